//
// Generated by NVIDIA NVVM Compiler
//
// Compiler Build ID: CL-36424714
// Cuda compilation tools, release 13.0, V13.0.88
// Based on NVVM 20.0.0
//

.version 9.0
.target sm_100
.address_size 64

	// .globl	_Z15row_swap_kernelPdiii
.global .align 1 .b8 _ZN34_INTERNAL_982e2422_4_k_cu_22fa4f9f4cuda3std3__45__cpo5beginE[1];
.global .align 1 .b8 _ZN34_INTERNAL_982e2422_4_k_cu_22fa4f9f4cuda3std3__45__cpo3endE[1];
.global .align 1 .b8 _ZN34_INTERNAL_982e2422_4_k_cu_22fa4f9f4cuda3std3__45__cpo6cbeginE[1];
.global .align 1 .b8 _ZN34_INTERNAL_982e2422_4_k_cu_22fa4f9f4cuda3std3__45__cpo4cendE[1];
.global .align 1 .b8 _ZN34_INTERNAL_982e2422_4_k_cu_22fa4f9f4cuda3std3__45__cpo6rbeginE[1];
.global .align 1 .b8 _ZN34_INTERNAL_982e2422_4_k_cu_22fa4f9f4cuda3std3__45__cpo4rendE[1];
.global .align 1 .b8 _ZN34_INTERNAL_982e2422_4_k_cu_22fa4f9f4cuda3std3__45__cpo7crbeginE[1];
.global .align 1 .b8 _ZN34_INTERNAL_982e2422_4_k_cu_22fa4f9f4cuda3std3__45__cpo5crendE[1];
.global .align 1 .b8 _ZN34_INTERNAL_982e2422_4_k_cu_22fa4f9f4cuda3std3__436_GLOBAL__N__982e2422_4_k_cu_22fa4f9f6ignoreE[1];
.global .align 1 .b8 _ZN34_INTERNAL_982e2422_4_k_cu_22fa4f9f4cuda3std3__419piecewise_constructE[1];
.global .align 1 .b8 _ZN34_INTERNAL_982e2422_4_k_cu_22fa4f9f4cuda3std3__48in_placeE[1];
.global .align 1 .b8 _ZN34_INTERNAL_982e2422_4_k_cu_22fa4f9f4cuda3std3__420unreachable_sentinelE[1];
.global .align 1 .b8 _ZN34_INTERNAL_982e2422_4_k_cu_22fa4f9f4cuda3std3__47nulloptE[1];
.global .align 1 .b8 _ZN34_INTERNAL_982e2422_4_k_cu_22fa4f9f4cuda3std3__48unexpectE[1];
.global .align 1 .b8 _ZN34_INTERNAL_982e2422_4_k_cu_22fa4f9f4cuda3std6ranges3__45__cpo4swapE[1];
.global .align 1 .b8 _ZN34_INTERNAL_982e2422_4_k_cu_22fa4f9f4cuda3std6ranges3__45__cpo9iter_moveE[1];
.global .align 1 .b8 _ZN34_INTERNAL_982e2422_4_k_cu_22fa4f9f4cuda3std6ranges3__45__cpo5beginE[1];
.global .align 1 .b8 _ZN34_INTERNAL_982e2422_4_k_cu_22fa4f9f4cuda3std6ranges3__45__cpo3endE[1];
.global .align 1 .b8 _ZN34_INTERNAL_982e2422_4_k_cu_22fa4f9f4cuda3std6ranges3__45__cpo6cbeginE[1];
.global .align 1 .b8 _ZN34_INTERNAL_982e2422_4_k_cu_22fa4f9f4cuda3std6ranges3__45__cpo4cendE[1];
.global .align 1 .b8 _ZN34_INTERNAL_982e2422_4_k_cu_22fa4f9f4cuda3std6ranges3__45__cpo7advanceE[1];
.global .align 1 .b8 _ZN34_INTERNAL_982e2422_4_k_cu_22fa4f9f4cuda3std6ranges3__45__cpo9iter_swapE[1];
.global .align 1 .b8 _ZN34_INTERNAL_982e2422_4_k_cu_22fa4f9f4cuda3std6ranges3__45__cpo4nextE[1];
.global .align 1 .b8 _ZN34_INTERNAL_982e2422_4_k_cu_22fa4f9f4cuda3std6ranges3__45__cpo4prevE[1];
.global .align 1 .b8 _ZN34_INTERNAL_982e2422_4_k_cu_22fa4f9f4cuda3std6ranges3__45__cpo4dataE[1];
.global .align 1 .b8 _ZN34_INTERNAL_982e2422_4_k_cu_22fa4f9f4cuda3std6ranges3__45__cpo5cdataE[1];
.global .align 1 .b8 _ZN34_INTERNAL_982e2422_4_k_cu_22fa4f9f4cuda3std6ranges3__45__cpo4sizeE[1];
.global .align 1 .b8 _ZN34_INTERNAL_982e2422_4_k_cu_22fa4f9f4cuda3std6ranges3__45__cpo5ssizeE[1];
.global .align 1 .b8 _ZN34_INTERNAL_982e2422_4_k_cu_22fa4f9f4cuda3std6ranges3__45__cpo8distanceE[1];
.global .align 1 .b8 _ZN34_INTERNAL_982e2422_4_k_cu_22fa4f9f6thrust24THRUST_300001_SM_1000_NS8cuda_cub3parE[1];
.global .align 1 .b8 _ZN34_INTERNAL_982e2422_4_k_cu_22fa4f9f6thrust24THRUST_300001_SM_1000_NS8cuda_cub10par_nosyncE[1];
.global .align 1 .b8 _ZN34_INTERNAL_982e2422_4_k_cu_22fa4f9f6thrust24THRUST_300001_SM_1000_NS6system6detail10sequential3seqE[1];
.global .align 1 .b8 _ZN34_INTERNAL_982e2422_4_k_cu_22fa4f9f6thrust24THRUST_300001_SM_1000_NS6system3cpp3parE[1];
.global .align 1 .b8 _ZN34_INTERNAL_982e2422_4_k_cu_22fa4f9f6thrust24THRUST_300001_SM_1000_NS12placeholders2_1E[1];
.global .align 1 .b8 _ZN34_INTERNAL_982e2422_4_k_cu_22fa4f9f6thrust24THRUST_300001_SM_1000_NS12placeholders2_2E[1];
.global .align 1 .b8 _ZN34_INTERNAL_982e2422_4_k_cu_22fa4f9f6thrust24THRUST_300001_SM_1000_NS12placeholders2_3E[1];
.global .align 1 .b8 _ZN34_INTERNAL_982e2422_4_k_cu_22fa4f9f6thrust24THRUST_300001_SM_1000_NS12placeholders2_4E[1];
.global .align 1 .b8 _ZN34_INTERNAL_982e2422_4_k_cu_22fa4f9f6thrust24THRUST_300001_SM_1000_NS12placeholders2_5E[1];
.global .align 1 .b8 _ZN34_INTERNAL_982e2422_4_k_cu_22fa4f9f6thrust24THRUST_300001_SM_1000_NS12placeholders2_6E[1];
.global .align 1 .b8 _ZN34_INTERNAL_982e2422_4_k_cu_22fa4f9f6thrust24THRUST_300001_SM_1000_NS12placeholders2_7E[1];
.global .align 1 .b8 _ZN34_INTERNAL_982e2422_4_k_cu_22fa4f9f6thrust24THRUST_300001_SM_1000_NS12placeholders2_8E[1];
.global .align 1 .b8 _ZN34_INTERNAL_982e2422_4_k_cu_22fa4f9f6thrust24THRUST_300001_SM_1000_NS12placeholders2_9E[1];
.global .align 1 .b8 _ZN34_INTERNAL_982e2422_4_k_cu_22fa4f9f6thrust24THRUST_300001_SM_1000_NS12placeholders3_10E[1];
.global .align 1 .b8 _ZN34_INTERNAL_982e2422_4_k_cu_22fa4f9f6thrust24THRUST_300001_SM_1000_NS3seqE[1];
.global .align 1 .b8 _ZN34_INTERNAL_982e2422_4_k_cu_22fa4f9f6thrust24THRUST_300001_SM_1000_NS6deviceE[1];
.extern .shared .align 16 .b8 _ZN6thrust24THRUST_300001_SM_1000_NS8cuda_cub4core6detail5shmemE[];

.visible .entry _Z15row_swap_kernelPdiii(
	.param .u64 .ptr .align 1 _Z15row_swap_kernelPdiii_param_0,
	.param .u32 _Z15row_swap_kernelPdiii_param_1,
	.param .u32 _Z15row_swap_kernelPdiii_param_2,
	.param .u32 _Z15row_swap_kernelPdiii_param_3
)
{
	.reg .pred 	%p<7>;
	.reg .b32 	%r<58>;
	.reg .b64 	%rd<23>;
	.reg .b64 	%fd<11>;

	ld.param.u64 	%rd2, [_Z15row_swap_kernelPdiii_param_0];
	ld.param.u32 	%r22, [_Z15row_swap_kernelPdiii_param_1];
	ld.param.u32 	%r23, [_Z15row_swap_kernelPdiii_param_2];
	ld.param.u32 	%r24, [_Z15row_swap_kernelPdiii_param_3];
	cvta.to.global.u64 	%rd1, %rd2;
	mov.u32 	%r1, %ctaid.x;
	mov.u32 	%r2, %ntid.x;
	mov.u32 	%r3, %tid.x;
	mad.lo.s32 	%r57, %r1, %r2, %r3;
	mov.u32 	%r5, %nctaid.x;
	mul.lo.s32 	%r6, %r2, %r5;
	setp.gt.s32 	%p1, %r57, %r22;
	@%p1 bra 	$L__BB0_6;
	add.s32 	%r25, %r57, %r6;
	add.s32 	%r26, %r22, 1;
	max.s32 	%r27, %r25, %r26;
	setp.lt.s32 	%p2, %r25, %r26;
	selp.u32 	%r28, 1, 0, %p2;
	add.s32 	%r29, %r25, %r28;
	sub.s32 	%r30, %r27, %r29;
	max.u32 	%r31, %r6, 1;
	div.u32 	%r32, %r30, %r31;
	add.s32 	%r7, %r32, %r28;
	and.b32  	%r33, %r7, 3;
	setp.eq.s32 	%p3, %r33, 3;
	@%p3 bra 	$L__BB0_4;
	add.s32 	%r34, %r7, 1;
	and.b32  	%r35, %r34, 3;
	mul.lo.s32 	%r36, %r22, %r57;
	add.s32 	%r55, %r24, %r36;
	mul.lo.s32 	%r9, %r6, %r22;
	add.s32 	%r54, %r23, %r36;
	neg.s32 	%r53, %r35;
	mad.lo.s32 	%r37, %r5, %r35, %r1;
	mad.lo.s32 	%r57, %r2, %r37, %r3;
$L__BB0_3:
	.pragma "nounroll";
	mul.wide.s32 	%rd3, %r54, 8;
	add.s64 	%rd4, %rd1, %rd3;
	ld.global.f64 	%fd1, [%rd4];
	mul.wide.s32 	%rd5, %r55, 8;
	add.s64 	%rd6, %rd1, %rd5;
	ld.global.f64 	%fd2, [%rd6];
	st.global.f64 	[%rd4], %fd2;
	st.global.f64 	[%rd6], %fd1;
	add.s32 	%r55, %r55, %r9;
	add.s32 	%r54, %r54, %r9;
	add.s32 	%r53, %r53, 1;
	setp.ne.s32 	%p4, %r53, 0;
	@%p4 bra 	$L__BB0_3;
$L__BB0_4:
	setp.lt.u32 	%p5, %r7, 3;
	@%p5 bra 	$L__BB0_6;
$L__BB0_5:
	mul.lo.s32 	%r38, %r57, %r22;
	add.s32 	%r39, %r38, %r23;
	mul.wide.s32 	%rd7, %r39, 8;
	add.s64 	%rd8, %rd1, %rd7;
	ld.global.f64 	%fd3, [%rd8];
	add.s32 	%r40, %r38, %r24;
	mul.wide.s32 	%rd9, %r40, 8;
	add.s64 	%rd10, %rd1, %rd9;
	ld.global.f64 	%fd4, [%rd10];
	st.global.f64 	[%rd8], %fd4;
	st.global.f64 	[%rd10], %fd3;
	add.s32 	%r41, %r57, %r6;
	mul.lo.s32 	%r42, %r41, %r22;
	add.s32 	%r43, %r42, %r23;
	mul.wide.s32 	%rd11, %r43, 8;
	add.s64 	%rd12, %rd1, %rd11;
	ld.global.f64 	%fd5, [%rd12];
	add.s32 	%r44, %r42, %r24;
	mul.wide.s32 	%rd13, %r44, 8;
	add.s64 	%rd14, %rd1, %rd13;
	ld.global.f64 	%fd6, [%rd14];
	st.global.f64 	[%rd12], %fd6;
	st.global.f64 	[%rd14], %fd5;
	add.s32 	%r45, %r41, %r6;
	mul.lo.s32 	%r46, %r45, %r22;
	add.s32 	%r47, %r46, %r23;
	mul.wide.s32 	%rd15, %r47, 8;
	add.s64 	%rd16, %rd1, %rd15;
	ld.global.f64 	%fd7, [%rd16];
	add.s32 	%r48, %r46, %r24;
	mul.wide.s32 	%rd17, %r48, 8;
	add.s64 	%rd18, %rd1, %rd17;
	ld.global.f64 	%fd8, [%rd18];
	st.global.f64 	[%rd16], %fd8;
	st.global.f64 	[%rd18], %fd7;
	add.s32 	%r49, %r45, %r6;
	mul.lo.s32 	%r50, %r49, %r22;
	add.s32 	%r51, %r50, %r23;
	mul.wide.s32 	%rd19, %r51, 8;
	add.s64 	%rd20, %rd1, %rd19;
	ld.global.f64 	%fd9, [%rd20];
	add.s32 	%r52, %r50, %r24;
	mul.wide.s32 	%rd21, %r52, 8;
	add.s64 	%rd22, %rd1, %rd21;
	ld.global.f64 	%fd10, [%rd22];
	st.global.f64 	[%rd20], %fd10;
	st.global.f64 	[%rd22], %fd9;
	add.s32 	%r57, %r49, %r6;
	setp.le.s32 	%p6, %r57, %r22;
	@%p6 bra 	$L__BB0_5;
$L__BB0_6:
	ret;

}
	// .globl	_Z16eliminate_kernelPdii
.visible .entry _Z16eliminate_kernelPdii(
	.param .u64 .ptr .align 1 _Z16eliminate_kernelPdii_param_0,
	.param .u32 _Z16eliminate_kernelPdii_param_1,
	.param .u32 _Z16eliminate_kernelPdii_param_2
)
{
	.reg .pred 	%p<10>;
	.reg .b32 	%r<74>;
	.reg .b64 	%rd<35>;
	.reg .b64 	%fd<32>;

	ld.param.u64 	%rd5, [_Z16eliminate_kernelPdii_param_0];
	ld.param.u32 	%r21, [_Z16eliminate_kernelPdii_param_1];
	ld.param.u32 	%r22, [_Z16eliminate_kernelPdii_param_2];
	cvta.to.global.u64 	%rd1, %rd5;
	mov.u32 	%r23, %ctaid.x;
	mov.u32 	%r1, %ntid.x;
	mov.u32 	%r24, %tid.x;
	mad.lo.s32 	%r25, %r23, %r1, %r24;
	mov.u32 	%r2, %ntid.y;
	mov.u32 	%r26, %nctaid.y;
	mul.lo.s32 	%r3, %r2, %r26;
	add.s32 	%r4, %r22, 1;
	add.s32 	%r71, %r25, %r4;
	setp.ge.s32 	%p1, %r71, %r21;
	@%p1 bra 	$L__BB1_10;
	mov.u32 	%r27, %ctaid.y;
	mul.lo.s32 	%r28, %r27, %r2;
	mov.u32 	%r29, %tid.y;
	mul.lo.s32 	%r6, %r22, %r21;
	add.s32 	%r30, %r6, %r22;
	mul.wide.s32 	%rd6, %r30, 8;
	add.s64 	%rd2, %rd1, %rd6;
	add.s32 	%r31, %r28, %r29;
	add.s32 	%r7, %r31, %r4;
	add.s32 	%r32, %r29, %r22;
	add.s32 	%r33, %r3, %r28;
	add.s32 	%r34, %r32, %r33;
	add.s32 	%r35, %r34, 1;
	add.s32 	%r36, %r21, 1;
	max.s32 	%r37, %r35, %r36;
	not.b32 	%r38, %r33;
	add.s32 	%r39, %r37, %r38;
	sub.s32 	%r40, %r39, %r32;
	setp.ne.s32 	%p2, %r40, 0;
	selp.u32 	%r41, 1, 0, %p2;
	selp.s32 	%r42, -1, 0, %p2;
	add.s32 	%r43, %r40, %r42;
	div.u32 	%r44, %r43, %r3;
	add.s32 	%r8, %r44, %r41;
	mul.lo.s32 	%r9, %r7, %r21;
	add.s32 	%r45, %r9, %r22;
	mul.wide.s32 	%rd7, %r45, 8;
	add.s64 	%rd3, %rd1, %rd7;
	add.s32 	%r10, %r7, %r3;
	mul.lo.s32 	%r11, %r10, %r21;
	add.s32 	%r12, %r10, %r3;
	mul.lo.s32 	%r13, %r12, %r21;
	add.s32 	%r46, %r13, %r22;
	mul.wide.s32 	%rd8, %r46, 8;
	add.s64 	%rd4, %rd1, %rd8;
	mov.u32 	%r47, %nctaid.x;
	mul.lo.s32 	%r14, %r1, %r47;
$L__BB1_2:
	setp.gt.s32 	%p3, %r7, %r21;
	ld.global.f64 	%fd2, [%rd2];
	add.s32 	%r48, %r71, %r6;
	mul.wide.s32 	%rd9, %r48, 8;
	add.s64 	%rd10, %rd1, %rd9;
	ld.global.f64 	%fd3, [%rd10];
	div.rn.f64 	%fd1, %fd3, %fd2;
	@%p3 bra 	$L__BB1_9;
	and.b32  	%r49, %r8, 3;
	setp.eq.s32 	%p4, %r49, 3;
	mov.u32 	%r72, %r7;
	@%p4 bra 	$L__BB1_7;
	setp.eq.s32 	%p5, %r49, 0;
	ld.global.f64 	%fd4, [%rd3];
	mul.f64 	%fd5, %fd1, %fd4;
	add.s32 	%r51, %r9, %r71;
	mul.wide.s32 	%rd11, %r51, 8;
	add.s64 	%rd12, %rd1, %rd11;
	ld.global.f64 	%fd6, [%rd12];
	sub.f64 	%fd7, %fd6, %fd5;
	st.global.f64 	[%rd12], %fd7;
	mov.u32 	%r72, %r10;
	@%p5 bra 	$L__BB1_7;
	setp.eq.s32 	%p6, %r49, 1;
	add.s32 	%r53, %r11, %r22;
	mul.wide.s32 	%rd13, %r53, 8;
	add.s64 	%rd14, %rd1, %rd13;
	ld.global.f64 	%fd8, [%rd14];
	mul.f64 	%fd9, %fd1, %fd8;
	add.s32 	%r54, %r11, %r71;
	mul.wide.s32 	%rd15, %r54, 8;
	add.s64 	%rd16, %rd1, %rd15;
	ld.global.f64 	%fd10, [%rd16];
	sub.f64 	%fd11, %fd10, %fd9;
	st.global.f64 	[%rd16], %fd11;
	mov.u32 	%r72, %r12;
	@%p6 bra 	$L__BB1_7;
	add.s32 	%r72, %r12, %r3;
	ld.global.f64 	%fd12, [%rd4];
	mul.f64 	%fd13, %fd1, %fd12;
	add.s32 	%r55, %r13, %r71;
	mul.wide.s32 	%rd17, %r55, 8;
	add.s64 	%rd18, %rd1, %rd17;
	ld.global.f64 	%fd14, [%rd18];
	sub.f64 	%fd15, %fd14, %fd13;
	st.global.f64 	[%rd18], %fd15;
$L__BB1_7:
	setp.lt.u32 	%p7, %r8, 3;
	@%p7 bra 	$L__BB1_9;
$L__BB1_8:
	mul.lo.s32 	%r56, %r72, %r21;
	add.s32 	%r57, %r56, %r22;
	mul.wide.s32 	%rd19, %r57, 8;
	add.s64 	%rd20, %rd1, %rd19;
	ld.global.f64 	%fd16, [%rd20];
	mul.f64 	%fd17, %fd1, %fd16;
	add.s32 	%r58, %r56, %r71;
	mul.wide.s32 	%rd21, %r58, 8;
	add.s64 	%rd22, %rd1, %rd21;
	ld.global.f64 	%fd18, [%rd22];
	sub.f64 	%fd19, %fd18, %fd17;
	st.global.f64 	[%rd22], %fd19;
	add.s32 	%r59, %r72, %r3;
	mul.lo.s32 	%r60, %r59, %r21;
	add.s32 	%r61, %r60, %r22;
	mul.wide.s32 	%rd23, %r61, 8;
	add.s64 	%rd24, %rd1, %rd23;
	ld.global.f64 	%fd20, [%rd24];
	mul.f64 	%fd21, %fd1, %fd20;
	add.s32 	%r62, %r60, %r71;
	mul.wide.s32 	%rd25, %r62, 8;
	add.s64 	%rd26, %rd1, %rd25;
	ld.global.f64 	%fd22, [%rd26];
	sub.f64 	%fd23, %fd22, %fd21;
	st.global.f64 	[%rd26], %fd23;
	add.s32 	%r63, %r59, %r3;
	mul.lo.s32 	%r64, %r63, %r21;
	add.s32 	%r65, %r64, %r22;
	mul.wide.s32 	%rd27, %r65, 8;
	add.s64 	%rd28, %rd1, %rd27;
	ld.global.f64 	%fd24, [%rd28];
	mul.f64 	%fd25, %fd1, %fd24;
	add.s32 	%r66, %r64, %r71;
	mul.wide.s32 	%rd29, %r66, 8;
	add.s64 	%rd30, %rd1, %rd29;
	ld.global.f64 	%fd26, [%rd30];
	sub.f64 	%fd27, %fd26, %fd25;
	st.global.f64 	[%rd30], %fd27;
	add.s32 	%r67, %r63, %r3;
	mul.lo.s32 	%r68, %r67, %r21;
	add.s32 	%r69, %r68, %r22;
	mul.wide.s32 	%rd31, %r69, 8;
	add.s64 	%rd32, %rd1, %rd31;
	ld.global.f64 	%fd28, [%rd32];
	mul.f64 	%fd29, %fd1, %fd28;
	add.s32 	%r70, %r68, %r71;
	mul.wide.s32 	%rd33, %r70, 8;
	add.s64 	%rd34, %rd1, %rd33;
	ld.global.f64 	%fd30, [%rd34];
	sub.f64 	%fd31, %fd30, %fd29;
	st.global.f64 	[%rd34], %fd31;
	add.s32 	%r72, %r67, %r3;
	setp.le.s32 	%p8, %r72, %r21;
	@%p8 bra 	$L__BB1_8;
$L__BB1_9:
	add.s32 	%r71, %r71, %r14;
	setp.lt.s32 	%p9, %r71, %r21;
	@%p9 bra 	$L__BB1_2;
$L__BB1_10:
	ret;

}
	// .globl	_ZN6thrust24THRUST_300001_SM_1000_NS8cuda_cub4core6detail13_kernel_agentINS1_8__reduce11ReduceAgentINS0_12zip_iteratorIN4cuda3std3__45tupleIJNS0_10device_ptrIdEENS0_17counting_iteratorIlNS0_11use_defaultESF_SF_EEEEEEEPNSB_IJdlEEESJ_iNS1_9__extrema9arg_max_fIdl7AbsLessEEEEJSI_SK_iSO_EEEvDpT0_
.visible .entry _ZN6thrust24THRUST_300001_SM_1000_NS8cuda_cub4core6detail13_kernel_agentINS1_8__reduce11ReduceAgentINS0_12zip_iteratorIN4cuda3std3__45tupleIJNS0_10device_ptrIdEENS0_17counting_iteratorIlNS0_11use_defaultESF_SF_EEEEEEEPNSB_IJdlEEESJ_iNS1_9__extrema9arg_max_fIdl7AbsLessEEEEJSI_SK_iSO_EEEvDpT0_(
	.param .align 8 .b8 _ZN6thrust24THRUST_300001_SM_1000_NS8cuda_cub4core6detail13_kernel_agentINS1_8__reduce11ReduceAgentINS0_12zip_iteratorIN4cuda3std3__45tupleIJNS0_10device_ptrIdEENS0_17counting_iteratorIlNS0_11use_defaultESF_SF_EEEEEEEPNSB_IJdlEEESJ_iNS1_9__extrema9arg_max_fIdl7AbsLessEEEEJSI_SK_iSO_EEEvDpT0__param_0[16],
	.param .u64 .ptr .align 1 _ZN6thrust24THRUST_300001_SM_1000_NS8cuda_cub4core6detail13_kernel_agentINS1_8__reduce11ReduceAgentINS0_12zip_iteratorIN4cuda3std3__45tupleIJNS0_10device_ptrIdEENS0_17counting_iteratorIlNS0_11use_defaultESF_SF_EEEEEEEPNSB_IJdlEEESJ_iNS1_9__extrema9arg_max_fIdl7AbsLessEEEEJSI_SK_iSO_EEEvDpT0__param_1,
	.param .u32 _ZN6thrust24THRUST_300001_SM_1000_NS8cuda_cub4core6detail13_kernel_agentINS1_8__reduce11ReduceAgentINS0_12zip_iteratorIN4cuda3std3__45tupleIJNS0_10device_ptrIdEENS0_17counting_iteratorIlNS0_11use_defaultESF_SF_EEEEEEEPNSB_IJdlEEESJ_iNS1_9__extrema9arg_max_fIdl7AbsLessEEEEJSI_SK_iSO_EEEvDpT0__param_2,
	.param .align 1 .b8 _ZN6thrust24THRUST_300001_SM_1000_NS8cuda_cub4core6detail13_kernel_agentINS1_8__reduce11ReduceAgentINS0_12zip_iteratorIN4cuda3std3__45tupleIJNS0_10device_ptrIdEENS0_17counting_iteratorIlNS0_11use_defaultESF_SF_EEEEEEEPNSB_IJdlEEESJ_iNS1_9__extrema9arg_max_fIdl7AbsLessEEEEJSI_SK_iSO_EEEvDpT0__param_3[1]
)
.maxntid 256
{
	.reg .pred 	%p<213>;
	.reg .b32 	%r<400>;
	.reg .b64 	%rd<368>;
	.reg .b64 	%fd<352>;

	ld.param.u64 	%rd198, [_ZN6thrust24THRUST_300001_SM_1000_NS8cuda_cub4core6detail13_kernel_agentINS1_8__reduce11ReduceAgentINS0_12zip_iteratorIN4cuda3std3__45tupleIJNS0_10device_ptrIdEENS0_17counting_iteratorIlNS0_11use_defaultESF_SF_EEEEEEEPNSB_IJdlEEESJ_iNS1_9__extrema9arg_max_fIdl7AbsLessEEEEJSI_SK_iSO_EEEvDpT0__param_0+8];
	ld.param.u64 	%rd197, [_ZN6thrust24THRUST_300001_SM_1000_NS8cuda_cub4core6detail13_kernel_agentINS1_8__reduce11ReduceAgentINS0_12zip_iteratorIN4cuda3std3__45tupleIJNS0_10device_ptrIdEENS0_17counting_iteratorIlNS0_11use_defaultESF_SF_EEEEEEEPNSB_IJdlEEESJ_iNS1_9__extrema9arg_max_fIdl7AbsLessEEEEJSI_SK_iSO_EEEvDpT0__param_0];
	ld.param.u32 	%r36, [_ZN6thrust24THRUST_300001_SM_1000_NS8cuda_cub4core6detail13_kernel_agentINS1_8__reduce11ReduceAgentINS0_12zip_iteratorIN4cuda3std3__45tupleIJNS0_10device_ptrIdEENS0_17counting_iteratorIlNS0_11use_defaultESF_SF_EEEEEEEPNSB_IJdlEEESJ_iNS1_9__extrema9arg_max_fIdl7AbsLessEEEEJSI_SK_iSO_EEEvDpT0__param_2];
	setp.eq.s32 	%p1, %r36, 0;
	@%p1 bra 	$L__BB2_206;
	cvta.to.global.u64 	%rd1, %rd197;
	setp.gt.s32 	%p2, %r36, 1279;
	@%p2 bra 	$L__BB2_122;
	mov.u32 	%r1, %tid.x;
	setp.ge.s32 	%p96, %r1, %r36;
	mov.f64 	%fd298, 0d0000000000000000;
	mov.b64 	%rd309, 0;
	mov.u32 	%r391, %r1;
	@%p96 bra 	$L__BB2_4;
	cvt.u64.u32 	%rd265, %r1;
	mul.wide.u32 	%rd266, %r1, 8;
	add.s64 	%rd267, %rd1, %rd266;
	add.s64 	%rd309, %rd198, %rd265;
	ld.global.f64 	%fd298, [%rd267];
	add.s32 	%r391, %r1, 256;
$L__BB2_4:
	setp.ge.s32 	%p97, %r391, %r36;
	@%p97 bra 	$L__BB2_26;
	not.b32 	%r160, %r391;
	add.s32 	%r4, %r36, %r160;
	and.b32  	%r161, %r4, 768;
	setp.eq.s32 	%p98, %r161, 768;
	@%p98 bra 	$L__BB2_11;
	cvt.u64.u32 	%rd269, %r391;
	add.s64 	%rd300, %rd198, %rd269;
	mul.wide.u32 	%rd270, %r391, 8;
	add.s64 	%rd299, %rd1, %rd270;
	shr.u32 	%r162, %r4, 8;
	add.s32 	%r163, %r162, 1;
	and.b32  	%r164, %r163, 3;
	neg.s32 	%r389, %r164;
$L__BB2_7:
	.pragma "nounroll";
	mov.u64 	%rd9, %rd309;
	mov.f64 	%fd3, %fd298;
	ld.global.f64 	%fd4, [%rd299];
	abs.f64 	%fd5, %fd3;
	abs.f64 	%fd6, %fd4;
	setp.lt.f64 	%p99, %fd5, %fd6;
	mov.u64 	%rd309, %rd300;
	mov.f64 	%fd298, %fd4;
	@%p99 bra 	$L__BB2_10;
	setp.lt.f64 	%p100, %fd6, %fd5;
	mov.u64 	%rd309, %rd9;
	mov.f64 	%fd298, %fd3;
	@%p100 bra 	$L__BB2_10;
	setp.lt.s64 	%p101, %rd9, %rd300;
	min.s64 	%rd309, %rd9, %rd300;
	selp.f64 	%fd298, %fd3, %fd4, %p101;
$L__BB2_10:
	add.s32 	%r391, %r391, 256;
	add.s64 	%rd300, %rd300, 256;
	add.s64 	%rd299, %rd299, 2048;
	add.s32 	%r389, %r389, 1;
	setp.ne.s32 	%p102, %r389, 0;
	@%p102 bra 	$L__BB2_7;
$L__BB2_11:
	setp.lt.u32 	%p103, %r4, 768;
	@%p103 bra 	$L__BB2_26;
	add.s32 	%r392, %r391, 512;
$L__BB2_13:
	mov.u32 	%r12, %r392;
	add.s32 	%r165, %r12, -512;
	cvt.s64.s32 	%rd271, %r165;
	mul.wide.s32 	%rd272, %r165, 8;
	add.s64 	%rd17, %rd1, %rd272;
	add.s64 	%rd18, %rd198, %rd271;
	ld.global.f64 	%fd12, [%rd17];
	abs.f64 	%fd13, %fd298;
	abs.f64 	%fd14, %fd12;
	setp.lt.f64 	%p104, %fd13, %fd14;
	mov.u64 	%rd306, %rd18;
	mov.f64 	%fd295, %fd12;
	@%p104 bra 	$L__BB2_16;
	setp.lt.f64 	%p105, %fd14, %fd13;
	mov.u64 	%rd306, %rd309;
	mov.f64 	%fd295, %fd298;
	@%p105 bra 	$L__BB2_16;
	setp.lt.s64 	%p106, %rd309, %rd18;
	min.s64 	%rd306, %rd309, %rd18;
	selp.f64 	%fd295, %fd298, %fd12, %p106;
$L__BB2_16:
	add.s32 	%r166, %r12, -256;
	cvt.s64.s32 	%rd273, %r166;
	add.s64 	%rd21, %rd198, %rd273;
	ld.global.f64 	%fd17, [%rd17+2048];
	abs.f64 	%fd18, %fd295;
	abs.f64 	%fd19, %fd17;
	setp.lt.f64 	%p107, %fd18, %fd19;
	mov.u64 	%rd307, %rd21;
	mov.f64 	%fd296, %fd17;
	@%p107 bra 	$L__BB2_19;
	setp.lt.f64 	%p108, %fd19, %fd18;
	mov.u64 	%rd307, %rd306;
	mov.f64 	%fd296, %fd295;
	@%p108 bra 	$L__BB2_19;
	setp.lt.s64 	%p109, %rd306, %rd21;
	min.s64 	%rd307, %rd306, %rd21;
	selp.f64 	%fd296, %fd295, %fd17, %p109;
$L__BB2_19:
	cvt.s64.s32 	%rd274, %r12;
	add.s64 	%rd24, %rd198, %rd274;
	ld.global.f64 	%fd22, [%rd17+4096];
	abs.f64 	%fd23, %fd296;
	abs.f64 	%fd24, %fd22;
	setp.lt.f64 	%p110, %fd23, %fd24;
	mov.u64 	%rd308, %rd24;
	mov.f64 	%fd297, %fd22;
	@%p110 bra 	$L__BB2_22;
	setp.lt.f64 	%p111, %fd24, %fd23;
	mov.u64 	%rd308, %rd307;
	mov.f64 	%fd297, %fd296;
	@%p111 bra 	$L__BB2_22;
	setp.lt.s64 	%p112, %rd307, %rd24;
	min.s64 	%rd308, %rd307, %rd24;
	selp.f64 	%fd297, %fd296, %fd22, %p112;
$L__BB2_22:
	add.s32 	%r167, %r12, 256;
	cvt.s64.s32 	%rd275, %r167;
	add.s64 	%rd27, %rd198, %rd275;
	ld.global.f64 	%fd27, [%rd17+6144];
	abs.f64 	%fd28, %fd297;
	abs.f64 	%fd29, %fd27;
	setp.lt.f64 	%p113, %fd28, %fd29;
	mov.u64 	%rd309, %rd27;
	mov.f64 	%fd298, %fd27;
	@%p113 bra 	$L__BB2_25;
	setp.lt.f64 	%p114, %fd29, %fd28;
	mov.u64 	%rd309, %rd308;
	mov.f64 	%fd298, %fd297;
	@%p114 bra 	$L__BB2_25;
	setp.lt.s64 	%p115, %rd308, %rd27;
	min.s64 	%rd309, %rd308, %rd27;
	selp.f64 	%fd298, %fd297, %fd27, %p115;
$L__BB2_25:
	add.s32 	%r392, %r12, 1024;
	add.s32 	%r168, %r12, 512;
	setp.lt.s32 	%p116, %r168, %r36;
	@%p116 bra 	$L__BB2_13;
$L__BB2_26:
	setp.lt.s32 	%p117, %r36, 256;
	@%p117 bra 	$L__BB2_71;
	// begin inline asm
	mov.u32 %r282, %laneid;
	// end inline asm
	mov.b64 	%rd286, %fd298;
	mov.b64 	{%r284, %r289}, %rd286;
	mov.b32 	%r300, 1;
	mov.b32 	%r301, 31;
	mov.b32 	%r302, -1;
	// begin inline asm
	shfl.sync.down.b32 %r283, %r284, %r300, %r301, %r302;
	// end inline asm
	// begin inline asm
	shfl.sync.down.b32 %r288, %r289, %r300, %r301, %r302;
	// end inline asm
	mov.b64 	%rd287, {%r283, %r288};
	mov.b64 	%fd33, %rd287;
	mov.b64 	{%r294, %r299}, %rd309;
	// begin inline asm
	shfl.sync.down.b32 %r293, %r294, %r300, %r301, %r302;
	// end inline asm
	// begin inline asm
	shfl.sync.down.b32 %r298, %r299, %r300, %r301, %r302;
	// end inline asm
	mov.b64 	%rd31, {%r293, %r298};
	setp.gt.s32 	%p169, %r282, 30;
	mov.u64 	%rd311, %rd309;
	mov.f64 	%fd300, %fd298;
	@%p169 bra 	$L__BB2_31;
	abs.f64 	%fd34, %fd298;
	abs.f64 	%fd35, %fd33;
	setp.lt.f64 	%p170, %fd34, %fd35;
	mov.u64 	%rd311, %rd31;
	mov.f64 	%fd300, %fd33;
	@%p170 bra 	$L__BB2_31;
	setp.lt.f64 	%p171, %fd35, %fd34;
	mov.u64 	%rd311, %rd309;
	mov.f64 	%fd300, %fd298;
	@%p171 bra 	$L__BB2_31;
	setp.lt.s64 	%p172, %rd309, %rd31;
	min.s64 	%rd311, %rd309, %rd31;
	selp.f64 	%fd300, %fd298, %fd33, %p172;
$L__BB2_31:
	mov.b64 	%rd288, %fd300;
	mov.b64 	{%r304, %r309}, %rd288;
	mov.b32 	%r320, 2;
	mov.b32 	%r321, 31;
	mov.b32 	%r322, -1;
	// begin inline asm
	shfl.sync.down.b32 %r303, %r304, %r320, %r321, %r322;
	// end inline asm
	// begin inline asm
	shfl.sync.down.b32 %r308, %r309, %r320, %r321, %r322;
	// end inline asm
	mov.b64 	%rd289, {%r303, %r308};
	mov.b64 	%fd38, %rd289;
	mov.b64 	{%r314, %r319}, %rd311;
	// begin inline asm
	shfl.sync.down.b32 %r313, %r314, %r320, %r321, %r322;
	// end inline asm
	// begin inline asm
	shfl.sync.down.b32 %r318, %r319, %r320, %r321, %r322;
	// end inline asm
	mov.b64 	%rd34, {%r313, %r318};
	setp.gt.s32 	%p173, %r282, 29;
	mov.u64 	%rd312, %rd311;
	mov.f64 	%fd301, %fd300;
	@%p173 bra 	$L__BB2_35;
	abs.f64 	%fd39, %fd300;
	abs.f64 	%fd40, %fd38;
	setp.lt.f64 	%p174, %fd39, %fd40;
	mov.u64 	%rd312, %rd34;
	mov.f64 	%fd301, %fd38;
	@%p174 bra 	$L__BB2_35;
	setp.lt.f64 	%p175, %fd40, %fd39;
	mov.u64 	%rd312, %rd311;
	mov.f64 	%fd301, %fd300;
	@%p175 bra 	$L__BB2_35;
	setp.lt.s64 	%p176, %rd311, %rd34;
	min.s64 	%rd312, %rd311, %rd34;
	selp.f64 	%fd301, %fd300, %fd38, %p176;
$L__BB2_35:
	mov.b64 	%rd290, %fd301;
	mov.b64 	{%r324, %r329}, %rd290;
	mov.b32 	%r340, 4;
	mov.b32 	%r341, 31;
	mov.b32 	%r342, -1;
	// begin inline asm
	shfl.sync.down.b32 %r323, %r324, %r340, %r341, %r342;
	// end inline asm
	// begin inline asm
	shfl.sync.down.b32 %r328, %r329, %r340, %r341, %r342;
	// end inline asm
	mov.b64 	%rd291, {%r323, %r328};
	mov.b64 	%fd43, %rd291;
	mov.b64 	{%r334, %r339}, %rd312;
	// begin inline asm
	shfl.sync.down.b32 %r333, %r334, %r340, %r341, %r342;
	// end inline asm
	// begin inline asm
	shfl.sync.down.b32 %r338, %r339, %r340, %r341, %r342;
	// end inline asm
	mov.b64 	%rd37, {%r333, %r338};
	setp.gt.s32 	%p177, %r282, 27;
	mov.u64 	%rd313, %rd312;
	mov.f64 	%fd302, %fd301;
	@%p177 bra 	$L__BB2_39;
	abs.f64 	%fd44, %fd301;
	abs.f64 	%fd45, %fd43;
	setp.lt.f64 	%p178, %fd44, %fd45;
	mov.u64 	%rd313, %rd37;
	mov.f64 	%fd302, %fd43;
	@%p178 bra 	$L__BB2_39;
	setp.lt.f64 	%p179, %fd45, %fd44;
	mov.u64 	%rd313, %rd312;
	mov.f64 	%fd302, %fd301;
	@%p179 bra 	$L__BB2_39;
	setp.lt.s64 	%p180, %rd312, %rd37;
	min.s64 	%rd313, %rd312, %rd37;
	selp.f64 	%fd302, %fd301, %fd43, %p180;
$L__BB2_39:
	mov.b64 	%rd292, %fd302;
	mov.b64 	{%r344, %r349}, %rd292;
	mov.b32 	%r360, 8;
	mov.b32 	%r361, 31;
	mov.b32 	%r362, -1;
	// begin inline asm
	shfl.sync.down.b32 %r343, %r344, %r360, %r361, %r362;
	// end inline asm
	// begin inline asm
	shfl.sync.down.b32 %r348, %r349, %r360, %r361, %r362;
	// end inline asm
	mov.b64 	%rd293, {%r343, %r348};
	mov.b64 	%fd48, %rd293;
	mov.b64 	{%r354, %r359}, %rd313;
	// begin inline asm
	shfl.sync.down.b32 %r353, %r354, %r360, %r361, %r362;
	// end inline asm
	// begin inline asm
	shfl.sync.down.b32 %r358, %r359, %r360, %r361, %r362;
	// end inline asm
	mov.b64 	%rd40, {%r353, %r358};
	setp.gt.s32 	%p181, %r282, 23;
	mov.u64 	%rd314, %rd313;
	mov.f64 	%fd303, %fd302;
	@%p181 bra 	$L__BB2_43;
	abs.f64 	%fd49, %fd302;
	abs.f64 	%fd50, %fd48;
	setp.lt.f64 	%p182, %fd49, %fd50;
	mov.u64 	%rd314, %rd40;
	mov.f64 	%fd303, %fd48;
	@%p182 bra 	$L__BB2_43;
	setp.lt.f64 	%p183, %fd50, %fd49;
	mov.u64 	%rd314, %rd313;
	mov.f64 	%fd303, %fd302;
	@%p183 bra 	$L__BB2_43;
	setp.lt.s64 	%p184, %rd313, %rd40;
	min.s64 	%rd314, %rd313, %rd40;
	selp.f64 	%fd303, %fd302, %fd48, %p184;
$L__BB2_43:
	mov.b64 	%rd294, %fd303;
	mov.b64 	{%r364, %r369}, %rd294;
	mov.b32 	%r380, 16;
	mov.b32 	%r381, 31;
	mov.b32 	%r382, -1;
	// begin inline asm
	shfl.sync.down.b32 %r363, %r364, %r380, %r381, %r382;
	// end inline asm
	// begin inline asm
	shfl.sync.down.b32 %r368, %r369, %r380, %r381, %r382;
	// end inline asm
	mov.b64 	%rd295, {%r363, %r368};
	mov.b64 	%fd53, %rd295;
	mov.b64 	{%r374, %r379}, %rd314;
	// begin inline asm
	shfl.sync.down.b32 %r373, %r374, %r380, %r381, %r382;
	// end inline asm
	// begin inline asm
	shfl.sync.down.b32 %r378, %r379, %r380, %r381, %r382;
	// end inline asm
	mov.b64 	%rd43, {%r373, %r378};
	setp.gt.s32 	%p185, %r282, 15;
	mov.u64 	%rd367, %rd314;
	mov.f64 	%fd351, %fd303;
	@%p185 bra 	$L__BB2_47;
	abs.f64 	%fd54, %fd303;
	abs.f64 	%fd55, %fd53;
	setp.lt.f64 	%p186, %fd54, %fd55;
	mov.u64 	%rd367, %rd43;
	mov.f64 	%fd351, %fd53;
	@%p186 bra 	$L__BB2_47;
	setp.lt.f64 	%p187, %fd55, %fd54;
	mov.u64 	%rd367, %rd314;
	mov.f64 	%fd351, %fd303;
	@%p187 bra 	$L__BB2_47;
	setp.lt.s64 	%p188, %rd314, %rd43;
	min.s64 	%rd367, %rd314, %rd43;
	selp.f64 	%fd351, %fd303, %fd53, %p188;
$L__BB2_47:
	setp.ne.s32 	%p189, %r282, 0;
	@%p189 bra 	$L__BB2_49;
	shr.u32 	%r383, %r1, 1;
	and.b32  	%r384, %r383, 496;
	mov.u32 	%r385, _ZN6thrust24THRUST_300001_SM_1000_NS8cuda_cub4core6detail5shmemE;
	add.s32 	%r386, %r385, %r384;
	st.shared.f64 	[%r386+8], %fd351;
	st.shared.u64 	[%r386+16], %rd367;
$L__BB2_49:
	bar.sync 	0;
	setp.ne.s32 	%p190, %r1, 0;
	@%p190 bra 	$L__BB2_204;
	ld.shared.f64 	%fd58, [_ZN6thrust24THRUST_300001_SM_1000_NS8cuda_cub4core6detail5shmemE+24];
	ld.shared.u64 	%rd46, [_ZN6thrust24THRUST_300001_SM_1000_NS8cuda_cub4core6detail5shmemE+32];
	abs.f64 	%fd59, %fd351;
	abs.f64 	%fd60, %fd58;
	setp.lt.f64 	%p191, %fd59, %fd60;
	mov.u64 	%rd316, %rd46;
	mov.f64 	%fd305, %fd58;
	@%p191 bra 	$L__BB2_53;
	setp.lt.f64 	%p192, %fd60, %fd59;
	mov.u64 	%rd316, %rd367;
	mov.f64 	%fd305, %fd351;
	@%p192 bra 	$L__BB2_53;
	setp.lt.s64 	%p193, %rd367, %rd46;
	min.s64 	%rd316, %rd367, %rd46;
	selp.f64 	%fd305, %fd351, %fd58, %p193;
$L__BB2_53:
	ld.shared.f64 	%fd63, [_ZN6thrust24THRUST_300001_SM_1000_NS8cuda_cub4core6detail5shmemE+40];
	ld.shared.u64 	%rd49, [_ZN6thrust24THRUST_300001_SM_1000_NS8cuda_cub4core6detail5shmemE+48];
	abs.f64 	%fd64, %fd305;
	abs.f64 	%fd65, %fd63;
	setp.lt.f64 	%p194, %fd64, %fd65;
	mov.u64 	%rd317, %rd49;
	mov.f64 	%fd306, %fd63;
	@%p194 bra 	$L__BB2_56;
	setp.lt.f64 	%p195, %fd65, %fd64;
	mov.u64 	%rd317, %rd316;
	mov.f64 	%fd306, %fd305;
	@%p195 bra 	$L__BB2_56;
	setp.lt.s64 	%p196, %rd316, %rd49;
	min.s64 	%rd317, %rd316, %rd49;
	selp.f64 	%fd306, %fd305, %fd63, %p196;
$L__BB2_56:
	ld.shared.f64 	%fd68, [_ZN6thrust24THRUST_300001_SM_1000_NS8cuda_cub4core6detail5shmemE+56];
	ld.shared.u64 	%rd52, [_ZN6thrust24THRUST_300001_SM_1000_NS8cuda_cub4core6detail5shmemE+64];
	abs.f64 	%fd69, %fd306;
	abs.f64 	%fd70, %fd68;
	setp.lt.f64 	%p197, %fd69, %fd70;
	mov.u64 	%rd318, %rd52;
	mov.f64 	%fd307, %fd68;
	@%p197 bra 	$L__BB2_59;
	setp.lt.f64 	%p198, %fd70, %fd69;
	mov.u64 	%rd318, %rd317;
	mov.f64 	%fd307, %fd306;
	@%p198 bra 	$L__BB2_59;
	setp.lt.s64 	%p199, %rd317, %rd52;
	min.s64 	%rd318, %rd317, %rd52;
	selp.f64 	%fd307, %fd306, %fd68, %p199;
$L__BB2_59:
	ld.shared.f64 	%fd73, [_ZN6thrust24THRUST_300001_SM_1000_NS8cuda_cub4core6detail5shmemE+72];
	ld.shared.u64 	%rd55, [_ZN6thrust24THRUST_300001_SM_1000_NS8cuda_cub4core6detail5shmemE+80];
	abs.f64 	%fd74, %fd307;
	abs.f64 	%fd75, %fd73;
	setp.lt.f64 	%p200, %fd74, %fd75;
	mov.u64 	%rd319, %rd55;
	mov.f64 	%fd308, %fd73;
	@%p200 bra 	$L__BB2_62;
	setp.lt.f64 	%p201, %fd75, %fd74;
	mov.u64 	%rd319, %rd318;
	mov.f64 	%fd308, %fd307;
	@%p201 bra 	$L__BB2_62;
	setp.lt.s64 	%p202, %rd318, %rd55;
	min.s64 	%rd319, %rd318, %rd55;
	selp.f64 	%fd308, %fd307, %fd73, %p202;
$L__BB2_62:
	ld.shared.f64 	%fd78, [_ZN6thrust24THRUST_300001_SM_1000_NS8cuda_cub4core6detail5shmemE+88];
	ld.shared.u64 	%rd58, [_ZN6thrust24THRUST_300001_SM_1000_NS8cuda_cub4core6detail5shmemE+96];
	abs.f64 	%fd79, %fd308;
	abs.f64 	%fd80, %fd78;
	setp.lt.f64 	%p203, %fd79, %fd80;
	mov.u64 	%rd320, %rd58;
	mov.f64 	%fd309, %fd78;
	@%p203 bra 	$L__BB2_65;
	setp.lt.f64 	%p204, %fd80, %fd79;
	mov.u64 	%rd320, %rd319;
	mov.f64 	%fd309, %fd308;
	@%p204 bra 	$L__BB2_65;
	setp.lt.s64 	%p205, %rd319, %rd58;
	min.s64 	%rd320, %rd319, %rd58;
	selp.f64 	%fd309, %fd308, %fd78, %p205;
$L__BB2_65:
	ld.shared.f64 	%fd83, [_ZN6thrust24THRUST_300001_SM_1000_NS8cuda_cub4core6detail5shmemE+104];
	ld.shared.u64 	%rd61, [_ZN6thrust24THRUST_300001_SM_1000_NS8cuda_cub4core6detail5shmemE+112];
	abs.f64 	%fd84, %fd309;
	abs.f64 	%fd85, %fd83;
	setp.lt.f64 	%p206, %fd84, %fd85;
	mov.u64 	%rd321, %rd61;
	mov.f64 	%fd310, %fd83;
	@%p206 bra 	$L__BB2_68;
	setp.lt.f64 	%p207, %fd85, %fd84;
	mov.u64 	%rd321, %rd320;
	mov.f64 	%fd310, %fd309;
	@%p207 bra 	$L__BB2_68;
	setp.lt.s64 	%p208, %rd320, %rd61;
	min.s64 	%rd321, %rd320, %rd61;
	selp.f64 	%fd310, %fd309, %fd83, %p208;
$L__BB2_68:
	ld.shared.f64 	%fd88, [_ZN6thrust24THRUST_300001_SM_1000_NS8cuda_cub4core6detail5shmemE+120];
	ld.shared.u64 	%rd64, [_ZN6thrust24THRUST_300001_SM_1000_NS8cuda_cub4core6detail5shmemE+128];
	abs.f64 	%fd89, %fd310;
	abs.f64 	%fd90, %fd88;
	setp.lt.f64 	%p209, %fd89, %fd90;
	mov.u64 	%rd367, %rd64;
	mov.f64 	%fd351, %fd88;
	@%p209 bra 	$L__BB2_204;
	setp.lt.f64 	%p210, %fd90, %fd89;
	mov.u64 	%rd367, %rd321;
	mov.f64 	%fd351, %fd310;
	@%p210 bra 	$L__BB2_204;
	setp.lt.s64 	%p211, %rd321, %rd64;
	min.s64 	%rd367, %rd321, %rd64;
	selp.f64 	%fd351, %fd310, %fd88, %p211;
	bra.uni 	$L__BB2_204;
$L__BB2_71:
	// begin inline asm
	mov.u32 %r169, %laneid;
	// end inline asm
	and.b32  	%r190, %r1, 992;
	add.s32 	%r191, %r190, 32;
	setp.gt.s32 	%p118, %r191, %r36;
	not.b32 	%r192, %r190;
	add.s32 	%r193, %r36, %r192;
	selp.b32 	%r188, %r193, 31, %p118;
	mov.b64 	%rd276, %fd298;
	mov.b64 	{%r171, %r176}, %rd276;
	mov.b32 	%r187, 1;
	mov.b32 	%r189, -1;
	// begin inline asm
	shfl.sync.down.b32 %r170, %r171, %r187, %r188, %r189;
	// end inline asm
	// begin inline asm
	shfl.sync.down.b32 %r175, %r176, %r187, %r188, %r189;
	// end inline asm
	mov.b64 	%rd277, {%r170, %r175};
	mov.b64 	%fd92, %rd277;
	mov.b64 	{%r181, %r186}, %rd309;
	// begin inline asm
	shfl.sync.down.b32 %r180, %r181, %r187, %r188, %r189;
	// end inline asm
	// begin inline asm
	shfl.sync.down.b32 %r185, %r186, %r187, %r188, %r189;
	// end inline asm
	mov.b64 	%rd66, {%r180, %r185};
	setp.ge.s32 	%p119, %r169, %r188;
	mov.u64 	%rd322, %rd309;
	mov.f64 	%fd311, %fd298;
	@%p119 bra 	$L__BB2_75;
	abs.f64 	%fd93, %fd298;
	abs.f64 	%fd94, %fd92;
	setp.lt.f64 	%p120, %fd93, %fd94;
	mov.u64 	%rd322, %rd66;
	mov.f64 	%fd311, %fd92;
	@%p120 bra 	$L__BB2_75;
	setp.lt.f64 	%p121, %fd94, %fd93;
	mov.u64 	%rd322, %rd309;
	mov.f64 	%fd311, %fd298;
	@%p121 bra 	$L__BB2_75;
	setp.lt.s64 	%p122, %rd309, %rd66;
	min.s64 	%rd322, %rd309, %rd66;
	selp.f64 	%fd311, %fd298, %fd92, %p122;
$L__BB2_75:
	mov.b64 	%rd278, %fd311;
	mov.b64 	{%r195, %r200}, %rd278;
	mov.b32 	%r211, 2;
	mov.b32 	%r213, -1;
	// begin inline asm
	shfl.sync.down.b32 %r194, %r195, %r211, %r188, %r213;
	// end inline asm
	// begin inline asm
	shfl.sync.down.b32 %r199, %r200, %r211, %r188, %r213;
	// end inline asm
	mov.b64 	%rd279, {%r194, %r199};
	mov.b64 	%fd97, %rd279;
	mov.b64 	{%r205, %r210}, %rd322;
	// begin inline asm
	shfl.sync.down.b32 %r204, %r205, %r211, %r188, %r213;
	// end inline asm
	// begin inline asm
	shfl.sync.down.b32 %r209, %r210, %r211, %r188, %r213;
	// end inline asm
	mov.b64 	%rd69, {%r204, %r209};
	add.s32 	%r214, %r169, 2;
	setp.gt.s32 	%p123, %r214, %r188;
	mov.u64 	%rd323, %rd322;
	mov.f64 	%fd312, %fd311;
	@%p123 bra 	$L__BB2_79;
	abs.f64 	%fd98, %fd311;
	abs.f64 	%fd99, %fd97;
	setp.lt.f64 	%p124, %fd98, %fd99;
	mov.u64 	%rd323, %rd69;
	mov.f64 	%fd312, %fd97;
	@%p124 bra 	$L__BB2_79;
	setp.lt.f64 	%p125, %fd99, %fd98;
	mov.u64 	%rd323, %rd322;
	mov.f64 	%fd312, %fd311;
	@%p125 bra 	$L__BB2_79;
	setp.lt.s64 	%p126, %rd322, %rd69;
	min.s64 	%rd323, %rd322, %rd69;
	selp.f64 	%fd312, %fd311, %fd97, %p126;
$L__BB2_79:
	mov.b64 	%rd280, %fd312;
	mov.b64 	{%r216, %r221}, %rd280;
	mov.b32 	%r232, 4;
	mov.b32 	%r234, -1;
	// begin inline asm
	shfl.sync.down.b32 %r215, %r216, %r232, %r188, %r234;
	// end inline asm
	// begin inline asm
	shfl.sync.down.b32 %r220, %r221, %r232, %r188, %r234;
	// end inline asm
	mov.b64 	%rd281, {%r215, %r220};
	mov.b64 	%fd102, %rd281;
	mov.b64 	{%r226, %r231}, %rd323;
	// begin inline asm
	shfl.sync.down.b32 %r225, %r226, %r232, %r188, %r234;
	// end inline asm
	// begin inline asm
	shfl.sync.down.b32 %r230, %r231, %r232, %r188, %r234;
	// end inline asm
	mov.b64 	%rd72, {%r225, %r230};
	add.s32 	%r235, %r169, 4;
	setp.gt.s32 	%p127, %r235, %r188;
	mov.u64 	%rd324, %rd323;
	mov.f64 	%fd313, %fd312;
	@%p127 bra 	$L__BB2_83;
	abs.f64 	%fd103, %fd312;
	abs.f64 	%fd104, %fd102;
	setp.lt.f64 	%p128, %fd103, %fd104;
	mov.u64 	%rd324, %rd72;
	mov.f64 	%fd313, %fd102;
	@%p128 bra 	$L__BB2_83;
	setp.lt.f64 	%p129, %fd104, %fd103;
	mov.u64 	%rd324, %rd323;
	mov.f64 	%fd313, %fd312;
	@%p129 bra 	$L__BB2_83;
	setp.lt.s64 	%p130, %rd323, %rd72;
	min.s64 	%rd324, %rd323, %rd72;
	selp.f64 	%fd313, %fd312, %fd102, %p130;
$L__BB2_83:
	mov.b64 	%rd282, %fd313;
	mov.b64 	{%r237, %r242}, %rd282;
	mov.b32 	%r253, 8;
	mov.b32 	%r255, -1;
	// begin inline asm
	shfl.sync.down.b32 %r236, %r237, %r253, %r188, %r255;
	// end inline asm
	// begin inline asm
	shfl.sync.down.b32 %r241, %r242, %r253, %r188, %r255;
	// end inline asm
	mov.b64 	%rd283, {%r236, %r241};
	mov.b64 	%fd107, %rd283;
	mov.b64 	{%r247, %r252}, %rd324;
	// begin inline asm
	shfl.sync.down.b32 %r246, %r247, %r253, %r188, %r255;
	// end inline asm
	// begin inline asm
	shfl.sync.down.b32 %r251, %r252, %r253, %r188, %r255;
	// end inline asm
	mov.b64 	%rd75, {%r246, %r251};
	add.s32 	%r256, %r169, 8;
	setp.gt.s32 	%p131, %r256, %r188;
	mov.u64 	%rd325, %rd324;
	mov.f64 	%fd314, %fd313;
	@%p131 bra 	$L__BB2_87;
	abs.f64 	%fd108, %fd313;
	abs.f64 	%fd109, %fd107;
	setp.lt.f64 	%p132, %fd108, %fd109;
	mov.u64 	%rd325, %rd75;
	mov.f64 	%fd314, %fd107;
	@%p132 bra 	$L__BB2_87;
	setp.lt.f64 	%p133, %fd109, %fd108;
	mov.u64 	%rd325, %rd324;
	mov.f64 	%fd314, %fd313;
	@%p133 bra 	$L__BB2_87;
	setp.lt.s64 	%p134, %rd324, %rd75;
	min.s64 	%rd325, %rd324, %rd75;
	selp.f64 	%fd314, %fd313, %fd107, %p134;
$L__BB2_87:
	mov.b64 	%rd284, %fd314;
	mov.b64 	{%r258, %r263}, %rd284;
	mov.b32 	%r274, 16;
	mov.b32 	%r276, -1;
	// begin inline asm
	shfl.sync.down.b32 %r257, %r258, %r274, %r188, %r276;
	// end inline asm
	// begin inline asm
	shfl.sync.down.b32 %r262, %r263, %r274, %r188, %r276;
	// end inline asm
	mov.b64 	%rd285, {%r257, %r262};
	mov.b64 	%fd112, %rd285;
	mov.b64 	{%r268, %r273}, %rd325;
	// begin inline asm
	shfl.sync.down.b32 %r267, %r268, %r274, %r188, %r276;
	// end inline asm
	// begin inline asm
	shfl.sync.down.b32 %r272, %r273, %r274, %r188, %r276;
	// end inline asm
	mov.b64 	%rd78, {%r267, %r272};
	add.s32 	%r277, %r169, 16;
	setp.gt.s32 	%p135, %r277, %r188;
	mov.u64 	%rd367, %rd325;
	mov.f64 	%fd351, %fd314;
	@%p135 bra 	$L__BB2_91;
	abs.f64 	%fd113, %fd314;
	abs.f64 	%fd114, %fd112;
	setp.lt.f64 	%p136, %fd113, %fd114;
	mov.u64 	%rd367, %rd78;
	mov.f64 	%fd351, %fd112;
	@%p136 bra 	$L__BB2_91;
	setp.lt.f64 	%p137, %fd114, %fd113;
	mov.u64 	%rd367, %rd325;
	mov.f64 	%fd351, %fd314;
	@%p137 bra 	$L__BB2_91;
	setp.lt.s64 	%p138, %rd325, %rd78;
	min.s64 	%rd367, %rd325, %rd78;
	selp.f64 	%fd351, %fd314, %fd112, %p138;
$L__BB2_91:
	setp.ne.s32 	%p139, %r169, 0;
	@%p139 bra 	$L__BB2_93;
	shr.u32 	%r278, %r1, 1;
	and.b32  	%r279, %r278, 496;
	mov.u32 	%r280, _ZN6thrust24THRUST_300001_SM_1000_NS8cuda_cub4core6detail5shmemE;
	add.s32 	%r281, %r280, %r279;
	st.shared.f64 	[%r281+8], %fd351;
	st.shared.u64 	[%r281+16], %rd367;
$L__BB2_93:
	bar.sync 	0;
	setp.ne.s32 	%p140, %r1, 0;
	@%p140 bra 	$L__BB2_204;
	setp.lt.s32 	%p141, %r36, 33;
	mov.f64 	%fd316, %fd351;
	mov.u64 	%rd327, %rd367;
	@%p141 bra 	$L__BB2_98;
	ld.shared.f64 	%fd117, [_ZN6thrust24THRUST_300001_SM_1000_NS8cuda_cub4core6detail5shmemE+24];
	ld.shared.u64 	%rd81, [_ZN6thrust24THRUST_300001_SM_1000_NS8cuda_cub4core6detail5shmemE+32];
	abs.f64 	%fd118, %fd351;
	abs.f64 	%fd119, %fd117;
	setp.lt.f64 	%p142, %fd118, %fd119;
	mov.f64 	%fd316, %fd117;
	mov.u64 	%rd327, %rd81;
	@%p142 bra 	$L__BB2_98;
	setp.lt.f64 	%p143, %fd119, %fd118;
	mov.f64 	%fd316, %fd351;
	mov.u64 	%rd327, %rd367;
	@%p143 bra 	$L__BB2_98;
	setp.lt.s64 	%p144, %rd367, %rd81;
	min.s64 	%rd327, %rd367, %rd81;
	selp.f64 	%fd316, %fd351, %fd117, %p144;
$L__BB2_98:
	setp.lt.s32 	%p145, %r36, 65;
	mov.f64 	%fd317, %fd316;
	mov.u64 	%rd328, %rd327;
	@%p145 bra 	$L__BB2_102;
	ld.shared.f64 	%fd122, [_ZN6thrust24THRUST_300001_SM_1000_NS8cuda_cub4core6detail5shmemE+40];
	ld.shared.u64 	%rd84, [_ZN6thrust24THRUST_300001_SM_1000_NS8cuda_cub4core6detail5shmemE+48];
	abs.f64 	%fd123, %fd316;
	abs.f64 	%fd124, %fd122;
	setp.lt.f64 	%p146, %fd123, %fd124;
	mov.f64 	%fd317, %fd122;
	mov.u64 	%rd328, %rd84;
	@%p146 bra 	$L__BB2_102;
	setp.lt.f64 	%p147, %fd124, %fd123;
	mov.f64 	%fd317, %fd316;
	mov.u64 	%rd328, %rd327;
	@%p147 bra 	$L__BB2_102;
	setp.lt.s64 	%p148, %rd327, %rd84;
	min.s64 	%rd328, %rd327, %rd84;
	selp.f64 	%fd317, %fd316, %fd122, %p148;
$L__BB2_102:
	setp.lt.s32 	%p149, %r36, 97;
	mov.f64 	%fd318, %fd317;
	mov.u64 	%rd329, %rd328;
	@%p149 bra 	$L__BB2_106;
	ld.shared.f64 	%fd127, [_ZN6thrust24THRUST_300001_SM_1000_NS8cuda_cub4core6detail5shmemE+56];
	ld.shared.u64 	%rd87, [_ZN6thrust24THRUST_300001_SM_1000_NS8cuda_cub4core6detail5shmemE+64];
	abs.f64 	%fd128, %fd317;
	abs.f64 	%fd129, %fd127;
	setp.lt.f64 	%p150, %fd128, %fd129;
	mov.f64 	%fd318, %fd127;
	mov.u64 	%rd329, %rd87;
	@%p150 bra 	$L__BB2_106;
	setp.lt.f64 	%p151, %fd129, %fd128;
	mov.f64 	%fd318, %fd317;
	mov.u64 	%rd329, %rd328;
	@%p151 bra 	$L__BB2_106;
	setp.lt.s64 	%p152, %rd328, %rd87;
	min.s64 	%rd329, %rd328, %rd87;
	selp.f64 	%fd318, %fd317, %fd127, %p152;
$L__BB2_106:
	setp.lt.s32 	%p153, %r36, 129;
	mov.f64 	%fd319, %fd318;
	mov.u64 	%rd330, %rd329;
	@%p153 bra 	$L__BB2_110;
	ld.shared.f64 	%fd132, [_ZN6thrust24THRUST_300001_SM_1000_NS8cuda_cub4core6detail5shmemE+72];
	ld.shared.u64 	%rd90, [_ZN6thrust24THRUST_300001_SM_1000_NS8cuda_cub4core6detail5shmemE+80];
	abs.f64 	%fd133, %fd318;
	abs.f64 	%fd134, %fd132;
	setp.lt.f64 	%p154, %fd133, %fd134;
	mov.f64 	%fd319, %fd132;
	mov.u64 	%rd330, %rd90;
	@%p154 bra 	$L__BB2_110;
	setp.lt.f64 	%p155, %fd134, %fd133;
	mov.f64 	%fd319, %fd318;
	mov.u64 	%rd330, %rd329;
	@%p155 bra 	$L__BB2_110;
	setp.lt.s64 	%p156, %rd329, %rd90;
	min.s64 	%rd330, %rd329, %rd90;
	selp.f64 	%fd319, %fd318, %fd132, %p156;
$L__BB2_110:
	setp.lt.s32 	%p157, %r36, 161;
	mov.f64 	%fd320, %fd319;
	mov.u64 	%rd331, %rd330;
	@%p157 bra 	$L__BB2_114;
	ld.shared.f64 	%fd137, [_ZN6thrust24THRUST_300001_SM_1000_NS8cuda_cub4core6detail5shmemE+88];
	ld.shared.u64 	%rd93, [_ZN6thrust24THRUST_300001_SM_1000_NS8cuda_cub4core6detail5shmemE+96];
	abs.f64 	%fd138, %fd319;
	abs.f64 	%fd139, %fd137;
	setp.lt.f64 	%p158, %fd138, %fd139;
	mov.f64 	%fd320, %fd137;
	mov.u64 	%rd331, %rd93;
	@%p158 bra 	$L__BB2_114;
	setp.lt.f64 	%p159, %fd139, %fd138;
	mov.f64 	%fd320, %fd319;
	mov.u64 	%rd331, %rd330;
	@%p159 bra 	$L__BB2_114;
	setp.lt.s64 	%p160, %rd330, %rd93;
	min.s64 	%rd331, %rd330, %rd93;
	selp.f64 	%fd320, %fd319, %fd137, %p160;
$L__BB2_114:
	setp.lt.s32 	%p161, %r36, 193;
	mov.f64 	%fd321, %fd320;
	mov.u64 	%rd332, %rd331;
	@%p161 bra 	$L__BB2_118;
	ld.shared.f64 	%fd142, [_ZN6thrust24THRUST_300001_SM_1000_NS8cuda_cub4core6detail5shmemE+104];
	ld.shared.u64 	%rd96, [_ZN6thrust24THRUST_300001_SM_1000_NS8cuda_cub4core6detail5shmemE+112];
	abs.f64 	%fd143, %fd320;
	abs.f64 	%fd144, %fd142;
	setp.lt.f64 	%p162, %fd143, %fd144;
	mov.f64 	%fd321, %fd142;
	mov.u64 	%rd332, %rd96;
	@%p162 bra 	$L__BB2_118;
	setp.lt.f64 	%p163, %fd144, %fd143;
	mov.f64 	%fd321, %fd320;
	mov.u64 	%rd332, %rd331;
	@%p163 bra 	$L__BB2_118;
	setp.lt.s64 	%p164, %rd331, %rd96;
	min.s64 	%rd332, %rd331, %rd96;
	selp.f64 	%fd321, %fd320, %fd142, %p164;
$L__BB2_118:
	setp.lt.s32 	%p165, %r36, 225;
	mov.u64 	%rd367, %rd332;
	mov.f64 	%fd351, %fd321;
	@%p165 bra 	$L__BB2_204;
	ld.shared.f64 	%fd147, [_ZN6thrust24THRUST_300001_SM_1000_NS8cuda_cub4core6detail5shmemE+120];
	ld.shared.u64 	%rd99, [_ZN6thrust24THRUST_300001_SM_1000_NS8cuda_cub4core6detail5shmemE+128];
	abs.f64 	%fd148, %fd321;
	abs.f64 	%fd149, %fd147;
	setp.lt.f64 	%p166, %fd148, %fd149;
	mov.u64 	%rd367, %rd99;
	mov.f64 	%fd351, %fd147;
	@%p166 bra 	$L__BB2_204;
	setp.lt.f64 	%p167, %fd149, %fd148;
	mov.u64 	%rd367, %rd332;
	mov.f64 	%fd351, %fd321;
	@%p167 bra 	$L__BB2_204;
	setp.lt.s64 	%p168, %rd332, %rd99;
	min.s64 	%rd367, %rd332, %rd99;
	selp.f64 	%fd351, %fd321, %fd147, %p168;
	bra.uni 	$L__BB2_204;
$L__BB2_122:
	mov.u32 	%r17, %tid.x;
	cvt.u64.u32 	%rd200, %r17;
	cvta.to.global.u64 	%rd201, %rd197;
	mul.wide.u32 	%rd202, %r17, 8;
	add.s64 	%rd203, %rd201, %rd202;
	ld.global.f64 	%fd274, [%rd203];
	add.s32 	%r37, %r17, 256;
	cvt.u64.u32 	%rd204, %r37;
	ld.global.f64 	%fd275, [%rd203+2048];
	add.s32 	%r38, %r17, 512;
	cvt.u64.u32 	%rd205, %r38;
	ld.global.f64 	%fd276, [%rd203+4096];
	add.s32 	%r39, %r17, 768;
	cvt.u64.u32 	%rd206, %r39;
	ld.global.f64 	%fd277, [%rd203+6144];
	or.b32  	%r40, %r17, 1024;
	cvt.u64.u32 	%rd101, %r40;
	add.s64 	%rd354, %rd198, %rd101;
	ld.global.f64 	%fd338, [%rd203+8192];
	abs.f64 	%fd278, %fd274;
	abs.f64 	%fd279, %fd275;
	setp.geu.f64 	%p3, %fd278, %fd279;
	selp.f64 	%fd280, %fd274, %fd275, %p3;
	selp.b64 	%rd207, %rd200, %rd204, %p3;
	abs.f64 	%fd281, %fd280;
	abs.f64 	%fd282, %fd276;
	setp.geu.f64 	%p4, %fd281, %fd282;
	selp.f64 	%fd283, %fd280, %fd276, %p4;
	selp.b64 	%rd208, %rd207, %rd205, %p4;
	abs.f64 	%fd284, %fd283;
	abs.f64 	%fd285, %fd277;
	setp.geu.f64 	%p5, %fd284, %fd285;
	selp.f64 	%fd152, %fd283, %fd277, %p5;
	selp.b64 	%rd104, %rd208, %rd206, %p5;
	abs.f64 	%fd153, %fd152;
	abs.f64 	%fd154, %fd338;
	setp.lt.f64 	%p6, %fd153, %fd154;
	@%p6 bra 	$L__BB2_124;
	setp.lt.f64 	%p7, %fd154, %fd153;
	setp.lt.u64 	%p8, %rd104, %rd101;
	or.pred  	%p9, %p7, %p8;
	selp.f64 	%fd338, %fd152, %fd338, %p9;
	add.s64 	%rd211, %rd198, %rd104;
	selp.b64 	%rd354, %rd211, %rd354, %p9;
$L__BB2_124:
	setp.lt.u32 	%p10, %r36, 2560;
	mov.b32 	%r394, 1280;
	@%p10 bra 	$L__BB2_137;
	mov.b32 	%r393, 1280;
	mov.f64 	%fd323, %fd338;
$L__BB2_126:
	cvt.u64.u32 	%rd212, %r393;
	add.s64 	%rd213, %rd200, %rd212;
	mul.wide.u32 	%rd214, %r393, 8;
	cvta.to.global.u64 	%rd215, %rd197;
	add.s64 	%rd217, %rd215, %rd202;
	add.s64 	%rd218, %rd217, %rd214;
	add.s64 	%rd335, %rd213, %rd198;
	ld.global.f64 	%fd324, [%rd218];
	ld.global.f64 	%fd325, [%rd218+2048];
	ld.global.f64 	%fd326, [%rd218+4096];
	ld.global.f64 	%fd327, [%rd218+6144];
	ld.global.f64 	%fd338, [%rd218+8192];
	abs.f64 	%fd163, %fd323;
	abs.f64 	%fd164, %fd324;
	setp.lt.f64 	%p11, %fd163, %fd164;
	@%p11 bra 	$L__BB2_128;
	setp.lt.f64 	%p12, %fd164, %fd163;
	setp.lt.s64 	%p13, %rd354, %rd335;
	or.pred  	%p14, %p12, %p13;
	selp.f64 	%fd324, %fd323, %fd324, %p14;
	selp.b64 	%rd335, %rd354, %rd335, %p14;
$L__BB2_128:
	cvt.u64.u32 	%rd219, %r393;
	add.s64 	%rd220, %rd200, %rd219;
	add.s64 	%rd221, %rd220, %rd198;
	add.s64 	%rd336, %rd221, 256;
	abs.f64 	%fd167, %fd324;
	abs.f64 	%fd168, %fd325;
	setp.lt.f64 	%p15, %fd167, %fd168;
	@%p15 bra 	$L__BB2_130;
	setp.lt.f64 	%p16, %fd168, %fd167;
	add.s64 	%rd226, %rd221, 256;
	setp.lt.s64 	%p17, %rd335, %rd226;
	or.pred  	%p18, %p16, %p17;
	selp.f64 	%fd325, %fd324, %fd325, %p18;
	selp.b64 	%rd336, %rd335, %rd226, %p18;
$L__BB2_130:
	add.s64 	%rd337, %rd221, 512;
	abs.f64 	%fd171, %fd325;
	abs.f64 	%fd172, %fd326;
	setp.lt.f64 	%p19, %fd171, %fd172;
	@%p19 bra 	$L__BB2_132;
	setp.lt.f64 	%p20, %fd172, %fd171;
	add.s64 	%rd234, %rd221, 512;
	setp.lt.s64 	%p21, %rd336, %rd234;
	or.pred  	%p22, %p20, %p21;
	selp.f64 	%fd326, %fd325, %fd326, %p22;
	selp.b64 	%rd337, %rd336, %rd234, %p22;
$L__BB2_132:
	add.s64 	%rd338, %rd221, 768;
	abs.f64 	%fd175, %fd326;
	abs.f64 	%fd176, %fd327;
	setp.lt.f64 	%p23, %fd175, %fd176;
	@%p23 bra 	$L__BB2_134;
	setp.lt.f64 	%p24, %fd176, %fd175;
	setp.lt.s64 	%p25, %rd337, %rd338;
	or.pred  	%p26, %p24, %p25;
	selp.f64 	%fd327, %fd326, %fd327, %p26;
	selp.b64 	%rd338, %rd337, %rd338, %p26;
$L__BB2_134:
	add.s64 	%rd354, %rd221, 1024;
	abs.f64 	%fd179, %fd327;
	abs.f64 	%fd180, %fd338;
	setp.lt.f64 	%p27, %fd179, %fd180;
	@%p27 bra 	$L__BB2_136;
	setp.lt.f64 	%p28, %fd180, %fd179;
	setp.lt.s64 	%p29, %rd338, %rd354;
	or.pred  	%p30, %p28, %p29;
	selp.f64 	%fd338, %fd327, %fd338, %p30;
	selp.b64 	%rd354, %rd338, %rd354, %p30;
$L__BB2_136:
	add.s32 	%r394, %r393, 1280;
	add.s32 	%r43, %r393, 2560;
	setp.le.s32 	%p31, %r43, %r36;
	mov.u32 	%r393, %r394;
	mov.f64 	%fd323, %fd338;
	@%p31 bra 	$L__BB2_126;
$L__BB2_137:
	setp.le.s32 	%p32, %r36, %r394;
	@%p32 bra 	$L__BB2_160;
	sub.s32 	%r21, %r36, %r394;
	setp.ge.s32 	%p33, %r17, %r21;
	@%p33 bra 	$L__BB2_160;
	cvta.to.global.u64 	%rd127, %rd197;
	not.b32 	%r44, %r17;
	add.s32 	%r45, %r36, %r44;
	sub.s32 	%r22, %r45, %r394;
	and.b32  	%r46, %r22, 768;
	setp.eq.s32 	%p34, %r46, 768;
	mov.u32 	%r397, %r17;
	@%p34 bra 	$L__BB2_145;
	add.s32 	%r47, %r17, %r394;
	cvt.u64.u32 	%rd242, %r47;
	add.s64 	%rd342, %rd198, %rd242;
	mul.wide.u32 	%rd243, %r47, 8;
	add.s64 	%rd341, %rd127, %rd243;
	shr.u32 	%r48, %r22, 8;
	add.s32 	%r49, %r48, 1;
	and.b32  	%r50, %r49, 3;
	neg.s32 	%r395, %r50;
	mov.u32 	%r397, %r17;
$L__BB2_141:
	.pragma "nounroll";
	mov.u64 	%rd132, %rd354;
	mov.f64 	%fd184, %fd338;
	ld.global.f64 	%fd185, [%rd341];
	abs.f64 	%fd186, %fd184;
	abs.f64 	%fd187, %fd185;
	setp.lt.f64 	%p35, %fd186, %fd187;
	mov.f64 	%fd338, %fd185;
	mov.u64 	%rd354, %rd342;
	@%p35 bra 	$L__BB2_144;
	setp.lt.f64 	%p36, %fd187, %fd186;
	mov.f64 	%fd338, %fd184;
	mov.u64 	%rd354, %rd132;
	@%p36 bra 	$L__BB2_144;
	setp.lt.s64 	%p37, %rd132, %rd342;
	selp.f64 	%fd338, %fd184, %fd185, %p37;
	min.s64 	%rd354, %rd132, %rd342;
$L__BB2_144:
	add.s32 	%r397, %r397, 256;
	add.s64 	%rd342, %rd342, 256;
	add.s64 	%rd341, %rd341, 2048;
	add.s32 	%r395, %r395, 1;
	setp.ne.s32 	%p38, %r395, 0;
	@%p38 bra 	$L__BB2_141;
$L__BB2_145:
	setp.lt.u32 	%p39, %r22, 768;
	@%p39 bra 	$L__BB2_160;
	add.s32 	%r398, %r397, %r394;
	cvt.u64.u32 	%rd244, %r398;
	add.s64 	%rd349, %rd198, %rd244;
	cvt.u64.u32 	%rd245, %r397;
	cvt.u64.u32 	%rd246, %r394;
	add.s64 	%rd247, %rd245, %rd246;
	shl.b64 	%rd248, %rd247, 3;
	add.s64 	%rd249, %rd248, %rd127;
	add.s64 	%rd348, %rd249, 6144;
	mul.wide.u32 	%rd250, %r398, 8;
	add.s64 	%rd347, %rd127, %rd250;
	add.s32 	%r399, %r397, 512;
$L__BB2_147:
	mov.u32 	%r32, %r399;
	ld.global.f64 	%fd193, [%rd347];
	abs.f64 	%fd194, %fd338;
	abs.f64 	%fd195, %fd193;
	setp.lt.f64 	%p40, %fd194, %fd195;
	mov.f64 	%fd335, %fd193;
	mov.u64 	%rd351, %rd349;
	@%p40 bra 	$L__BB2_150;
	setp.lt.f64 	%p41, %fd195, %fd194;
	mov.f64 	%fd335, %fd338;
	mov.u64 	%rd351, %rd354;
	@%p41 bra 	$L__BB2_150;
	setp.lt.s64 	%p42, %rd354, %rd349;
	selp.f64 	%fd335, %fd338, %fd193, %p42;
	min.s64 	%rd351, %rd354, %rd349;
$L__BB2_150:
	add.s32 	%r51, %r398, 256;
	cvt.u64.u32 	%rd251, %r51;
	add.s64 	%rd148, %rd198, %rd251;
	ld.global.f64 	%fd198, [%rd348+-4096];
	abs.f64 	%fd199, %fd335;
	abs.f64 	%fd200, %fd198;
	setp.lt.f64 	%p43, %fd199, %fd200;
	mov.f64 	%fd336, %fd198;
	mov.u64 	%rd352, %rd148;
	@%p43 bra 	$L__BB2_153;
	setp.lt.f64 	%p44, %fd200, %fd199;
	mov.f64 	%fd336, %fd335;
	mov.u64 	%rd352, %rd351;
	@%p44 bra 	$L__BB2_153;
	setp.lt.s64 	%p45, %rd351, %rd148;
	selp.f64 	%fd336, %fd335, %fd198, %p45;
	min.s64 	%rd352, %rd351, %rd148;
$L__BB2_153:
	add.s32 	%r52, %r398, 512;
	cvt.u64.u32 	%rd252, %r52;
	add.s64 	%rd151, %rd198, %rd252;
	ld.global.f64 	%fd203, [%rd348+-2048];
	abs.f64 	%fd204, %fd336;
	abs.f64 	%fd205, %fd203;
	setp.lt.f64 	%p46, %fd204, %fd205;
	mov.f64 	%fd337, %fd203;
	mov.u64 	%rd353, %rd151;
	@%p46 bra 	$L__BB2_156;
	setp.lt.f64 	%p47, %fd205, %fd204;
	mov.f64 	%fd337, %fd336;
	mov.u64 	%rd353, %rd352;
	@%p47 bra 	$L__BB2_156;
	setp.lt.s64 	%p48, %rd352, %rd151;
	selp.f64 	%fd337, %fd336, %fd203, %p48;
	min.s64 	%rd353, %rd352, %rd151;
$L__BB2_156:
	add.s32 	%r53, %r398, 768;
	cvt.u64.u32 	%rd253, %r53;
	add.s64 	%rd154, %rd198, %rd253;
	ld.global.f64 	%fd208, [%rd348];
	abs.f64 	%fd209, %fd337;
	abs.f64 	%fd210, %fd208;
	setp.lt.f64 	%p49, %fd209, %fd210;
	mov.f64 	%fd338, %fd208;
	mov.u64 	%rd354, %rd154;
	@%p49 bra 	$L__BB2_159;
	setp.lt.f64 	%p50, %fd210, %fd209;
	mov.f64 	%fd338, %fd337;
	mov.u64 	%rd354, %rd353;
	@%p50 bra 	$L__BB2_159;
	setp.lt.s64 	%p51, %rd353, %rd154;
	selp.f64 	%fd338, %fd337, %fd208, %p51;
	min.s64 	%rd354, %rd353, %rd154;
$L__BB2_159:
	add.s64 	%rd349, %rd349, 1024;
	add.s64 	%rd348, %rd348, 8192;
	add.s64 	%rd347, %rd347, 8192;
	add.s32 	%r399, %r32, 1024;
	add.s32 	%r54, %r32, 512;
	add.s32 	%r398, %r398, 1024;
	setp.lt.s32 	%p52, %r54, %r21;
	@%p52 bra 	$L__BB2_147;
$L__BB2_160:
	// begin inline asm
	mov.u32 %r55, %laneid;
	// end inline asm
	mov.b64 	%rd254, %fd338;
	mov.b64 	{%r57, %r62}, %rd254;
	mov.b32 	%r73, 1;
	mov.b32 	%r74, 31;
	mov.b32 	%r75, -1;
	// begin inline asm
	shfl.sync.down.b32 %r56, %r57, %r73, %r74, %r75;
	// end inline asm
	// begin inline asm
	shfl.sync.down.b32 %r61, %r62, %r73, %r74, %r75;
	// end inline asm
	mov.b64 	%rd255, {%r56, %r61};
	mov.b64 	%fd214, %rd255;
	mov.b64 	{%r67, %r72}, %rd354;
	// begin inline asm
	shfl.sync.down.b32 %r66, %r67, %r73, %r74, %r75;
	// end inline asm
	// begin inline asm
	shfl.sync.down.b32 %r71, %r72, %r73, %r74, %r75;
	// end inline asm
	mov.b64 	%rd161, {%r66, %r71};
	setp.gt.s32 	%p53, %r55, 30;
	mov.f64 	%fd340, %fd338;
	mov.u64 	%rd356, %rd354;
	@%p53 bra 	$L__BB2_164;
	abs.f64 	%fd215, %fd338;
	abs.f64 	%fd216, %fd214;
	setp.lt.f64 	%p54, %fd215, %fd216;
	mov.f64 	%fd340, %fd214;
	mov.u64 	%rd356, %rd161;
	@%p54 bra 	$L__BB2_164;
	setp.lt.f64 	%p55, %fd216, %fd215;
	mov.f64 	%fd340, %fd338;
	mov.u64 	%rd356, %rd354;
	@%p55 bra 	$L__BB2_164;
	setp.lt.s64 	%p56, %rd354, %rd161;
	selp.f64 	%fd340, %fd338, %fd214, %p56;
	min.s64 	%rd356, %rd354, %rd161;
$L__BB2_164:
	mov.b64 	%rd256, %fd340;
	mov.b64 	{%r77, %r82}, %rd256;
	mov.b32 	%r93, 2;
	mov.b32 	%r94, 31;
	mov.b32 	%r95, -1;
	// begin inline asm
	shfl.sync.down.b32 %r76, %r77, %r93, %r94, %r95;
	// end inline asm
	// begin inline asm
	shfl.sync.down.b32 %r81, %r82, %r93, %r94, %r95;
	// end inline asm
	mov.b64 	%rd257, {%r76, %r81};
	mov.b64 	%fd219, %rd257;
	mov.b64 	{%r87, %r92}, %rd356;
	// begin inline asm
	shfl.sync.down.b32 %r86, %r87, %r93, %r94, %r95;
	// end inline asm
	// begin inline asm
	shfl.sync.down.b32 %r91, %r92, %r93, %r94, %r95;
	// end inline asm
	mov.b64 	%rd164, {%r86, %r91};
	setp.gt.s32 	%p57, %r55, 29;
	mov.f64 	%fd341, %fd340;
	mov.u64 	%rd357, %rd356;
	@%p57 bra 	$L__BB2_168;
	abs.f64 	%fd220, %fd340;
	abs.f64 	%fd221, %fd219;
	setp.lt.f64 	%p58, %fd220, %fd221;
	mov.f64 	%fd341, %fd219;
	mov.u64 	%rd357, %rd164;
	@%p58 bra 	$L__BB2_168;
	setp.lt.f64 	%p59, %fd221, %fd220;
	mov.f64 	%fd341, %fd340;
	mov.u64 	%rd357, %rd356;
	@%p59 bra 	$L__BB2_168;
	setp.lt.s64 	%p60, %rd356, %rd164;
	selp.f64 	%fd341, %fd340, %fd219, %p60;
	min.s64 	%rd357, %rd356, %rd164;
$L__BB2_168:
	mov.b64 	%rd258, %fd341;
	mov.b64 	{%r97, %r102}, %rd258;
	mov.b32 	%r113, 4;
	mov.b32 	%r114, 31;
	mov.b32 	%r115, -1;
	// begin inline asm
	shfl.sync.down.b32 %r96, %r97, %r113, %r114, %r115;
	// end inline asm
	// begin inline asm
	shfl.sync.down.b32 %r101, %r102, %r113, %r114, %r115;
	// end inline asm
	mov.b64 	%rd259, {%r96, %r101};
	mov.b64 	%fd224, %rd259;
	mov.b64 	{%r107, %r112}, %rd357;
	// begin inline asm
	shfl.sync.down.b32 %r106, %r107, %r113, %r114, %r115;
	// end inline asm
	// begin inline asm
	shfl.sync.down.b32 %r111, %r112, %r113, %r114, %r115;
	// end inline asm
	mov.b64 	%rd167, {%r106, %r111};
	setp.gt.s32 	%p61, %r55, 27;
	mov.f64 	%fd342, %fd341;
	mov.u64 	%rd358, %rd357;
	@%p61 bra 	$L__BB2_172;
	abs.f64 	%fd225, %fd341;
	abs.f64 	%fd226, %fd224;
	setp.lt.f64 	%p62, %fd225, %fd226;
	mov.f64 	%fd342, %fd224;
	mov.u64 	%rd358, %rd167;
	@%p62 bra 	$L__BB2_172;
	setp.lt.f64 	%p63, %fd226, %fd225;
	mov.f64 	%fd342, %fd341;
	mov.u64 	%rd358, %rd357;
	@%p63 bra 	$L__BB2_172;
	setp.lt.s64 	%p64, %rd357, %rd167;
	selp.f64 	%fd342, %fd341, %fd224, %p64;
	min.s64 	%rd358, %rd357, %rd167;
$L__BB2_172:
	mov.b64 	%rd260, %fd342;
	mov.b64 	{%r117, %r122}, %rd260;
	mov.b32 	%r133, 8;
	mov.b32 	%r134, 31;
	mov.b32 	%r135, -1;
	// begin inline asm
	shfl.sync.down.b32 %r116, %r117, %r133, %r134, %r135;
	// end inline asm
	// begin inline asm
	shfl.sync.down.b32 %r121, %r122, %r133, %r134, %r135;
	// end inline asm
	mov.b64 	%rd261, {%r116, %r121};
	mov.b64 	%fd229, %rd261;
	mov.b64 	{%r127, %r132}, %rd358;
	// begin inline asm
	shfl.sync.down.b32 %r126, %r127, %r133, %r134, %r135;
	// end inline asm
	// begin inline asm
	shfl.sync.down.b32 %r131, %r132, %r133, %r134, %r135;
	// end inline asm
	mov.b64 	%rd170, {%r126, %r131};
	setp.gt.s32 	%p65, %r55, 23;
	mov.f64 	%fd343, %fd342;
	mov.u64 	%rd359, %rd358;
	@%p65 bra 	$L__BB2_176;
	abs.f64 	%fd230, %fd342;
	abs.f64 	%fd231, %fd229;
	setp.lt.f64 	%p66, %fd230, %fd231;
	mov.f64 	%fd343, %fd229;
	mov.u64 	%rd359, %rd170;
	@%p66 bra 	$L__BB2_176;
	setp.lt.f64 	%p67, %fd231, %fd230;
	mov.f64 	%fd343, %fd342;
	mov.u64 	%rd359, %rd358;
	@%p67 bra 	$L__BB2_176;
	setp.lt.s64 	%p68, %rd358, %rd170;
	selp.f64 	%fd343, %fd342, %fd229, %p68;
	min.s64 	%rd359, %rd358, %rd170;
$L__BB2_176:
	mov.b64 	%rd262, %fd343;
	mov.b64 	{%r137, %r142}, %rd262;
	mov.b32 	%r153, 16;
	mov.b32 	%r154, 31;
	mov.b32 	%r155, -1;
	// begin inline asm
	shfl.sync.down.b32 %r136, %r137, %r153, %r154, %r155;
	// end inline asm
	// begin inline asm
	shfl.sync.down.b32 %r141, %r142, %r153, %r154, %r155;
	// end inline asm
	mov.b64 	%rd263, {%r136, %r141};
	mov.b64 	%fd234, %rd263;
	mov.b64 	{%r147, %r152}, %rd359;
	// begin inline asm
	shfl.sync.down.b32 %r146, %r147, %r153, %r154, %r155;
	// end inline asm
	// begin inline asm
	shfl.sync.down.b32 %r151, %r152, %r153, %r154, %r155;
	// end inline asm
	mov.b64 	%rd173, {%r146, %r151};
	setp.gt.s32 	%p69, %r55, 15;
	mov.f64 	%fd351, %fd343;
	mov.u64 	%rd367, %rd359;
	@%p69 bra 	$L__BB2_180;
	abs.f64 	%fd235, %fd343;
	abs.f64 	%fd236, %fd234;
	setp.lt.f64 	%p70, %fd235, %fd236;
	mov.f64 	%fd351, %fd234;
	mov.u64 	%rd367, %rd173;
	@%p70 bra 	$L__BB2_180;
	setp.lt.f64 	%p71, %fd236, %fd235;
	mov.f64 	%fd351, %fd343;
	mov.u64 	%rd367, %rd359;
	@%p71 bra 	$L__BB2_180;
	setp.lt.s64 	%p72, %rd359, %rd173;
	selp.f64 	%fd351, %fd343, %fd234, %p72;
	min.s64 	%rd367, %rd359, %rd173;
$L__BB2_180:
	setp.ne.s32 	%p73, %r55, 0;
	@%p73 bra 	$L__BB2_182;
	shr.u32 	%r156, %r17, 1;
	and.b32  	%r157, %r156, 496;
	mov.u32 	%r158, _ZN6thrust24THRUST_300001_SM_1000_NS8cuda_cub4core6detail5shmemE;
	add.s32 	%r159, %r158, %r157;
	st.shared.f64 	[%r159+8], %fd351;
	st.shared.u64 	[%r159+16], %rd367;
$L__BB2_182:
	bar.sync 	0;
	setp.ne.s32 	%p74, %r17, 0;
	@%p74 bra 	$L__BB2_204;
	ld.shared.f64 	%fd239, [_ZN6thrust24THRUST_300001_SM_1000_NS8cuda_cub4core6detail5shmemE+24];
	ld.shared.u64 	%rd176, [_ZN6thrust24THRUST_300001_SM_1000_NS8cuda_cub4core6detail5shmemE+32];
	abs.f64 	%fd240, %fd351;
	abs.f64 	%fd241, %fd239;
	setp.lt.f64 	%p75, %fd240, %fd241;
	mov.f64 	%fd345, %fd239;
	mov.u64 	%rd361, %rd176;
	@%p75 bra 	$L__BB2_186;
	setp.lt.f64 	%p76, %fd241, %fd240;
	mov.f64 	%fd345, %fd351;
	mov.u64 	%rd361, %rd367;
	@%p76 bra 	$L__BB2_186;
	setp.lt.s64 	%p77, %rd367, %rd176;
	selp.f64 	%fd345, %fd351, %fd239, %p77;
	min.s64 	%rd361, %rd367, %rd176;
$L__BB2_186:
	ld.shared.f64 	%fd244, [_ZN6thrust24THRUST_300001_SM_1000_NS8cuda_cub4core6detail5shmemE+40];
	ld.shared.u64 	%rd179, [_ZN6thrust24THRUST_300001_SM_1000_NS8cuda_cub4core6detail5shmemE+48];
	abs.f64 	%fd245, %fd345;
	abs.f64 	%fd246, %fd244;
	setp.lt.f64 	%p78, %fd245, %fd246;
	mov.f64 	%fd346, %fd244;
	mov.u64 	%rd362, %rd179;
	@%p78 bra 	$L__BB2_189;
	setp.lt.f64 	%p79, %fd246, %fd245;
	mov.f64 	%fd346, %fd345;
	mov.u64 	%rd362, %rd361;
	@%p79 bra 	$L__BB2_189;
	setp.lt.s64 	%p80, %rd361, %rd179;
	selp.f64 	%fd346, %fd345, %fd244, %p80;
	min.s64 	%rd362, %rd361, %rd179;
$L__BB2_189:
	ld.shared.f64 	%fd249, [_ZN6thrust24THRUST_300001_SM_1000_NS8cuda_cub4core6detail5shmemE+56];
	ld.shared.u64 	%rd182, [_ZN6thrust24THRUST_300001_SM_1000_NS8cuda_cub4core6detail5shmemE+64];
	abs.f64 	%fd250, %fd346;
	abs.f64 	%fd251, %fd249;
	setp.lt.f64 	%p81, %fd250, %fd251;
	mov.f64 	%fd347, %fd249;
	mov.u64 	%rd363, %rd182;
	@%p81 bra 	$L__BB2_192;
	setp.lt.f64 	%p82, %fd251, %fd250;
	mov.f64 	%fd347, %fd346;
	mov.u64 	%rd363, %rd362;
	@%p82 bra 	$L__BB2_192;
	setp.lt.s64 	%p83, %rd362, %rd182;
	selp.f64 	%fd347, %fd346, %fd249, %p83;
	min.s64 	%rd363, %rd362, %rd182;
$L__BB2_192:
	ld.shared.f64 	%fd254, [_ZN6thrust24THRUST_300001_SM_1000_NS8cuda_cub4core6detail5shmemE+72];
	ld.shared.u64 	%rd185, [_ZN6thrust24THRUST_300001_SM_1000_NS8cuda_cub4core6detail5shmemE+80];
	abs.f64 	%fd255, %fd347;
	abs.f64 	%fd256, %fd254;
	setp.lt.f64 	%p84, %fd255, %fd256;
	mov.f64 	%fd348, %fd254;
	mov.u64 	%rd364, %rd185;
	@%p84 bra 	$L__BB2_195;
	setp.lt.f64 	%p85, %fd256, %fd255;
	mov.f64 	%fd348, %fd347;
	mov.u64 	%rd364, %rd363;
	@%p85 bra 	$L__BB2_195;
	setp.lt.s64 	%p86, %rd363, %rd185;
	selp.f64 	%fd348, %fd347, %fd254, %p86;
	min.s64 	%rd364, %rd363, %rd185;
$L__BB2_195:
	ld.shared.f64 	%fd259, [_ZN6thrust24THRUST_300001_SM_1000_NS8cuda_cub4core6detail5shmemE+88];
	ld.shared.u64 	%rd188, [_ZN6thrust24THRUST_300001_SM_1000_NS8cuda_cub4core6detail5shmemE+96];
	abs.f64 	%fd260, %fd348;
	abs.f64 	%fd261, %fd259;
	setp.lt.f64 	%p87, %fd260, %fd261;
	mov.f64 	%fd349, %fd259;
	mov.u64 	%rd365, %rd188;
	@%p87 bra 	$L__BB2_198;
	setp.lt.f64 	%p88, %fd261, %fd260;
	mov.f64 	%fd349, %fd348;
	mov.u64 	%rd365, %rd364;
	@%p88 bra 	$L__BB2_198;
	setp.lt.s64 	%p89, %rd364, %rd188;
	selp.f64 	%fd349, %fd348, %fd259, %p89;
	min.s64 	%rd365, %rd364, %rd188;
$L__BB2_198:
	ld.shared.f64 	%fd264, [_ZN6thrust24THRUST_300001_SM_1000_NS8cuda_cub4core6detail5shmemE+104];
	ld.shared.u64 	%rd191, [_ZN6thrust24THRUST_300001_SM_1000_NS8cuda_cub4core6detail5shmemE+112];
	abs.f64 	%fd265, %fd349;
	abs.f64 	%fd266, %fd264;
	setp.lt.f64 	%p90, %fd265, %fd266;
	mov.f64 	%fd350, %fd264;
	mov.u64 	%rd366, %rd191;
	@%p90 bra 	$L__BB2_201;
	setp.lt.f64 	%p91, %fd266, %fd265;
	mov.f64 	%fd350, %fd349;
	mov.u64 	%rd366, %rd365;
	@%p91 bra 	$L__BB2_201;
	setp.lt.s64 	%p92, %rd365, %rd191;
	selp.f64 	%fd350, %fd349, %fd264, %p92;
	min.s64 	%rd366, %rd365, %rd191;
$L__BB2_201:
	ld.shared.f64 	%fd269, [_ZN6thrust24THRUST_300001_SM_1000_NS8cuda_cub4core6detail5shmemE+120];
	ld.shared.u64 	%rd194, [_ZN6thrust24THRUST_300001_SM_1000_NS8cuda_cub4core6detail5shmemE+128];
	abs.f64 	%fd270, %fd350;
	abs.f64 	%fd271, %fd269;
	setp.lt.f64 	%p93, %fd270, %fd271;
	mov.u64 	%rd367, %rd194;
	mov.f64 	%fd351, %fd269;
	@%p93 bra 	$L__BB2_204;
	setp.lt.f64 	%p94, %fd271, %fd270;
	mov.u64 	%rd367, %rd366;
	mov.f64 	%fd351, %fd350;
	@%p94 bra 	$L__BB2_204;
	setp.lt.s64 	%p95, %rd366, %rd194;
	selp.f64 	%fd351, %fd350, %fd269, %p95;
	min.s64 	%rd367, %rd366, %rd194;
$L__BB2_204:
	mov.u32 	%r387, %tid.x;
	setp.ne.s32 	%p212, %r387, 0;
	@%p212 bra 	$L__BB2_206;
	ld.param.u64 	%rd297, [_ZN6thrust24THRUST_300001_SM_1000_NS8cuda_cub4core6detail13_kernel_agentINS1_8__reduce11ReduceAgentINS0_12zip_iteratorIN4cuda3std3__45tupleIJNS0_10device_ptrIdEENS0_17counting_iteratorIlNS0_11use_defaultESF_SF_EEEEEEEPNSB_IJdlEEESJ_iNS1_9__extrema9arg_max_fIdl7AbsLessEEEEJSI_SK_iSO_EEEvDpT0__param_1];
	cvta.to.global.u64 	%rd296, %rd297;
	st.global.f64 	[%rd296], %fd351;
	st.global.u64 	[%rd296+8], %rd367;
$L__BB2_206:
	ret;

}
	// .globl	_ZN6thrust24THRUST_300001_SM_1000_NS8cuda_cub4core6detail13_kernel_agentINS1_8__reduce11ReduceAgentINS0_12zip_iteratorIN4cuda3std3__45tupleIJNS0_10device_ptrIdEENS0_17counting_iteratorIlNS0_11use_defaultESF_SF_EEEEEEEPNSB_IJdlEEESJ_iNS1_9__extrema9arg_max_fIdl7AbsLessEEEEJSI_SK_iN3cub18CUB_300001_SM_100013GridEvenShareIiEENSR_9GridQueueIjEESO_EEEvDpT0_
.visible .entry _ZN6thrust24THRUST_300001_SM_1000_NS8cuda_cub4core6detail13_kernel_agentINS1_8__reduce11ReduceAgentINS0_12zip_iteratorIN4cuda3std3__45tupleIJNS0_10device_ptrIdEENS0_17counting_iteratorIlNS0_11use_defaultESF_SF_EEEEEEEPNSB_IJdlEEESJ_iNS1_9__extrema9arg_max_fIdl7AbsLessEEEEJSI_SK_iN3cub18CUB_300001_SM_100013GridEvenShareIiEENSR_9GridQueueIjEESO_EEEvDpT0_(
	.param .align 8 .b8 _ZN6thrust24THRUST_300001_SM_1000_NS8cuda_cub4core6detail13_kernel_agentINS1_8__reduce11ReduceAgentINS0_12zip_iteratorIN4cuda3std3__45tupleIJNS0_10device_ptrIdEENS0_17counting_iteratorIlNS0_11use_defaultESF_SF_EEEEEEEPNSB_IJdlEEESJ_iNS1_9__extrema9arg_max_fIdl7AbsLessEEEEJSI_SK_iN3cub18CUB_300001_SM_100013GridEvenShareIiEENSR_9GridQueueIjEESO_EEEvDpT0__param_0[16],
	.param .u64 .ptr .align 1 _ZN6thrust24THRUST_300001_SM_1000_NS8cuda_cub4core6detail13_kernel_agentINS1_8__reduce11ReduceAgentINS0_12zip_iteratorIN4cuda3std3__45tupleIJNS0_10device_ptrIdEENS0_17counting_iteratorIlNS0_11use_defaultESF_SF_EEEEEEEPNSB_IJdlEEESJ_iNS1_9__extrema9arg_max_fIdl7AbsLessEEEEJSI_SK_iN3cub18CUB_300001_SM_100013GridEvenShareIiEENSR_9GridQueueIjEESO_EEEvDpT0__param_1,
	.param .u32 _ZN6thrust24THRUST_300001_SM_1000_NS8cuda_cub4core6detail13_kernel_agentINS1_8__reduce11ReduceAgentINS0_12zip_iteratorIN4cuda3std3__45tupleIJNS0_10device_ptrIdEENS0_17counting_iteratorIlNS0_11use_defaultESF_SF_EEEEEEEPNSB_IJdlEEESJ_iNS1_9__extrema9arg_max_fIdl7AbsLessEEEEJSI_SK_iN3cub18CUB_300001_SM_100013GridEvenShareIiEENSR_9GridQueueIjEESO_EEEvDpT0__param_2,
	.param .align 4 .b8 _ZN6thrust24THRUST_300001_SM_1000_NS8cuda_cub4core6detail13_kernel_agentINS1_8__reduce11ReduceAgentINS0_12zip_iteratorIN4cuda3std3__45tupleIJNS0_10device_ptrIdEENS0_17counting_iteratorIlNS0_11use_defaultESF_SF_EEEEEEEPNSB_IJdlEEESJ_iNS1_9__extrema9arg_max_fIdl7AbsLessEEEEJSI_SK_iN3cub18CUB_300001_SM_100013GridEvenShareIiEENSR_9GridQueueIjEESO_EEEvDpT0__param_3[40],
	.param .align 8 .b8 _ZN6thrust24THRUST_300001_SM_1000_NS8cuda_cub4core6detail13_kernel_agentINS1_8__reduce11ReduceAgentINS0_12zip_iteratorIN4cuda3std3__45tupleIJNS0_10device_ptrIdEENS0_17counting_iteratorIlNS0_11use_defaultESF_SF_EEEEEEEPNSB_IJdlEEESJ_iNS1_9__extrema9arg_max_fIdl7AbsLessEEEEJSI_SK_iN3cub18CUB_300001_SM_100013GridEvenShareIiEENSR_9GridQueueIjEESO_EEEvDpT0__param_4[8],
	.param .align 1 .b8 _ZN6thrust24THRUST_300001_SM_1000_NS8cuda_cub4core6detail13_kernel_agentINS1_8__reduce11ReduceAgentINS0_12zip_iteratorIN4cuda3std3__45tupleIJNS0_10device_ptrIdEENS0_17counting_iteratorIlNS0_11use_defaultESF_SF_EEEEEEEPNSB_IJdlEEESJ_iNS1_9__extrema9arg_max_fIdl7AbsLessEEEEJSI_SK_iN3cub18CUB_300001_SM_100013GridEvenShareIiEENSR_9GridQueueIjEESO_EEEvDpT0__param_5[1]
)
.maxntid 256
{
	.reg .pred 	%p<215>;
	.reg .b32 	%r<437>;
	.reg .b64 	%rd<318>;
	.reg .b64 	%fd<352>;

	ld.param.u64 	%rd3, [_ZN6thrust24THRUST_300001_SM_1000_NS8cuda_cub4core6detail13_kernel_agentINS1_8__reduce11ReduceAgentINS0_12zip_iteratorIN4cuda3std3__45tupleIJNS0_10device_ptrIdEENS0_17counting_iteratorIlNS0_11use_defaultESF_SF_EEEEEEEPNSB_IJdlEEESJ_iNS1_9__extrema9arg_max_fIdl7AbsLessEEEEJSI_SK_iN3cub18CUB_300001_SM_100013GridEvenShareIiEENSR_9GridQueueIjEESO_EEEvDpT0__param_0+8];
	ld.param.u64 	%rd181, [_ZN6thrust24THRUST_300001_SM_1000_NS8cuda_cub4core6detail13_kernel_agentINS1_8__reduce11ReduceAgentINS0_12zip_iteratorIN4cuda3std3__45tupleIJNS0_10device_ptrIdEENS0_17counting_iteratorIlNS0_11use_defaultESF_SF_EEEEEEEPNSB_IJdlEEESJ_iNS1_9__extrema9arg_max_fIdl7AbsLessEEEEJSI_SK_iN3cub18CUB_300001_SM_100013GridEvenShareIiEENSR_9GridQueueIjEESO_EEEvDpT0__param_0];
	ld.param.u64 	%rd182, [_ZN6thrust24THRUST_300001_SM_1000_NS8cuda_cub4core6detail13_kernel_agentINS1_8__reduce11ReduceAgentINS0_12zip_iteratorIN4cuda3std3__45tupleIJNS0_10device_ptrIdEENS0_17counting_iteratorIlNS0_11use_defaultESF_SF_EEEEEEEPNSB_IJdlEEESJ_iNS1_9__extrema9arg_max_fIdl7AbsLessEEEEJSI_SK_iN3cub18CUB_300001_SM_100013GridEvenShareIiEENSR_9GridQueueIjEESO_EEEvDpT0__param_4];
	ld.param.u32 	%r66, [_ZN6thrust24THRUST_300001_SM_1000_NS8cuda_cub4core6detail13_kernel_agentINS1_8__reduce11ReduceAgentINS0_12zip_iteratorIN4cuda3std3__45tupleIJNS0_10device_ptrIdEENS0_17counting_iteratorIlNS0_11use_defaultESF_SF_EEEEEEEPNSB_IJdlEEESJ_iNS1_9__extrema9arg_max_fIdl7AbsLessEEEEJSI_SK_iN3cub18CUB_300001_SM_100013GridEvenShareIiEENSR_9GridQueueIjEESO_EEEvDpT0__param_2];
	cvta.to.global.u64 	%rd1, %rd182;
	cvta.to.global.u64 	%rd2, %rd181;
	mov.u32 	%r1, %ctaid.x;
	mul.lo.s32 	%r2, %r1, 1280;
	mov.u32 	%r67, %nctaid.x;
	mul.lo.s32 	%r3, %r67, 1280;
	add.s32 	%r68, %r2, 1280;
	setp.le.s32 	%p1, %r68, %r66;
	@%p1 bra 	$L__BB3_121;
	sub.s32 	%r4, %r66, %r2;
	mov.u32 	%r5, %tid.x;
	setp.ge.s32 	%p98, %r5, %r4;
	mov.f64 	%fd298, 0d0000000000000000;
	mov.b64 	%rd264, 0;
	mov.u32 	%r420, %r5;
	@%p98 bra 	$L__BB3_3;
	add.s32 	%r190, %r2, %r5;
	cvt.s64.s32 	%rd219, %r190;
	mul.wide.s32 	%rd220, %r190, 8;
	add.s64 	%rd221, %rd2, %rd220;
	add.s64 	%rd264, %rd3, %rd219;
	ld.global.f64 	%fd298, [%rd221];
	add.s32 	%r420, %r5, 256;
$L__BB3_3:
	setp.ge.s32 	%p99, %r420, %r4;
	@%p99 bra 	$L__BB3_25;
	not.b32 	%r191, %r420;
	add.s32 	%r192, %r66, %r191;
	sub.s32 	%r8, %r192, %r2;
	and.b32  	%r193, %r8, 768;
	setp.eq.s32 	%p100, %r193, 768;
	@%p100 bra 	$L__BB3_10;
	add.s32 	%r418, %r420, %r2;
	shr.u32 	%r194, %r8, 8;
	add.s32 	%r195, %r194, 1;
	and.b32  	%r196, %r195, 3;
	neg.s32 	%r417, %r196;
$L__BB3_6:
	.pragma "nounroll";
	mov.u64 	%rd6, %rd264;
	mov.f64 	%fd3, %fd298;
	cvt.s64.s32 	%rd223, %r418;
	add.s64 	%rd7, %rd3, %rd223;
	mul.wide.s32 	%rd224, %r418, 8;
	add.s64 	%rd225, %rd2, %rd224;
	ld.global.f64 	%fd4, [%rd225];
	abs.f64 	%fd5, %fd3;
	abs.f64 	%fd6, %fd4;
	setp.lt.f64 	%p101, %fd5, %fd6;
	mov.u64 	%rd264, %rd7;
	mov.f64 	%fd298, %fd4;
	@%p101 bra 	$L__BB3_9;
	setp.lt.f64 	%p102, %fd6, %fd5;
	mov.u64 	%rd264, %rd6;
	mov.f64 	%fd298, %fd3;
	@%p102 bra 	$L__BB3_9;
	setp.lt.s64 	%p103, %rd6, %rd7;
	min.s64 	%rd264, %rd6, %rd7;
	selp.f64 	%fd298, %fd3, %fd4, %p103;
$L__BB3_9:
	add.s32 	%r420, %r420, 256;
	add.s32 	%r418, %r418, 256;
	add.s32 	%r417, %r417, 1;
	setp.ne.s32 	%p104, %r417, 0;
	@%p104 bra 	$L__BB3_6;
$L__BB3_10:
	setp.lt.u32 	%p105, %r8, 768;
	@%p105 bra 	$L__BB3_25;
	add.s32 	%r421, %r420, %r2;
	add.s32 	%r424, %r421, 256;
	add.s32 	%r423, %r421, 512;
	add.s32 	%r422, %r421, 768;
	add.s64 	%rd12, %rd2, 4096;
$L__BB3_12:
	cvt.s64.s32 	%rd226, %r424;
	add.s64 	%rd14, %rd3, %rd226;
	cvt.s64.s32 	%rd227, %r423;
	add.s64 	%rd15, %rd3, %rd227;
	cvt.s64.s32 	%rd228, %r422;
	add.s64 	%rd16, %rd3, %rd228;
	cvt.s64.s32 	%rd229, %r421;
	mul.wide.s32 	%rd230, %r421, 8;
	add.s64 	%rd17, %rd12, %rd230;
	add.s64 	%rd18, %rd3, %rd229;
	ld.global.f64 	%fd12, [%rd17+-4096];
	abs.f64 	%fd13, %fd298;
	abs.f64 	%fd14, %fd12;
	setp.lt.f64 	%p106, %fd13, %fd14;
	mov.u64 	%rd261, %rd18;
	mov.f64 	%fd295, %fd12;
	@%p106 bra 	$L__BB3_15;
	setp.lt.f64 	%p107, %fd14, %fd13;
	mov.u64 	%rd261, %rd264;
	mov.f64 	%fd295, %fd298;
	@%p107 bra 	$L__BB3_15;
	setp.lt.s64 	%p108, %rd264, %rd18;
	min.s64 	%rd261, %rd264, %rd18;
	selp.f64 	%fd295, %fd298, %fd12, %p108;
$L__BB3_15:
	ld.global.f64 	%fd17, [%rd17+-2048];
	abs.f64 	%fd18, %fd295;
	abs.f64 	%fd19, %fd17;
	setp.lt.f64 	%p109, %fd18, %fd19;
	mov.u64 	%rd262, %rd14;
	mov.f64 	%fd296, %fd17;
	@%p109 bra 	$L__BB3_18;
	setp.lt.f64 	%p110, %fd19, %fd18;
	mov.u64 	%rd262, %rd261;
	mov.f64 	%fd296, %fd295;
	@%p110 bra 	$L__BB3_18;
	setp.lt.s64 	%p111, %rd261, %rd14;
	min.s64 	%rd262, %rd261, %rd14;
	selp.f64 	%fd296, %fd295, %fd17, %p111;
$L__BB3_18:
	ld.global.f64 	%fd22, [%rd17];
	abs.f64 	%fd23, %fd296;
	abs.f64 	%fd24, %fd22;
	setp.lt.f64 	%p112, %fd23, %fd24;
	mov.u64 	%rd263, %rd15;
	mov.f64 	%fd297, %fd22;
	@%p112 bra 	$L__BB3_21;
	setp.lt.f64 	%p113, %fd24, %fd23;
	mov.u64 	%rd263, %rd262;
	mov.f64 	%fd297, %fd296;
	@%p113 bra 	$L__BB3_21;
	setp.lt.s64 	%p114, %rd262, %rd15;
	min.s64 	%rd263, %rd262, %rd15;
	selp.f64 	%fd297, %fd296, %fd22, %p114;
$L__BB3_21:
	ld.global.f64 	%fd27, [%rd17+2048];
	abs.f64 	%fd28, %fd297;
	abs.f64 	%fd29, %fd27;
	setp.lt.f64 	%p115, %fd28, %fd29;
	mov.u64 	%rd264, %rd16;
	mov.f64 	%fd298, %fd27;
	@%p115 bra 	$L__BB3_24;
	setp.lt.f64 	%p116, %fd29, %fd28;
	mov.u64 	%rd264, %rd263;
	mov.f64 	%fd298, %fd297;
	@%p116 bra 	$L__BB3_24;
	setp.lt.s64 	%p117, %rd263, %rd16;
	min.s64 	%rd264, %rd263, %rd16;
	selp.f64 	%fd298, %fd297, %fd27, %p117;
$L__BB3_24:
	add.s32 	%r420, %r420, 1024;
	add.s32 	%r424, %r424, 1024;
	add.s32 	%r423, %r423, 1024;
	add.s32 	%r422, %r422, 1024;
	add.s32 	%r421, %r421, 1024;
	setp.lt.s32 	%p118, %r420, %r4;
	@%p118 bra 	$L__BB3_12;
$L__BB3_25:
	setp.lt.s32 	%p119, %r4, 256;
	@%p119 bra 	$L__BB3_70;
	// begin inline asm
	mov.u32 %r310, %laneid;
	// end inline asm
	mov.b64 	%rd241, %fd298;
	mov.b64 	{%r312, %r317}, %rd241;
	mov.b32 	%r328, 1;
	mov.b32 	%r329, 31;
	mov.b32 	%r330, -1;
	// begin inline asm
	shfl.sync.down.b32 %r311, %r312, %r328, %r329, %r330;
	// end inline asm
	// begin inline asm
	shfl.sync.down.b32 %r316, %r317, %r328, %r329, %r330;
	// end inline asm
	mov.b64 	%rd242, {%r311, %r316};
	mov.b64 	%fd33, %rd242;
	mov.b64 	{%r322, %r327}, %rd264;
	// begin inline asm
	shfl.sync.down.b32 %r321, %r322, %r328, %r329, %r330;
	// end inline asm
	// begin inline asm
	shfl.sync.down.b32 %r326, %r327, %r328, %r329, %r330;
	// end inline asm
	mov.b64 	%rd28, {%r321, %r326};
	setp.gt.s32 	%p171, %r310, 30;
	mov.u64 	%rd266, %rd264;
	mov.f64 	%fd300, %fd298;
	@%p171 bra 	$L__BB3_30;
	abs.f64 	%fd34, %fd298;
	abs.f64 	%fd35, %fd33;
	setp.lt.f64 	%p172, %fd34, %fd35;
	mov.u64 	%rd266, %rd28;
	mov.f64 	%fd300, %fd33;
	@%p172 bra 	$L__BB3_30;
	setp.lt.f64 	%p173, %fd35, %fd34;
	mov.u64 	%rd266, %rd264;
	mov.f64 	%fd300, %fd298;
	@%p173 bra 	$L__BB3_30;
	setp.lt.s64 	%p174, %rd264, %rd28;
	min.s64 	%rd266, %rd264, %rd28;
	selp.f64 	%fd300, %fd298, %fd33, %p174;
$L__BB3_30:
	mov.b64 	%rd243, %fd300;
	mov.b64 	{%r332, %r337}, %rd243;
	mov.b32 	%r348, 2;
	mov.b32 	%r349, 31;
	mov.b32 	%r350, -1;
	// begin inline asm
	shfl.sync.down.b32 %r331, %r332, %r348, %r349, %r350;
	// end inline asm
	// begin inline asm
	shfl.sync.down.b32 %r336, %r337, %r348, %r349, %r350;
	// end inline asm
	mov.b64 	%rd244, {%r331, %r336};
	mov.b64 	%fd38, %rd244;
	mov.b64 	{%r342, %r347}, %rd266;
	// begin inline asm
	shfl.sync.down.b32 %r341, %r342, %r348, %r349, %r350;
	// end inline asm
	// begin inline asm
	shfl.sync.down.b32 %r346, %r347, %r348, %r349, %r350;
	// end inline asm
	mov.b64 	%rd31, {%r341, %r346};
	setp.gt.s32 	%p175, %r310, 29;
	mov.u64 	%rd267, %rd266;
	mov.f64 	%fd301, %fd300;
	@%p175 bra 	$L__BB3_34;
	abs.f64 	%fd39, %fd300;
	abs.f64 	%fd40, %fd38;
	setp.lt.f64 	%p176, %fd39, %fd40;
	mov.u64 	%rd267, %rd31;
	mov.f64 	%fd301, %fd38;
	@%p176 bra 	$L__BB3_34;
	setp.lt.f64 	%p177, %fd40, %fd39;
	mov.u64 	%rd267, %rd266;
	mov.f64 	%fd301, %fd300;
	@%p177 bra 	$L__BB3_34;
	setp.lt.s64 	%p178, %rd266, %rd31;
	min.s64 	%rd267, %rd266, %rd31;
	selp.f64 	%fd301, %fd300, %fd38, %p178;
$L__BB3_34:
	mov.b64 	%rd245, %fd301;
	mov.b64 	{%r352, %r357}, %rd245;
	mov.b32 	%r368, 4;
	mov.b32 	%r369, 31;
	mov.b32 	%r370, -1;
	// begin inline asm
	shfl.sync.down.b32 %r351, %r352, %r368, %r369, %r370;
	// end inline asm
	// begin inline asm
	shfl.sync.down.b32 %r356, %r357, %r368, %r369, %r370;
	// end inline asm
	mov.b64 	%rd246, {%r351, %r356};
	mov.b64 	%fd43, %rd246;
	mov.b64 	{%r362, %r367}, %rd267;
	// begin inline asm
	shfl.sync.down.b32 %r361, %r362, %r368, %r369, %r370;
	// end inline asm
	// begin inline asm
	shfl.sync.down.b32 %r366, %r367, %r368, %r369, %r370;
	// end inline asm
	mov.b64 	%rd34, {%r361, %r366};
	setp.gt.s32 	%p179, %r310, 27;
	mov.u64 	%rd268, %rd267;
	mov.f64 	%fd302, %fd301;
	@%p179 bra 	$L__BB3_38;
	abs.f64 	%fd44, %fd301;
	abs.f64 	%fd45, %fd43;
	setp.lt.f64 	%p180, %fd44, %fd45;
	mov.u64 	%rd268, %rd34;
	mov.f64 	%fd302, %fd43;
	@%p180 bra 	$L__BB3_38;
	setp.lt.f64 	%p181, %fd45, %fd44;
	mov.u64 	%rd268, %rd267;
	mov.f64 	%fd302, %fd301;
	@%p181 bra 	$L__BB3_38;
	setp.lt.s64 	%p182, %rd267, %rd34;
	min.s64 	%rd268, %rd267, %rd34;
	selp.f64 	%fd302, %fd301, %fd43, %p182;
$L__BB3_38:
	mov.b64 	%rd247, %fd302;
	mov.b64 	{%r372, %r377}, %rd247;
	mov.b32 	%r388, 8;
	mov.b32 	%r389, 31;
	mov.b32 	%r390, -1;
	// begin inline asm
	shfl.sync.down.b32 %r371, %r372, %r388, %r389, %r390;
	// end inline asm
	// begin inline asm
	shfl.sync.down.b32 %r376, %r377, %r388, %r389, %r390;
	// end inline asm
	mov.b64 	%rd248, {%r371, %r376};
	mov.b64 	%fd48, %rd248;
	mov.b64 	{%r382, %r387}, %rd268;
	// begin inline asm
	shfl.sync.down.b32 %r381, %r382, %r388, %r389, %r390;
	// end inline asm
	// begin inline asm
	shfl.sync.down.b32 %r386, %r387, %r388, %r389, %r390;
	// end inline asm
	mov.b64 	%rd37, {%r381, %r386};
	setp.gt.s32 	%p183, %r310, 23;
	mov.u64 	%rd269, %rd268;
	mov.f64 	%fd303, %fd302;
	@%p183 bra 	$L__BB3_42;
	abs.f64 	%fd49, %fd302;
	abs.f64 	%fd50, %fd48;
	setp.lt.f64 	%p184, %fd49, %fd50;
	mov.u64 	%rd269, %rd37;
	mov.f64 	%fd303, %fd48;
	@%p184 bra 	$L__BB3_42;
	setp.lt.f64 	%p185, %fd50, %fd49;
	mov.u64 	%rd269, %rd268;
	mov.f64 	%fd303, %fd302;
	@%p185 bra 	$L__BB3_42;
	setp.lt.s64 	%p186, %rd268, %rd37;
	min.s64 	%rd269, %rd268, %rd37;
	selp.f64 	%fd303, %fd302, %fd48, %p186;
$L__BB3_42:
	mov.b64 	%rd249, %fd303;
	mov.b64 	{%r392, %r397}, %rd249;
	mov.b32 	%r408, 16;
	mov.b32 	%r409, 31;
	mov.b32 	%r410, -1;
	// begin inline asm
	shfl.sync.down.b32 %r391, %r392, %r408, %r409, %r410;
	// end inline asm
	// begin inline asm
	shfl.sync.down.b32 %r396, %r397, %r408, %r409, %r410;
	// end inline asm
	mov.b64 	%rd250, {%r391, %r396};
	mov.b64 	%fd53, %rd250;
	mov.b64 	{%r402, %r407}, %rd269;
	// begin inline asm
	shfl.sync.down.b32 %r401, %r402, %r408, %r409, %r410;
	// end inline asm
	// begin inline asm
	shfl.sync.down.b32 %r406, %r407, %r408, %r409, %r410;
	// end inline asm
	mov.b64 	%rd40, {%r401, %r406};
	setp.gt.s32 	%p187, %r310, 15;
	mov.u64 	%rd317, %rd269;
	mov.f64 	%fd351, %fd303;
	@%p187 bra 	$L__BB3_46;
	abs.f64 	%fd54, %fd303;
	abs.f64 	%fd55, %fd53;
	setp.lt.f64 	%p188, %fd54, %fd55;
	mov.u64 	%rd317, %rd40;
	mov.f64 	%fd351, %fd53;
	@%p188 bra 	$L__BB3_46;
	setp.lt.f64 	%p189, %fd55, %fd54;
	mov.u64 	%rd317, %rd269;
	mov.f64 	%fd351, %fd303;
	@%p189 bra 	$L__BB3_46;
	setp.lt.s64 	%p190, %rd269, %rd40;
	min.s64 	%rd317, %rd269, %rd40;
	selp.f64 	%fd351, %fd303, %fd53, %p190;
$L__BB3_46:
	setp.ne.s32 	%p191, %r310, 0;
	@%p191 bra 	$L__BB3_48;
	shr.u32 	%r411, %r5, 1;
	and.b32  	%r412, %r411, 496;
	mov.u32 	%r413, _ZN6thrust24THRUST_300001_SM_1000_NS8cuda_cub4core6detail5shmemE;
	add.s32 	%r414, %r413, %r412;
	st.shared.f64 	[%r414+8], %fd351;
	st.shared.u64 	[%r414+16], %rd317;
$L__BB3_48:
	bar.sync 	0;
	setp.ne.s32 	%p192, %r5, 0;
	@%p192 bra 	$L__BB3_208;
	ld.shared.f64 	%fd58, [_ZN6thrust24THRUST_300001_SM_1000_NS8cuda_cub4core6detail5shmemE+24];
	ld.shared.u64 	%rd43, [_ZN6thrust24THRUST_300001_SM_1000_NS8cuda_cub4core6detail5shmemE+32];
	abs.f64 	%fd59, %fd351;
	abs.f64 	%fd60, %fd58;
	setp.lt.f64 	%p193, %fd59, %fd60;
	mov.u64 	%rd271, %rd43;
	mov.f64 	%fd305, %fd58;
	@%p193 bra 	$L__BB3_52;
	setp.lt.f64 	%p194, %fd60, %fd59;
	mov.u64 	%rd271, %rd317;
	mov.f64 	%fd305, %fd351;
	@%p194 bra 	$L__BB3_52;
	setp.lt.s64 	%p195, %rd317, %rd43;
	min.s64 	%rd271, %rd317, %rd43;
	selp.f64 	%fd305, %fd351, %fd58, %p195;
$L__BB3_52:
	ld.shared.f64 	%fd63, [_ZN6thrust24THRUST_300001_SM_1000_NS8cuda_cub4core6detail5shmemE+40];
	ld.shared.u64 	%rd46, [_ZN6thrust24THRUST_300001_SM_1000_NS8cuda_cub4core6detail5shmemE+48];
	abs.f64 	%fd64, %fd305;
	abs.f64 	%fd65, %fd63;
	setp.lt.f64 	%p196, %fd64, %fd65;
	mov.u64 	%rd272, %rd46;
	mov.f64 	%fd306, %fd63;
	@%p196 bra 	$L__BB3_55;
	setp.lt.f64 	%p197, %fd65, %fd64;
	mov.u64 	%rd272, %rd271;
	mov.f64 	%fd306, %fd305;
	@%p197 bra 	$L__BB3_55;
	setp.lt.s64 	%p198, %rd271, %rd46;
	min.s64 	%rd272, %rd271, %rd46;
	selp.f64 	%fd306, %fd305, %fd63, %p198;
$L__BB3_55:
	ld.shared.f64 	%fd68, [_ZN6thrust24THRUST_300001_SM_1000_NS8cuda_cub4core6detail5shmemE+56];
	ld.shared.u64 	%rd49, [_ZN6thrust24THRUST_300001_SM_1000_NS8cuda_cub4core6detail5shmemE+64];
	abs.f64 	%fd69, %fd306;
	abs.f64 	%fd70, %fd68;
	setp.lt.f64 	%p199, %fd69, %fd70;
	mov.u64 	%rd273, %rd49;
	mov.f64 	%fd307, %fd68;
	@%p199 bra 	$L__BB3_58;
	setp.lt.f64 	%p200, %fd70, %fd69;
	mov.u64 	%rd273, %rd272;
	mov.f64 	%fd307, %fd306;
	@%p200 bra 	$L__BB3_58;
	setp.lt.s64 	%p201, %rd272, %rd49;
	min.s64 	%rd273, %rd272, %rd49;
	selp.f64 	%fd307, %fd306, %fd68, %p201;
$L__BB3_58:
	ld.shared.f64 	%fd73, [_ZN6thrust24THRUST_300001_SM_1000_NS8cuda_cub4core6detail5shmemE+72];
	ld.shared.u64 	%rd52, [_ZN6thrust24THRUST_300001_SM_1000_NS8cuda_cub4core6detail5shmemE+80];
	abs.f64 	%fd74, %fd307;
	abs.f64 	%fd75, %fd73;
	setp.lt.f64 	%p202, %fd74, %fd75;
	mov.u64 	%rd274, %rd52;
	mov.f64 	%fd308, %fd73;
	@%p202 bra 	$L__BB3_61;
	setp.lt.f64 	%p203, %fd75, %fd74;
	mov.u64 	%rd274, %rd273;
	mov.f64 	%fd308, %fd307;
	@%p203 bra 	$L__BB3_61;
	setp.lt.s64 	%p204, %rd273, %rd52;
	min.s64 	%rd274, %rd273, %rd52;
	selp.f64 	%fd308, %fd307, %fd73, %p204;
$L__BB3_61:
	ld.shared.f64 	%fd78, [_ZN6thrust24THRUST_300001_SM_1000_NS8cuda_cub4core6detail5shmemE+88];
	ld.shared.u64 	%rd55, [_ZN6thrust24THRUST_300001_SM_1000_NS8cuda_cub4core6detail5shmemE+96];
	abs.f64 	%fd79, %fd308;
	abs.f64 	%fd80, %fd78;
	setp.lt.f64 	%p205, %fd79, %fd80;
	mov.u64 	%rd275, %rd55;
	mov.f64 	%fd309, %fd78;
	@%p205 bra 	$L__BB3_64;
	setp.lt.f64 	%p206, %fd80, %fd79;
	mov.u64 	%rd275, %rd274;
	mov.f64 	%fd309, %fd308;
	@%p206 bra 	$L__BB3_64;
	setp.lt.s64 	%p207, %rd274, %rd55;
	min.s64 	%rd275, %rd274, %rd55;
	selp.f64 	%fd309, %fd308, %fd78, %p207;
$L__BB3_64:
	ld.shared.f64 	%fd83, [_ZN6thrust24THRUST_300001_SM_1000_NS8cuda_cub4core6detail5shmemE+104];
	ld.shared.u64 	%rd58, [_ZN6thrust24THRUST_300001_SM_1000_NS8cuda_cub4core6detail5shmemE+112];
	abs.f64 	%fd84, %fd309;
	abs.f64 	%fd85, %fd83;
	setp.lt.f64 	%p208, %fd84, %fd85;
	mov.u64 	%rd276, %rd58;
	mov.f64 	%fd310, %fd83;
	@%p208 bra 	$L__BB3_67;
	setp.lt.f64 	%p209, %fd85, %fd84;
	mov.u64 	%rd276, %rd275;
	mov.f64 	%fd310, %fd309;
	@%p209 bra 	$L__BB3_67;
	setp.lt.s64 	%p210, %rd275, %rd58;
	min.s64 	%rd276, %rd275, %rd58;
	selp.f64 	%fd310, %fd309, %fd83, %p210;
$L__BB3_67:
	ld.shared.f64 	%fd88, [_ZN6thrust24THRUST_300001_SM_1000_NS8cuda_cub4core6detail5shmemE+120];
	ld.shared.u64 	%rd61, [_ZN6thrust24THRUST_300001_SM_1000_NS8cuda_cub4core6detail5shmemE+128];
	abs.f64 	%fd89, %fd310;
	abs.f64 	%fd90, %fd88;
	setp.lt.f64 	%p211, %fd89, %fd90;
	mov.u64 	%rd317, %rd61;
	mov.f64 	%fd351, %fd88;
	@%p211 bra 	$L__BB3_208;
	setp.lt.f64 	%p212, %fd90, %fd89;
	mov.u64 	%rd317, %rd276;
	mov.f64 	%fd351, %fd310;
	@%p212 bra 	$L__BB3_208;
	setp.lt.s64 	%p213, %rd276, %rd61;
	min.s64 	%rd317, %rd276, %rd61;
	selp.f64 	%fd351, %fd310, %fd88, %p213;
	bra.uni 	$L__BB3_208;
$L__BB3_70:
	// begin inline asm
	mov.u32 %r197, %laneid;
	// end inline asm
	and.b32  	%r218, %r5, 992;
	add.s32 	%r219, %r218, 32;
	setp.gt.s32 	%p120, %r219, %r4;
	not.b32 	%r220, %r218;
	add.s32 	%r221, %r4, %r220;
	selp.b32 	%r216, %r221, 31, %p120;
	mov.b64 	%rd231, %fd298;
	mov.b64 	{%r199, %r204}, %rd231;
	mov.b32 	%r215, 1;
	mov.b32 	%r217, -1;
	// begin inline asm
	shfl.sync.down.b32 %r198, %r199, %r215, %r216, %r217;
	// end inline asm
	// begin inline asm
	shfl.sync.down.b32 %r203, %r204, %r215, %r216, %r217;
	// end inline asm
	mov.b64 	%rd232, {%r198, %r203};
	mov.b64 	%fd92, %rd232;
	mov.b64 	{%r209, %r214}, %rd264;
	// begin inline asm
	shfl.sync.down.b32 %r208, %r209, %r215, %r216, %r217;
	// end inline asm
	// begin inline asm
	shfl.sync.down.b32 %r213, %r214, %r215, %r216, %r217;
	// end inline asm
	mov.b64 	%rd63, {%r208, %r213};
	setp.ge.s32 	%p121, %r197, %r216;
	mov.u64 	%rd277, %rd264;
	mov.f64 	%fd311, %fd298;
	@%p121 bra 	$L__BB3_74;
	abs.f64 	%fd93, %fd298;
	abs.f64 	%fd94, %fd92;
	setp.lt.f64 	%p122, %fd93, %fd94;
	mov.u64 	%rd277, %rd63;
	mov.f64 	%fd311, %fd92;
	@%p122 bra 	$L__BB3_74;
	setp.lt.f64 	%p123, %fd94, %fd93;
	mov.u64 	%rd277, %rd264;
	mov.f64 	%fd311, %fd298;
	@%p123 bra 	$L__BB3_74;
	setp.lt.s64 	%p124, %rd264, %rd63;
	min.s64 	%rd277, %rd264, %rd63;
	selp.f64 	%fd311, %fd298, %fd92, %p124;
$L__BB3_74:
	mov.b64 	%rd233, %fd311;
	mov.b64 	{%r223, %r228}, %rd233;
	mov.b32 	%r239, 2;
	mov.b32 	%r241, -1;
	// begin inline asm
	shfl.sync.down.b32 %r222, %r223, %r239, %r216, %r241;
	// end inline asm
	// begin inline asm
	shfl.sync.down.b32 %r227, %r228, %r239, %r216, %r241;
	// end inline asm
	mov.b64 	%rd234, {%r222, %r227};
	mov.b64 	%fd97, %rd234;
	mov.b64 	{%r233, %r238}, %rd277;
	// begin inline asm
	shfl.sync.down.b32 %r232, %r233, %r239, %r216, %r241;
	// end inline asm
	// begin inline asm
	shfl.sync.down.b32 %r237, %r238, %r239, %r216, %r241;
	// end inline asm
	mov.b64 	%rd66, {%r232, %r237};
	add.s32 	%r242, %r197, 2;
	setp.gt.s32 	%p125, %r242, %r216;
	mov.u64 	%rd278, %rd277;
	mov.f64 	%fd312, %fd311;
	@%p125 bra 	$L__BB3_78;
	abs.f64 	%fd98, %fd311;
	abs.f64 	%fd99, %fd97;
	setp.lt.f64 	%p126, %fd98, %fd99;
	mov.u64 	%rd278, %rd66;
	mov.f64 	%fd312, %fd97;
	@%p126 bra 	$L__BB3_78;
	setp.lt.f64 	%p127, %fd99, %fd98;
	mov.u64 	%rd278, %rd277;
	mov.f64 	%fd312, %fd311;
	@%p127 bra 	$L__BB3_78;
	setp.lt.s64 	%p128, %rd277, %rd66;
	min.s64 	%rd278, %rd277, %rd66;
	selp.f64 	%fd312, %fd311, %fd97, %p128;
$L__BB3_78:
	mov.b64 	%rd235, %fd312;
	mov.b64 	{%r244, %r249}, %rd235;
	mov.b32 	%r260, 4;
	mov.b32 	%r262, -1;
	// begin inline asm
	shfl.sync.down.b32 %r243, %r244, %r260, %r216, %r262;
	// end inline asm
	// begin inline asm
	shfl.sync.down.b32 %r248, %r249, %r260, %r216, %r262;
	// end inline asm
	mov.b64 	%rd236, {%r243, %r248};
	mov.b64 	%fd102, %rd236;
	mov.b64 	{%r254, %r259}, %rd278;
	// begin inline asm
	shfl.sync.down.b32 %r253, %r254, %r260, %r216, %r262;
	// end inline asm
	// begin inline asm
	shfl.sync.down.b32 %r258, %r259, %r260, %r216, %r262;
	// end inline asm
	mov.b64 	%rd69, {%r253, %r258};
	add.s32 	%r263, %r197, 4;
	setp.gt.s32 	%p129, %r263, %r216;
	mov.u64 	%rd279, %rd278;
	mov.f64 	%fd313, %fd312;
	@%p129 bra 	$L__BB3_82;
	abs.f64 	%fd103, %fd312;
	abs.f64 	%fd104, %fd102;
	setp.lt.f64 	%p130, %fd103, %fd104;
	mov.u64 	%rd279, %rd69;
	mov.f64 	%fd313, %fd102;
	@%p130 bra 	$L__BB3_82;
	setp.lt.f64 	%p131, %fd104, %fd103;
	mov.u64 	%rd279, %rd278;
	mov.f64 	%fd313, %fd312;
	@%p131 bra 	$L__BB3_82;
	setp.lt.s64 	%p132, %rd278, %rd69;
	min.s64 	%rd279, %rd278, %rd69;
	selp.f64 	%fd313, %fd312, %fd102, %p132;
$L__BB3_82:
	mov.b64 	%rd237, %fd313;
	mov.b64 	{%r265, %r270}, %rd237;
	mov.b32 	%r281, 8;
	mov.b32 	%r283, -1;
	// begin inline asm
	shfl.sync.down.b32 %r264, %r265, %r281, %r216, %r283;
	// end inline asm
	// begin inline asm
	shfl.sync.down.b32 %r269, %r270, %r281, %r216, %r283;
	// end inline asm
	mov.b64 	%rd238, {%r264, %r269};
	mov.b64 	%fd107, %rd238;
	mov.b64 	{%r275, %r280}, %rd279;
	// begin inline asm
	shfl.sync.down.b32 %r274, %r275, %r281, %r216, %r283;
	// end inline asm
	// begin inline asm
	shfl.sync.down.b32 %r279, %r280, %r281, %r216, %r283;
	// end inline asm
	mov.b64 	%rd72, {%r274, %r279};
	add.s32 	%r284, %r197, 8;
	setp.gt.s32 	%p133, %r284, %r216;
	mov.u64 	%rd280, %rd279;
	mov.f64 	%fd314, %fd313;
	@%p133 bra 	$L__BB3_86;
	abs.f64 	%fd108, %fd313;
	abs.f64 	%fd109, %fd107;
	setp.lt.f64 	%p134, %fd108, %fd109;
	mov.u64 	%rd280, %rd72;
	mov.f64 	%fd314, %fd107;
	@%p134 bra 	$L__BB3_86;
	setp.lt.f64 	%p135, %fd109, %fd108;
	mov.u64 	%rd280, %rd279;
	mov.f64 	%fd314, %fd313;
	@%p135 bra 	$L__BB3_86;
	setp.lt.s64 	%p136, %rd279, %rd72;
	min.s64 	%rd280, %rd279, %rd72;
	selp.f64 	%fd314, %fd313, %fd107, %p136;
$L__BB3_86:
	mov.b64 	%rd239, %fd314;
	mov.b64 	{%r286, %r291}, %rd239;
	mov.b32 	%r302, 16;
	mov.b32 	%r304, -1;
	// begin inline asm
	shfl.sync.down.b32 %r285, %r286, %r302, %r216, %r304;
	// end inline asm
	// begin inline asm
	shfl.sync.down.b32 %r290, %r291, %r302, %r216, %r304;
	// end inline asm
	mov.b64 	%rd240, {%r285, %r290};
	mov.b64 	%fd112, %rd240;
	mov.b64 	{%r296, %r301}, %rd280;
	// begin inline asm
	shfl.sync.down.b32 %r295, %r296, %r302, %r216, %r304;
	// end inline asm
	// begin inline asm
	shfl.sync.down.b32 %r300, %r301, %r302, %r216, %r304;
	// end inline asm
	mov.b64 	%rd75, {%r295, %r300};
	add.s32 	%r305, %r197, 16;
	setp.gt.s32 	%p137, %r305, %r216;
	mov.u64 	%rd317, %rd280;
	mov.f64 	%fd351, %fd314;
	@%p137 bra 	$L__BB3_90;
	abs.f64 	%fd113, %fd314;
	abs.f64 	%fd114, %fd112;
	setp.lt.f64 	%p138, %fd113, %fd114;
	mov.u64 	%rd317, %rd75;
	mov.f64 	%fd351, %fd112;
	@%p138 bra 	$L__BB3_90;
	setp.lt.f64 	%p139, %fd114, %fd113;
	mov.u64 	%rd317, %rd280;
	mov.f64 	%fd351, %fd314;
	@%p139 bra 	$L__BB3_90;
	setp.lt.s64 	%p140, %rd280, %rd75;
	min.s64 	%rd317, %rd280, %rd75;
	selp.f64 	%fd351, %fd314, %fd112, %p140;
$L__BB3_90:
	setp.ne.s32 	%p141, %r197, 0;
	@%p141 bra 	$L__BB3_92;
	shr.u32 	%r306, %r5, 1;
	and.b32  	%r307, %r306, 496;
	mov.u32 	%r308, _ZN6thrust24THRUST_300001_SM_1000_NS8cuda_cub4core6detail5shmemE;
	add.s32 	%r309, %r308, %r307;
	st.shared.f64 	[%r309+8], %fd351;
	st.shared.u64 	[%r309+16], %rd317;
$L__BB3_92:
	bar.sync 	0;
	setp.ne.s32 	%p142, %r5, 0;
	@%p142 bra 	$L__BB3_208;
	setp.lt.s32 	%p143, %r4, 33;
	mov.f64 	%fd316, %fd351;
	mov.u64 	%rd282, %rd317;
	@%p143 bra 	$L__BB3_97;
	ld.shared.f64 	%fd117, [_ZN6thrust24THRUST_300001_SM_1000_NS8cuda_cub4core6detail5shmemE+24];
	ld.shared.u64 	%rd78, [_ZN6thrust24THRUST_300001_SM_1000_NS8cuda_cub4core6detail5shmemE+32];
	abs.f64 	%fd118, %fd351;
	abs.f64 	%fd119, %fd117;
	setp.lt.f64 	%p144, %fd118, %fd119;
	mov.f64 	%fd316, %fd117;
	mov.u64 	%rd282, %rd78;
	@%p144 bra 	$L__BB3_97;
	setp.lt.f64 	%p145, %fd119, %fd118;
	mov.f64 	%fd316, %fd351;
	mov.u64 	%rd282, %rd317;
	@%p145 bra 	$L__BB3_97;
	setp.lt.s64 	%p146, %rd317, %rd78;
	min.s64 	%rd282, %rd317, %rd78;
	selp.f64 	%fd316, %fd351, %fd117, %p146;
$L__BB3_97:
	setp.lt.s32 	%p147, %r4, 65;
	mov.f64 	%fd317, %fd316;
	mov.u64 	%rd283, %rd282;
	@%p147 bra 	$L__BB3_101;
	ld.shared.f64 	%fd122, [_ZN6thrust24THRUST_300001_SM_1000_NS8cuda_cub4core6detail5shmemE+40];
	ld.shared.u64 	%rd81, [_ZN6thrust24THRUST_300001_SM_1000_NS8cuda_cub4core6detail5shmemE+48];
	abs.f64 	%fd123, %fd316;
	abs.f64 	%fd124, %fd122;
	setp.lt.f64 	%p148, %fd123, %fd124;
	mov.f64 	%fd317, %fd122;
	mov.u64 	%rd283, %rd81;
	@%p148 bra 	$L__BB3_101;
	setp.lt.f64 	%p149, %fd124, %fd123;
	mov.f64 	%fd317, %fd316;
	mov.u64 	%rd283, %rd282;
	@%p149 bra 	$L__BB3_101;
	setp.lt.s64 	%p150, %rd282, %rd81;
	selp.f64 	%fd317, %fd316, %fd122, %p150;
	min.s64 	%rd283, %rd282, %rd81;
$L__BB3_101:
	setp.lt.s32 	%p151, %r4, 97;
	mov.f64 	%fd318, %fd317;
	mov.u64 	%rd284, %rd283;
	@%p151 bra 	$L__BB3_105;
	ld.shared.f64 	%fd127, [_ZN6thrust24THRUST_300001_SM_1000_NS8cuda_cub4core6detail5shmemE+56];
	ld.shared.u64 	%rd84, [_ZN6thrust24THRUST_300001_SM_1000_NS8cuda_cub4core6detail5shmemE+64];
	abs.f64 	%fd128, %fd317;
	abs.f64 	%fd129, %fd127;
	setp.lt.f64 	%p152, %fd128, %fd129;
	mov.f64 	%fd318, %fd127;
	mov.u64 	%rd284, %rd84;
	@%p152 bra 	$L__BB3_105;
	setp.lt.f64 	%p153, %fd129, %fd128;
	mov.f64 	%fd318, %fd317;
	mov.u64 	%rd284, %rd283;
	@%p153 bra 	$L__BB3_105;
	setp.lt.s64 	%p154, %rd283, %rd84;
	selp.f64 	%fd318, %fd317, %fd127, %p154;
	min.s64 	%rd284, %rd283, %rd84;
$L__BB3_105:
	setp.lt.s32 	%p155, %r4, 129;
	mov.f64 	%fd319, %fd318;
	mov.u64 	%rd285, %rd284;
	@%p155 bra 	$L__BB3_109;
	ld.shared.f64 	%fd132, [_ZN6thrust24THRUST_300001_SM_1000_NS8cuda_cub4core6detail5shmemE+72];
	ld.shared.u64 	%rd87, [_ZN6thrust24THRUST_300001_SM_1000_NS8cuda_cub4core6detail5shmemE+80];
	abs.f64 	%fd133, %fd318;
	abs.f64 	%fd134, %fd132;
	setp.lt.f64 	%p156, %fd133, %fd134;
	mov.f64 	%fd319, %fd132;
	mov.u64 	%rd285, %rd87;
	@%p156 bra 	$L__BB3_109;
	setp.lt.f64 	%p157, %fd134, %fd133;
	mov.f64 	%fd319, %fd318;
	mov.u64 	%rd285, %rd284;
	@%p157 bra 	$L__BB3_109;
	setp.lt.s64 	%p158, %rd284, %rd87;
	selp.f64 	%fd319, %fd318, %fd132, %p158;
	min.s64 	%rd285, %rd284, %rd87;
$L__BB3_109:
	setp.lt.s32 	%p159, %r4, 161;
	mov.f64 	%fd320, %fd319;
	mov.u64 	%rd286, %rd285;
	@%p159 bra 	$L__BB3_113;
	ld.shared.f64 	%fd137, [_ZN6thrust24THRUST_300001_SM_1000_NS8cuda_cub4core6detail5shmemE+88];
	ld.shared.u64 	%rd90, [_ZN6thrust24THRUST_300001_SM_1000_NS8cuda_cub4core6detail5shmemE+96];
	abs.f64 	%fd138, %fd319;
	abs.f64 	%fd139, %fd137;
	setp.lt.f64 	%p160, %fd138, %fd139;
	mov.f64 	%fd320, %fd137;
	mov.u64 	%rd286, %rd90;
	@%p160 bra 	$L__BB3_113;
	setp.lt.f64 	%p161, %fd139, %fd138;
	mov.f64 	%fd320, %fd319;
	mov.u64 	%rd286, %rd285;
	@%p161 bra 	$L__BB3_113;
	setp.lt.s64 	%p162, %rd285, %rd90;
	selp.f64 	%fd320, %fd319, %fd137, %p162;
	min.s64 	%rd286, %rd285, %rd90;
$L__BB3_113:
	setp.lt.s32 	%p163, %r4, 193;
	mov.f64 	%fd321, %fd320;
	mov.u64 	%rd287, %rd286;
	@%p163 bra 	$L__BB3_117;
	ld.shared.f64 	%fd142, [_ZN6thrust24THRUST_300001_SM_1000_NS8cuda_cub4core6detail5shmemE+104];
	ld.shared.u64 	%rd93, [_ZN6thrust24THRUST_300001_SM_1000_NS8cuda_cub4core6detail5shmemE+112];
	abs.f64 	%fd143, %fd320;
	abs.f64 	%fd144, %fd142;
	setp.lt.f64 	%p164, %fd143, %fd144;
	mov.f64 	%fd321, %fd142;
	mov.u64 	%rd287, %rd93;
	@%p164 bra 	$L__BB3_117;
	setp.lt.f64 	%p165, %fd144, %fd143;
	mov.f64 	%fd321, %fd320;
	mov.u64 	%rd287, %rd286;
	@%p165 bra 	$L__BB3_117;
	setp.lt.s64 	%p166, %rd286, %rd93;
	selp.f64 	%fd321, %fd320, %fd142, %p166;
	min.s64 	%rd287, %rd286, %rd93;
$L__BB3_117:
	setp.lt.s32 	%p167, %r4, 225;
	mov.u64 	%rd317, %rd287;
	mov.f64 	%fd351, %fd321;
	@%p167 bra 	$L__BB3_208;
	ld.shared.f64 	%fd147, [_ZN6thrust24THRUST_300001_SM_1000_NS8cuda_cub4core6detail5shmemE+120];
	ld.shared.u64 	%rd96, [_ZN6thrust24THRUST_300001_SM_1000_NS8cuda_cub4core6detail5shmemE+128];
	abs.f64 	%fd148, %fd321;
	abs.f64 	%fd149, %fd147;
	setp.lt.f64 	%p168, %fd148, %fd149;
	mov.u64 	%rd317, %rd96;
	mov.f64 	%fd351, %fd147;
	@%p168 bra 	$L__BB3_208;
	setp.lt.f64 	%p169, %fd149, %fd148;
	mov.u64 	%rd317, %rd287;
	mov.f64 	%fd351, %fd321;
	@%p169 bra 	$L__BB3_208;
	setp.lt.s64 	%p170, %rd287, %rd96;
	selp.f64 	%fd351, %fd321, %fd147, %p170;
	min.s64 	%rd317, %rd287, %rd96;
	bra.uni 	$L__BB3_208;
$L__BB3_121:
	mov.u32 	%r35, %tid.x;
	cvt.s64.s32 	%rd183, %r2;
	add.s64 	%rd98, %rd3, %rd183;
	cvt.u64.u32 	%rd99, %r35;
	add.s64 	%rd184, %rd99, %rd183;
	shl.b64 	%rd185, %rd184, 3;
	add.s64 	%rd186, %rd2, %rd185;
	ld.global.f64 	%fd274, [%rd186];
	add.s32 	%r69, %r35, 256;
	cvt.u64.u32 	%rd187, %r69;
	ld.global.f64 	%fd275, [%rd186+2048];
	add.s32 	%r70, %r35, 512;
	cvt.u64.u32 	%rd188, %r70;
	ld.global.f64 	%fd276, [%rd186+4096];
	add.s32 	%r71, %r35, 768;
	cvt.u64.u32 	%rd189, %r71;
	ld.global.f64 	%fd277, [%rd186+6144];
	or.b32  	%r72, %r35, 1024;
	cvt.u64.u32 	%rd100, %r72;
	add.s64 	%rd305, %rd98, %rd100;
	ld.global.f64 	%fd339, [%rd186+8192];
	abs.f64 	%fd278, %fd274;
	abs.f64 	%fd279, %fd275;
	setp.geu.f64 	%p2, %fd278, %fd279;
	selp.f64 	%fd280, %fd274, %fd275, %p2;
	selp.b64 	%rd190, %rd99, %rd187, %p2;
	abs.f64 	%fd281, %fd280;
	abs.f64 	%fd282, %fd276;
	setp.geu.f64 	%p3, %fd281, %fd282;
	selp.f64 	%fd283, %fd280, %fd276, %p3;
	selp.b64 	%rd191, %rd190, %rd188, %p3;
	abs.f64 	%fd284, %fd283;
	abs.f64 	%fd285, %fd277;
	setp.geu.f64 	%p4, %fd284, %fd285;
	selp.f64 	%fd152, %fd283, %fd277, %p4;
	selp.b64 	%rd102, %rd191, %rd189, %p4;
	abs.f64 	%fd153, %fd152;
	abs.f64 	%fd154, %fd339;
	setp.lt.f64 	%p5, %fd153, %fd154;
	@%p5 bra 	$L__BB3_123;
	setp.lt.f64 	%p6, %fd154, %fd153;
	setp.lt.u64 	%p7, %rd102, %rd100;
	or.pred  	%p8, %p6, %p7;
	selp.f64 	%fd339, %fd152, %fd339, %p8;
	add.s64 	%rd194, %rd98, %rd102;
	selp.b64 	%rd305, %rd194, %rd305, %p8;
$L__BB3_123:
	setp.le.s32 	%p9, %r66, %r3;
	@%p9 bra 	$L__BB3_164;
	setp.ne.s32 	%p10, %r35, 0;
	@%p10 bra 	$L__BB3_126;
	atom.global.add.u32 	%r73, [%rd1+4], 1280;
	add.s32 	%r74, %r73, %r3;
	st.shared.u32 	[_ZN6thrust24THRUST_300001_SM_1000_NS8cuda_cub4core6detail5shmemE+152], %r74;
$L__BB3_126:
	bar.sync 	0;
	ld.shared.u32 	%r427, [_ZN6thrust24THRUST_300001_SM_1000_NS8cuda_cub4core6detail5shmemE+152];
	add.s32 	%r75, %r427, 1280;
	setp.gt.s32 	%p11, %r75, %r66;
	@%p11 bra 	$L__BB3_141;
	mov.f64 	%fd323, %fd339;
	mov.u64 	%rd289, %rd305;
$L__BB3_128:
	cvt.s64.s32 	%rd195, %r427;
	add.s64 	%rd196, %rd99, %rd195;
	shl.b64 	%rd197, %rd196, 3;
	add.s64 	%rd198, %rd2, %rd197;
	add.s64 	%rd290, %rd196, %rd3;
	ld.global.f64 	%fd324, [%rd198];
	add.s64 	%rd291, %rd290, 256;
	ld.global.f64 	%fd325, [%rd198+2048];
	add.s64 	%rd292, %rd290, 512;
	ld.global.f64 	%fd326, [%rd198+4096];
	add.s64 	%rd293, %rd290, 768;
	ld.global.f64 	%fd327, [%rd198+6144];
	add.s64 	%rd305, %rd290, 1024;
	ld.global.f64 	%fd339, [%rd198+8192];
	abs.f64 	%fd163, %fd323;
	abs.f64 	%fd164, %fd324;
	setp.lt.f64 	%p12, %fd163, %fd164;
	@%p12 bra 	$L__BB3_130;
	setp.lt.f64 	%p13, %fd164, %fd163;
	setp.lt.s64 	%p14, %rd289, %rd290;
	or.pred  	%p15, %p13, %p14;
	selp.f64 	%fd324, %fd323, %fd324, %p15;
	selp.b64 	%rd290, %rd289, %rd290, %p15;
$L__BB3_130:
	abs.f64 	%fd167, %fd324;
	abs.f64 	%fd168, %fd325;
	setp.lt.f64 	%p16, %fd167, %fd168;
	@%p16 bra 	$L__BB3_132;
	setp.lt.f64 	%p17, %fd168, %fd167;
	setp.lt.s64 	%p18, %rd290, %rd291;
	or.pred  	%p19, %p17, %p18;
	selp.f64 	%fd325, %fd324, %fd325, %p19;
	selp.b64 	%rd291, %rd290, %rd291, %p19;
$L__BB3_132:
	abs.f64 	%fd171, %fd325;
	abs.f64 	%fd172, %fd326;
	setp.lt.f64 	%p20, %fd171, %fd172;
	@%p20 bra 	$L__BB3_134;
	setp.lt.f64 	%p21, %fd172, %fd171;
	setp.lt.s64 	%p22, %rd291, %rd292;
	or.pred  	%p23, %p21, %p22;
	selp.f64 	%fd326, %fd325, %fd326, %p23;
	selp.b64 	%rd292, %rd291, %rd292, %p23;
$L__BB3_134:
	abs.f64 	%fd175, %fd326;
	abs.f64 	%fd176, %fd327;
	setp.lt.f64 	%p24, %fd175, %fd176;
	@%p24 bra 	$L__BB3_136;
	setp.lt.f64 	%p25, %fd176, %fd175;
	setp.lt.s64 	%p26, %rd292, %rd293;
	or.pred  	%p27, %p25, %p26;
	selp.f64 	%fd327, %fd326, %fd327, %p27;
	selp.b64 	%rd293, %rd292, %rd293, %p27;
$L__BB3_136:
	abs.f64 	%fd179, %fd327;
	abs.f64 	%fd180, %fd339;
	setp.lt.f64 	%p28, %fd179, %fd180;
	@%p28 bra 	$L__BB3_138;
	setp.lt.f64 	%p29, %fd180, %fd179;
	setp.lt.s64 	%p30, %rd293, %rd305;
	or.pred  	%p31, %p29, %p30;
	selp.f64 	%fd339, %fd327, %fd339, %p31;
	selp.b64 	%rd305, %rd293, %rd305, %p31;
$L__BB3_138:
	setp.ne.s32 	%p32, %r35, 0;
	bar.sync 	0;
	@%p32 bra 	$L__BB3_140;
	atom.global.add.u32 	%r76, [%rd1+4], 1280;
	add.s32 	%r77, %r76, %r3;
	st.shared.u32 	[_ZN6thrust24THRUST_300001_SM_1000_NS8cuda_cub4core6detail5shmemE+152], %r77;
$L__BB3_140:
	bar.sync 	0;
	ld.shared.u32 	%r427, [_ZN6thrust24THRUST_300001_SM_1000_NS8cuda_cub4core6detail5shmemE+152];
	add.s32 	%r78, %r427, 1280;
	setp.le.s32 	%p33, %r78, %r66;
	mov.f64 	%fd323, %fd339;
	mov.u64 	%rd289, %rd305;
	@%p33 bra 	$L__BB3_128;
$L__BB3_141:
	setp.le.s32 	%p34, %r66, %r427;
	@%p34 bra 	$L__BB3_164;
	sub.s32 	%r40, %r66, %r427;
	setp.ge.s32 	%p35, %r35, %r40;
	@%p35 bra 	$L__BB3_164;
	not.b32 	%r79, %r35;
	add.s32 	%r80, %r66, %r79;
	sub.s32 	%r41, %r80, %r427;
	and.b32  	%r81, %r41, 768;
	setp.eq.s32 	%p36, %r81, 768;
	mov.u32 	%r431, %r35;
	@%p36 bra 	$L__BB3_149;
	add.s32 	%r429, %r35, %r427;
	shr.u32 	%r82, %r41, 8;
	add.s32 	%r83, %r82, 1;
	and.b32  	%r84, %r83, 3;
	neg.s32 	%r428, %r84;
	mov.u32 	%r431, %r35;
$L__BB3_145:
	.pragma "nounroll";
	mov.u64 	%rd122, %rd305;
	mov.f64 	%fd184, %fd339;
	cvt.s64.s32 	%rd200, %r429;
	add.s64 	%rd123, %rd3, %rd200;
	mul.wide.s32 	%rd201, %r429, 8;
	add.s64 	%rd202, %rd2, %rd201;
	ld.global.f64 	%fd185, [%rd202];
	abs.f64 	%fd186, %fd184;
	abs.f64 	%fd187, %fd185;
	setp.lt.f64 	%p37, %fd186, %fd187;
	mov.f64 	%fd339, %fd185;
	mov.u64 	%rd305, %rd123;
	@%p37 bra 	$L__BB3_148;
	setp.lt.f64 	%p38, %fd187, %fd186;
	mov.f64 	%fd339, %fd184;
	mov.u64 	%rd305, %rd122;
	@%p38 bra 	$L__BB3_148;
	setp.lt.s64 	%p39, %rd122, %rd123;
	selp.f64 	%fd339, %fd184, %fd185, %p39;
	min.s64 	%rd305, %rd122, %rd123;
$L__BB3_148:
	add.s32 	%r431, %r431, 256;
	add.s32 	%r429, %r429, 256;
	add.s32 	%r428, %r428, 1;
	setp.ne.s32 	%p40, %r428, 0;
	@%p40 bra 	$L__BB3_145;
$L__BB3_149:
	setp.lt.u32 	%p41, %r41, 768;
	@%p41 bra 	$L__BB3_164;
	add.s32 	%r432, %r431, %r427;
	add.s32 	%r435, %r432, 256;
	add.s32 	%r434, %r432, 512;
	add.s32 	%r433, %r432, 768;
	add.s64 	%rd128, %rd2, 4096;
$L__BB3_151:
	cvt.s64.s32 	%rd203, %r435;
	add.s64 	%rd130, %rd3, %rd203;
	cvt.s64.s32 	%rd204, %r434;
	add.s64 	%rd131, %rd3, %rd204;
	cvt.s64.s32 	%rd205, %r433;
	add.s64 	%rd132, %rd3, %rd205;
	cvt.s64.s32 	%rd206, %r432;
	mul.wide.s32 	%rd207, %r432, 8;
	add.s64 	%rd133, %rd128, %rd207;
	add.s64 	%rd134, %rd3, %rd206;
	ld.global.f64 	%fd193, [%rd133+-4096];
	abs.f64 	%fd194, %fd339;
	abs.f64 	%fd195, %fd193;
	setp.lt.f64 	%p42, %fd194, %fd195;
	mov.f64 	%fd335, %fd193;
	mov.u64 	%rd301, %rd134;
	@%p42 bra 	$L__BB3_154;
	setp.lt.f64 	%p43, %fd195, %fd194;
	mov.f64 	%fd335, %fd339;
	mov.u64 	%rd301, %rd305;
	@%p43 bra 	$L__BB3_154;
	setp.lt.s64 	%p44, %rd305, %rd134;
	selp.f64 	%fd335, %fd339, %fd193, %p44;
	min.s64 	%rd301, %rd305, %rd134;
$L__BB3_154:
	ld.global.f64 	%fd198, [%rd133+-2048];
	abs.f64 	%fd199, %fd335;
	abs.f64 	%fd200, %fd198;
	setp.lt.f64 	%p45, %fd199, %fd200;
	mov.f64 	%fd336, %fd198;
	mov.u64 	%rd302, %rd130;
	@%p45 bra 	$L__BB3_157;
	setp.lt.f64 	%p46, %fd200, %fd199;
	mov.f64 	%fd336, %fd335;
	mov.u64 	%rd302, %rd301;
	@%p46 bra 	$L__BB3_157;
	setp.lt.s64 	%p47, %rd301, %rd130;
	selp.f64 	%fd336, %fd335, %fd198, %p47;
	min.s64 	%rd302, %rd301, %rd130;
$L__BB3_157:
	ld.global.f64 	%fd203, [%rd133];
	abs.f64 	%fd204, %fd336;
	abs.f64 	%fd205, %fd203;
	setp.lt.f64 	%p48, %fd204, %fd205;
	mov.f64 	%fd337, %fd203;
	mov.u64 	%rd303, %rd131;
	@%p48 bra 	$L__BB3_160;
	setp.lt.f64 	%p49, %fd205, %fd204;
	mov.f64 	%fd337, %fd336;
	mov.u64 	%rd303, %rd302;
	@%p49 bra 	$L__BB3_160;
	setp.lt.s64 	%p50, %rd302, %rd131;
	selp.f64 	%fd337, %fd336, %fd203, %p50;
	min.s64 	%rd303, %rd302, %rd131;
$L__BB3_160:
	ld.global.f64 	%fd208, [%rd133+2048];
	abs.f64 	%fd209, %fd337;
	abs.f64 	%fd210, %fd208;
	setp.lt.f64 	%p51, %fd209, %fd210;
	mov.f64 	%fd339, %fd208;
	mov.u64 	%rd305, %rd132;
	@%p51 bra 	$L__BB3_163;
	setp.lt.f64 	%p52, %fd210, %fd209;
	mov.f64 	%fd339, %fd337;
	mov.u64 	%rd305, %rd303;
	@%p52 bra 	$L__BB3_163;
	setp.lt.s64 	%p53, %rd303, %rd132;
	selp.f64 	%fd339, %fd337, %fd208, %p53;
	min.s64 	%rd305, %rd303, %rd132;
$L__BB3_163:
	add.s32 	%r431, %r431, 1024;
	add.s32 	%r435, %r435, 1024;
	add.s32 	%r434, %r434, 1024;
	add.s32 	%r433, %r433, 1024;
	add.s32 	%r432, %r432, 1024;
	setp.lt.s32 	%p54, %r431, %r40;
	@%p54 bra 	$L__BB3_151;
$L__BB3_164:
	// begin inline asm
	mov.u32 %r85, %laneid;
	// end inline asm
	mov.b64 	%rd208, %fd339;
	mov.b64 	{%r87, %r92}, %rd208;
	mov.b32 	%r103, 1;
	mov.b32 	%r104, 31;
	mov.b32 	%r105, -1;
	// begin inline asm
	shfl.sync.down.b32 %r86, %r87, %r103, %r104, %r105;
	// end inline asm
	// begin inline asm
	shfl.sync.down.b32 %r91, %r92, %r103, %r104, %r105;
	// end inline asm
	mov.b64 	%rd209, {%r86, %r91};
	mov.b64 	%fd214, %rd209;
	mov.b64 	{%r97, %r102}, %rd305;
	// begin inline asm
	shfl.sync.down.b32 %r96, %r97, %r103, %r104, %r105;
	// end inline asm
	// begin inline asm
	shfl.sync.down.b32 %r101, %r102, %r103, %r104, %r105;
	// end inline asm
	mov.b64 	%rd144, {%r96, %r101};
	setp.gt.s32 	%p55, %r85, 30;
	mov.f64 	%fd340, %fd339;
	mov.u64 	%rd306, %rd305;
	@%p55 bra 	$L__BB3_168;
	abs.f64 	%fd215, %fd339;
	abs.f64 	%fd216, %fd214;
	setp.lt.f64 	%p56, %fd215, %fd216;
	mov.f64 	%fd340, %fd214;
	mov.u64 	%rd306, %rd144;
	@%p56 bra 	$L__BB3_168;
	setp.lt.f64 	%p57, %fd216, %fd215;
	mov.f64 	%fd340, %fd339;
	mov.u64 	%rd306, %rd305;
	@%p57 bra 	$L__BB3_168;
	setp.lt.s64 	%p58, %rd305, %rd144;
	selp.f64 	%fd340, %fd339, %fd214, %p58;
	min.s64 	%rd306, %rd305, %rd144;
$L__BB3_168:
	mov.b64 	%rd210, %fd340;
	mov.b64 	{%r107, %r112}, %rd210;
	mov.b32 	%r123, 2;
	mov.b32 	%r124, 31;
	mov.b32 	%r125, -1;
	// begin inline asm
	shfl.sync.down.b32 %r106, %r107, %r123, %r124, %r125;
	// end inline asm
	// begin inline asm
	shfl.sync.down.b32 %r111, %r112, %r123, %r124, %r125;
	// end inline asm
	mov.b64 	%rd211, {%r106, %r111};
	mov.b64 	%fd219, %rd211;
	mov.b64 	{%r117, %r122}, %rd306;
	// begin inline asm
	shfl.sync.down.b32 %r116, %r117, %r123, %r124, %r125;
	// end inline asm
	// begin inline asm
	shfl.sync.down.b32 %r121, %r122, %r123, %r124, %r125;
	// end inline asm
	mov.b64 	%rd147, {%r116, %r121};
	setp.gt.s32 	%p59, %r85, 29;
	mov.f64 	%fd341, %fd340;
	mov.u64 	%rd307, %rd306;
	@%p59 bra 	$L__BB3_172;
	abs.f64 	%fd220, %fd340;
	abs.f64 	%fd221, %fd219;
	setp.lt.f64 	%p60, %fd220, %fd221;
	mov.f64 	%fd341, %fd219;
	mov.u64 	%rd307, %rd147;
	@%p60 bra 	$L__BB3_172;
	setp.lt.f64 	%p61, %fd221, %fd220;
	mov.f64 	%fd341, %fd340;
	mov.u64 	%rd307, %rd306;
	@%p61 bra 	$L__BB3_172;
	setp.lt.s64 	%p62, %rd306, %rd147;
	selp.f64 	%fd341, %fd340, %fd219, %p62;
	min.s64 	%rd307, %rd306, %rd147;
$L__BB3_172:
	mov.b64 	%rd212, %fd341;
	mov.b64 	{%r127, %r132}, %rd212;
	mov.b32 	%r143, 4;
	mov.b32 	%r144, 31;
	mov.b32 	%r145, -1;
	// begin inline asm
	shfl.sync.down.b32 %r126, %r127, %r143, %r144, %r145;
	// end inline asm
	// begin inline asm
	shfl.sync.down.b32 %r131, %r132, %r143, %r144, %r145;
	// end inline asm
	mov.b64 	%rd213, {%r126, %r131};
	mov.b64 	%fd224, %rd213;
	mov.b64 	{%r137, %r142}, %rd307;
	// begin inline asm
	shfl.sync.down.b32 %r136, %r137, %r143, %r144, %r145;
	// end inline asm
	// begin inline asm
	shfl.sync.down.b32 %r141, %r142, %r143, %r144, %r145;
	// end inline asm
	mov.b64 	%rd150, {%r136, %r141};
	setp.gt.s32 	%p63, %r85, 27;
	mov.f64 	%fd342, %fd341;
	mov.u64 	%rd308, %rd307;
	@%p63 bra 	$L__BB3_176;
	abs.f64 	%fd225, %fd341;
	abs.f64 	%fd226, %fd224;
	setp.lt.f64 	%p64, %fd225, %fd226;
	mov.f64 	%fd342, %fd224;
	mov.u64 	%rd308, %rd150;
	@%p64 bra 	$L__BB3_176;
	setp.lt.f64 	%p65, %fd226, %fd225;
	mov.f64 	%fd342, %fd341;
	mov.u64 	%rd308, %rd307;
	@%p65 bra 	$L__BB3_176;
	setp.lt.s64 	%p66, %rd307, %rd150;
	selp.f64 	%fd342, %fd341, %fd224, %p66;
	min.s64 	%rd308, %rd307, %rd150;
$L__BB3_176:
	mov.b64 	%rd214, %fd342;
	mov.b64 	{%r147, %r152}, %rd214;
	mov.b32 	%r163, 8;
	mov.b32 	%r164, 31;
	mov.b32 	%r165, -1;
	// begin inline asm
	shfl.sync.down.b32 %r146, %r147, %r163, %r164, %r165;
	// end inline asm
	// begin inline asm
	shfl.sync.down.b32 %r151, %r152, %r163, %r164, %r165;
	// end inline asm
	mov.b64 	%rd215, {%r146, %r151};
	mov.b64 	%fd229, %rd215;
	mov.b64 	{%r157, %r162}, %rd308;
	// begin inline asm
	shfl.sync.down.b32 %r156, %r157, %r163, %r164, %r165;
	// end inline asm
	// begin inline asm
	shfl.sync.down.b32 %r161, %r162, %r163, %r164, %r165;
	// end inline asm
	mov.b64 	%rd153, {%r156, %r161};
	setp.gt.s32 	%p67, %r85, 23;
	mov.f64 	%fd343, %fd342;
	mov.u64 	%rd309, %rd308;
	@%p67 bra 	$L__BB3_180;
	abs.f64 	%fd230, %fd342;
	abs.f64 	%fd231, %fd229;
	setp.lt.f64 	%p68, %fd230, %fd231;
	mov.f64 	%fd343, %fd229;
	mov.u64 	%rd309, %rd153;
	@%p68 bra 	$L__BB3_180;
	setp.lt.f64 	%p69, %fd231, %fd230;
	mov.f64 	%fd343, %fd342;
	mov.u64 	%rd309, %rd308;
	@%p69 bra 	$L__BB3_180;
	setp.lt.s64 	%p70, %rd308, %rd153;
	selp.f64 	%fd343, %fd342, %fd229, %p70;
	min.s64 	%rd309, %rd308, %rd153;
$L__BB3_180:
	mov.b64 	%rd216, %fd343;
	mov.b64 	{%r167, %r172}, %rd216;
	mov.b32 	%r183, 16;
	mov.b32 	%r184, 31;
	mov.b32 	%r185, -1;
	// begin inline asm
	shfl.sync.down.b32 %r166, %r167, %r183, %r184, %r185;
	// end inline asm
	// begin inline asm
	shfl.sync.down.b32 %r171, %r172, %r183, %r184, %r185;
	// end inline asm
	mov.b64 	%rd217, {%r166, %r171};
	mov.b64 	%fd234, %rd217;
	mov.b64 	{%r177, %r182}, %rd309;
	// begin inline asm
	shfl.sync.down.b32 %r176, %r177, %r183, %r184, %r185;
	// end inline asm
	// begin inline asm
	shfl.sync.down.b32 %r181, %r182, %r183, %r184, %r185;
	// end inline asm
	mov.b64 	%rd156, {%r176, %r181};
	setp.gt.s32 	%p71, %r85, 15;
	mov.f64 	%fd351, %fd343;
	mov.u64 	%rd317, %rd309;
	@%p71 bra 	$L__BB3_184;
	abs.f64 	%fd235, %fd343;
	abs.f64 	%fd236, %fd234;
	setp.lt.f64 	%p72, %fd235, %fd236;
	mov.f64 	%fd351, %fd234;
	mov.u64 	%rd317, %rd156;
	@%p72 bra 	$L__BB3_184;
	setp.lt.f64 	%p73, %fd236, %fd235;
	mov.f64 	%fd351, %fd343;
	mov.u64 	%rd317, %rd309;
	@%p73 bra 	$L__BB3_184;
	setp.lt.s64 	%p74, %rd309, %rd156;
	selp.f64 	%fd351, %fd343, %fd234, %p74;
	min.s64 	%rd317, %rd309, %rd156;
$L__BB3_184:
	setp.ne.s32 	%p75, %r85, 0;
	@%p75 bra 	$L__BB3_186;
	shr.u32 	%r186, %r35, 1;
	and.b32  	%r187, %r186, 496;
	mov.u32 	%r188, _ZN6thrust24THRUST_300001_SM_1000_NS8cuda_cub4core6detail5shmemE;
	add.s32 	%r189, %r188, %r187;
	st.shared.f64 	[%r189+8], %fd351;
	st.shared.u64 	[%r189+16], %rd317;
$L__BB3_186:
	bar.sync 	0;
	setp.ne.s32 	%p76, %r35, 0;
	@%p76 bra 	$L__BB3_208;
	ld.shared.f64 	%fd239, [_ZN6thrust24THRUST_300001_SM_1000_NS8cuda_cub4core6detail5shmemE+24];
	ld.shared.u64 	%rd159, [_ZN6thrust24THRUST_300001_SM_1000_NS8cuda_cub4core6detail5shmemE+32];
	abs.f64 	%fd240, %fd351;
	abs.f64 	%fd241, %fd239;
	setp.lt.f64 	%p77, %fd240, %fd241;
	mov.f64 	%fd345, %fd239;
	mov.u64 	%rd311, %rd159;
	@%p77 bra 	$L__BB3_190;
	setp.lt.f64 	%p78, %fd241, %fd240;
	mov.f64 	%fd345, %fd351;
	mov.u64 	%rd311, %rd317;
	@%p78 bra 	$L__BB3_190;
	setp.lt.s64 	%p79, %rd317, %rd159;
	selp.f64 	%fd345, %fd351, %fd239, %p79;
	min.s64 	%rd311, %rd317, %rd159;
$L__BB3_190:
	ld.shared.f64 	%fd244, [_ZN6thrust24THRUST_300001_SM_1000_NS8cuda_cub4core6detail5shmemE+40];
	ld.shared.u64 	%rd162, [_ZN6thrust24THRUST_300001_SM_1000_NS8cuda_cub4core6detail5shmemE+48];
	abs.f64 	%fd245, %fd345;
	abs.f64 	%fd246, %fd244;
	setp.lt.f64 	%p80, %fd245, %fd246;
	mov.f64 	%fd346, %fd244;
	mov.u64 	%rd312, %rd162;
	@%p80 bra 	$L__BB3_193;
	setp.lt.f64 	%p81, %fd246, %fd245;
	mov.f64 	%fd346, %fd345;
	mov.u64 	%rd312, %rd311;
	@%p81 bra 	$L__BB3_193;
	setp.lt.s64 	%p82, %rd311, %rd162;
	selp.f64 	%fd346, %fd345, %fd244, %p82;
	min.s64 	%rd312, %rd311, %rd162;
$L__BB3_193:
	ld.shared.f64 	%fd249, [_ZN6thrust24THRUST_300001_SM_1000_NS8cuda_cub4core6detail5shmemE+56];
	ld.shared.u64 	%rd165, [_ZN6thrust24THRUST_300001_SM_1000_NS8cuda_cub4core6detail5shmemE+64];
	abs.f64 	%fd250, %fd346;
	abs.f64 	%fd251, %fd249;
	setp.lt.f64 	%p83, %fd250, %fd251;
	mov.f64 	%fd347, %fd249;
	mov.u64 	%rd313, %rd165;
	@%p83 bra 	$L__BB3_196;
	setp.lt.f64 	%p84, %fd251, %fd250;
	mov.f64 	%fd347, %fd346;
	mov.u64 	%rd313, %rd312;
	@%p84 bra 	$L__BB3_196;
	setp.lt.s64 	%p85, %rd312, %rd165;
	selp.f64 	%fd347, %fd346, %fd249, %p85;
	min.s64 	%rd313, %rd312, %rd165;
$L__BB3_196:
	ld.shared.f64 	%fd254, [_ZN6thrust24THRUST_300001_SM_1000_NS8cuda_cub4core6detail5shmemE+72];
	ld.shared.u64 	%rd168, [_ZN6thrust24THRUST_300001_SM_1000_NS8cuda_cub4core6detail5shmemE+80];
	abs.f64 	%fd255, %fd347;
	abs.f64 	%fd256, %fd254;
	setp.lt.f64 	%p86, %fd255, %fd256;
	mov.f64 	%fd348, %fd254;
	mov.u64 	%rd314, %rd168;
	@%p86 bra 	$L__BB3_199;
	setp.lt.f64 	%p87, %fd256, %fd255;
	mov.f64 	%fd348, %fd347;
	mov.u64 	%rd314, %rd313;
	@%p87 bra 	$L__BB3_199;
	setp.lt.s64 	%p88, %rd313, %rd168;
	selp.f64 	%fd348, %fd347, %fd254, %p88;
	min.s64 	%rd314, %rd313, %rd168;
$L__BB3_199:
	ld.shared.f64 	%fd259, [_ZN6thrust24THRUST_300001_SM_1000_NS8cuda_cub4core6detail5shmemE+88];
	ld.shared.u64 	%rd171, [_ZN6thrust24THRUST_300001_SM_1000_NS8cuda_cub4core6detail5shmemE+96];
	abs.f64 	%fd260, %fd348;
	abs.f64 	%fd261, %fd259;
	setp.lt.f64 	%p89, %fd260, %fd261;
	mov.f64 	%fd349, %fd259;
	mov.u64 	%rd315, %rd171;
	@%p89 bra 	$L__BB3_202;
	setp.lt.f64 	%p90, %fd261, %fd260;
	mov.f64 	%fd349, %fd348;
	mov.u64 	%rd315, %rd314;
	@%p90 bra 	$L__BB3_202;
	setp.lt.s64 	%p91, %rd314, %rd171;
	selp.f64 	%fd349, %fd348, %fd259, %p91;
	min.s64 	%rd315, %rd314, %rd171;
$L__BB3_202:
	ld.shared.f64 	%fd264, [_ZN6thrust24THRUST_300001_SM_1000_NS8cuda_cub4core6detail5shmemE+104];
	ld.shared.u64 	%rd174, [_ZN6thrust24THRUST_300001_SM_1000_NS8cuda_cub4core6detail5shmemE+112];
	abs.f64 	%fd265, %fd349;
	abs.f64 	%fd266, %fd264;
	setp.lt.f64 	%p92, %fd265, %fd266;
	mov.f64 	%fd350, %fd264;
	mov.u64 	%rd316, %rd174;
	@%p92 bra 	$L__BB3_205;
	setp.lt.f64 	%p93, %fd266, %fd265;
	mov.f64 	%fd350, %fd349;
	mov.u64 	%rd316, %rd315;
	@%p93 bra 	$L__BB3_205;
	setp.lt.s64 	%p94, %rd315, %rd174;
	selp.f64 	%fd350, %fd349, %fd264, %p94;
	min.s64 	%rd316, %rd315, %rd174;
$L__BB3_205:
	ld.shared.f64 	%fd269, [_ZN6thrust24THRUST_300001_SM_1000_NS8cuda_cub4core6detail5shmemE+120];
	ld.shared.u64 	%rd177, [_ZN6thrust24THRUST_300001_SM_1000_NS8cuda_cub4core6detail5shmemE+128];
	abs.f64 	%fd270, %fd350;
	abs.f64 	%fd271, %fd269;
	setp.lt.f64 	%p95, %fd270, %fd271;
	mov.u64 	%rd317, %rd177;
	mov.f64 	%fd351, %fd269;
	@%p95 bra 	$L__BB3_208;
	setp.lt.f64 	%p96, %fd271, %fd270;
	mov.u64 	%rd317, %rd316;
	mov.f64 	%fd351, %fd350;
	@%p96 bra 	$L__BB3_208;
	setp.lt.s64 	%p97, %rd316, %rd177;
	selp.f64 	%fd351, %fd350, %fd269, %p97;
	min.s64 	%rd317, %rd316, %rd177;
$L__BB3_208:
	mov.u32 	%r415, %tid.x;
	setp.ne.s32 	%p214, %r415, 0;
	@%p214 bra 	$L__BB3_210;
	ld.param.u64 	%rd254, [_ZN6thrust24THRUST_300001_SM_1000_NS8cuda_cub4core6detail13_kernel_agentINS1_8__reduce11ReduceAgentINS0_12zip_iteratorIN4cuda3std3__45tupleIJNS0_10device_ptrIdEENS0_17counting_iteratorIlNS0_11use_defaultESF_SF_EEEEEEEPNSB_IJdlEEESJ_iNS1_9__extrema9arg_max_fIdl7AbsLessEEEEJSI_SK_iN3cub18CUB_300001_SM_100013GridEvenShareIiEENSR_9GridQueueIjEESO_EEEvDpT0__param_1];
	cvta.to.global.u64 	%rd251, %rd254;
	mul.wide.u32 	%rd252, %r1, 16;
	add.s64 	%rd253, %rd251, %rd252;
	st.global.f64 	[%rd253], %fd351;
	st.global.u64 	[%rd253+8], %rd317;
$L__BB3_210:
	ret;

}
	// .globl	_ZN6thrust24THRUST_300001_SM_1000_NS8cuda_cub4core6detail13_kernel_agentINS1_8__reduce10DrainAgentIiEEJN3cub18CUB_300001_SM_10009GridQueueIjEEiEEEvDpT0_
.visible .entry _ZN6thrust24THRUST_300001_SM_1000_NS8cuda_cub4core6detail13_kernel_agentINS1_8__reduce10DrainAgentIiEEJN3cub18CUB_300001_SM_10009GridQueueIjEEiEEEvDpT0_(
	.param .align 8 .b8 _ZN6thrust24THRUST_300001_SM_1000_NS8cuda_cub4core6detail13_kernel_agentINS1_8__reduce10DrainAgentIiEEJN3cub18CUB_300001_SM_10009GridQueueIjEEiEEEvDpT0__param_0[8],
	.param .u32 _ZN6thrust24THRUST_300001_SM_1000_NS8cuda_cub4core6detail13_kernel_agentINS1_8__reduce10DrainAgentIiEEJN3cub18CUB_300001_SM_10009GridQueueIjEEiEEEvDpT0__param_1
)
.maxntid 1
{
	.reg .b32 	%r<3>;
	.reg .b64 	%rd<3>;

	ld.param.u64 	%rd1, [_ZN6thrust24THRUST_300001_SM_1000_NS8cuda_cub4core6detail13_kernel_agentINS1_8__reduce10DrainAgentIiEEJN3cub18CUB_300001_SM_10009GridQueueIjEEiEEEvDpT0__param_0];
	ld.param.u32 	%r1, [_ZN6thrust24THRUST_300001_SM_1000_NS8cuda_cub4core6detail13_kernel_agentINS1_8__reduce10DrainAgentIiEEJN3cub18CUB_300001_SM_10009GridQueueIjEEiEEEvDpT0__param_1];
	cvta.to.global.u64 	%rd2, %rd1;
	st.global.u32 	[%rd2], %r1;
	mov.b32 	%r2, 0;
	st.global.u32 	[%rd2+4], %r2;
	ret;

}
	// .globl	_ZN6thrust24THRUST_300001_SM_1000_NS8cuda_cub4core6detail13_kernel_agentINS1_8__reduce11ReduceAgentIPN4cuda3std3__45tupleIJdlEEESC_SB_iNS1_9__extrema9arg_max_fIdl7AbsLessEEEEJSC_SC_iSG_EEEvDpT0_
.visible .entry _ZN6thrust24THRUST_300001_SM_1000_NS8cuda_cub4core6detail13_kernel_agentINS1_8__reduce11ReduceAgentIPN4cuda3std3__45tupleIJdlEEESC_SB_iNS1_9__extrema9arg_max_fIdl7AbsLessEEEEJSC_SC_iSG_EEEvDpT0_(
	.param .u64 .ptr .align 1 _ZN6thrust24THRUST_300001_SM_1000_NS8cuda_cub4core6detail13_kernel_agentINS1_8__reduce11ReduceAgentIPN4cuda3std3__45tupleIJdlEEESC_SB_iNS1_9__extrema9arg_max_fIdl7AbsLessEEEEJSC_SC_iSG_EEEvDpT0__param_0,
	.param .u64 .ptr .align 1 _ZN6thrust24THRUST_300001_SM_1000_NS8cuda_cub4core6detail13_kernel_agentINS1_8__reduce11ReduceAgentIPN4cuda3std3__45tupleIJdlEEESC_SB_iNS1_9__extrema9arg_max_fIdl7AbsLessEEEEJSC_SC_iSG_EEEvDpT0__param_1,
	.param .u32 _ZN6thrust24THRUST_300001_SM_1000_NS8cuda_cub4core6detail13_kernel_agentINS1_8__reduce11ReduceAgentIPN4cuda3std3__45tupleIJdlEEESC_SB_iNS1_9__extrema9arg_max_fIdl7AbsLessEEEEJSC_SC_iSG_EEEvDpT0__param_2,
	.param .align 1 .b8 _ZN6thrust24THRUST_300001_SM_1000_NS8cuda_cub4core6detail13_kernel_agentINS1_8__reduce11ReduceAgentIPN4cuda3std3__45tupleIJdlEEESC_SB_iNS1_9__extrema9arg_max_fIdl7AbsLessEEEEJSC_SC_iSG_EEEvDpT0__param_3[1]
)
.maxntid 256
{
	.reg .pred 	%p<222>;
	.reg .b32 	%r<390>;
	.reg .b64 	%rd<395>;
	.reg .b64 	%fd<358>;

	ld.param.u32 	%r37, [_ZN6thrust24THRUST_300001_SM_1000_NS8cuda_cub4core6detail13_kernel_agentINS1_8__reduce11ReduceAgentIPN4cuda3std3__45tupleIJdlEEESC_SB_iNS1_9__extrema9arg_max_fIdl7AbsLessEEEEJSC_SC_iSG_EEEvDpT0__param_2];
	setp.eq.s32 	%p1, %r37, 0;
	@%p1 bra 	$L__BB5_211;
	setp.gt.s32 	%p2, %r37, 1279;
	@%p2 bra 	$L__BB5_121;
	mov.u32 	%r1, %tid.x;
	setp.ge.s32 	%p105, %r1, %r37;
	mov.f64 	%fd301, 0d0000000000000000;
	mov.b64 	%rd337, 0;
	mov.u32 	%r380, %r1;
	@%p105 bra 	$L__BB5_4;
	ld.param.u64 	%rd323, [_ZN6thrust24THRUST_300001_SM_1000_NS8cuda_cub4core6detail13_kernel_agentINS1_8__reduce11ReduceAgentIPN4cuda3std3__45tupleIJdlEEESC_SB_iNS1_9__extrema9arg_max_fIdl7AbsLessEEEEJSC_SC_iSG_EEEvDpT0__param_0];
	mul.wide.u32 	%rd273, %r1, 16;
	add.s64 	%rd270, %rd323, %rd273;
	// begin inline asm
	ld.global.nc.u64 %rd269, [%rd270];
	// end inline asm
	add.s64 	%rd272, %rd270, 8;
	// begin inline asm
	ld.global.nc.u64 %rd337, [%rd272];
	// end inline asm
	mov.b64 	%fd301, %rd269;
	add.s32 	%r380, %r1, 256;
$L__BB5_4:
	setp.ge.s32 	%p106, %r380, %r37;
	@%p106 bra 	$L__BB5_25;
	not.b32 	%r153, %r380;
	add.s32 	%r4, %r37, %r153;
	and.b32  	%r154, %r4, 768;
	setp.eq.s32 	%p107, %r154, 768;
	@%p107 bra 	$L__BB5_11;
	ld.param.u64 	%rd324, [_ZN6thrust24THRUST_300001_SM_1000_NS8cuda_cub4core6detail13_kernel_agentINS1_8__reduce11ReduceAgentIPN4cuda3std3__45tupleIJdlEEESC_SB_iNS1_9__extrema9arg_max_fIdl7AbsLessEEEEJSC_SC_iSG_EEEvDpT0__param_0];
	mul.wide.u32 	%rd275, %r380, 16;
	add.s64 	%rd328, %rd324, %rd275;
	shr.u32 	%r155, %r4, 8;
	add.s32 	%r156, %r155, 1;
	and.b32  	%r157, %r156, 3;
	neg.s32 	%r378, %r157;
$L__BB5_7:
	.pragma "nounroll";
	mov.u64 	%rd5, %rd337;
	mov.f64 	%fd3, %fd301;
	// begin inline asm
	ld.global.nc.u64 %rd276, [%rd328];
	// end inline asm
	add.s64 	%rd279, %rd328, 8;
	// begin inline asm
	ld.global.nc.u64 %rd278, [%rd279];
	// end inline asm
	mov.b64 	%fd4, %rd276;
	abs.f64 	%fd5, %fd3;
	abs.f64 	%fd6, %fd4;
	setp.lt.f64 	%p108, %fd5, %fd6;
	mov.u64 	%rd337, %rd278;
	mov.f64 	%fd301, %fd4;
	@%p108 bra 	$L__BB5_10;
	setp.lt.f64 	%p109, %fd6, %fd5;
	mov.u64 	%rd337, %rd5;
	mov.f64 	%fd301, %fd3;
	@%p109 bra 	$L__BB5_10;
	setp.lt.s64 	%p110, %rd5, %rd278;
	min.s64 	%rd337, %rd5, %rd278;
	selp.f64 	%fd301, %fd3, %fd4, %p110;
$L__BB5_10:
	add.s32 	%r380, %r380, 256;
	add.s64 	%rd328, %rd328, 4096;
	add.s32 	%r378, %r378, 1;
	setp.ne.s32 	%p111, %r378, 0;
	@%p111 bra 	$L__BB5_7;
$L__BB5_11:
	setp.lt.u32 	%p112, %r4, 768;
	@%p112 bra 	$L__BB5_25;
$L__BB5_12:
	ld.param.u64 	%rd325, [_ZN6thrust24THRUST_300001_SM_1000_NS8cuda_cub4core6detail13_kernel_agentINS1_8__reduce11ReduceAgentIPN4cuda3std3__45tupleIJdlEEESC_SB_iNS1_9__extrema9arg_max_fIdl7AbsLessEEEEJSC_SC_iSG_EEEvDpT0__param_0];
	mul.wide.s32 	%rd284, %r380, 16;
	add.s64 	%rd281, %rd325, %rd284;
	// begin inline asm
	ld.global.nc.u64 %rd280, [%rd281];
	// end inline asm
	add.s64 	%rd283, %rd281, 8;
	// begin inline asm
	ld.global.nc.u64 %rd282, [%rd283];
	// end inline asm
	mov.b64 	%fd12, %rd280;
	abs.f64 	%fd13, %fd301;
	abs.f64 	%fd14, %fd12;
	setp.lt.f64 	%p113, %fd13, %fd14;
	mov.u64 	%rd334, %rd282;
	mov.f64 	%fd298, %fd12;
	@%p113 bra 	$L__BB5_15;
	setp.lt.f64 	%p114, %fd14, %fd13;
	mov.u64 	%rd334, %rd337;
	mov.f64 	%fd298, %fd301;
	@%p114 bra 	$L__BB5_15;
	setp.lt.s64 	%p115, %rd337, %rd282;
	min.s64 	%rd334, %rd337, %rd282;
	selp.f64 	%fd298, %fd301, %fd12, %p115;
$L__BB5_15:
	add.s64 	%rd286, %rd281, 4096;
	// begin inline asm
	ld.global.nc.u64 %rd285, [%rd286];
	// end inline asm
	add.s64 	%rd288, %rd281, 4104;
	// begin inline asm
	ld.global.nc.u64 %rd287, [%rd288];
	// end inline asm
	mov.b64 	%fd17, %rd285;
	abs.f64 	%fd18, %fd298;
	abs.f64 	%fd19, %fd17;
	setp.lt.f64 	%p116, %fd18, %fd19;
	mov.u64 	%rd335, %rd287;
	mov.f64 	%fd299, %fd17;
	@%p116 bra 	$L__BB5_18;
	setp.lt.f64 	%p117, %fd19, %fd18;
	mov.u64 	%rd335, %rd334;
	mov.f64 	%fd299, %fd298;
	@%p117 bra 	$L__BB5_18;
	setp.lt.s64 	%p118, %rd334, %rd287;
	min.s64 	%rd335, %rd334, %rd287;
	selp.f64 	%fd299, %fd298, %fd17, %p118;
$L__BB5_18:
	add.s64 	%rd290, %rd281, 8192;
	// begin inline asm
	ld.global.nc.u64 %rd289, [%rd290];
	// end inline asm
	add.s64 	%rd292, %rd281, 8200;
	// begin inline asm
	ld.global.nc.u64 %rd291, [%rd292];
	// end inline asm
	mov.b64 	%fd22, %rd289;
	abs.f64 	%fd23, %fd299;
	abs.f64 	%fd24, %fd22;
	setp.lt.f64 	%p119, %fd23, %fd24;
	mov.u64 	%rd336, %rd291;
	mov.f64 	%fd300, %fd22;
	@%p119 bra 	$L__BB5_21;
	setp.lt.f64 	%p120, %fd24, %fd23;
	mov.u64 	%rd336, %rd335;
	mov.f64 	%fd300, %fd299;
	@%p120 bra 	$L__BB5_21;
	setp.lt.s64 	%p121, %rd335, %rd291;
	min.s64 	%rd336, %rd335, %rd291;
	selp.f64 	%fd300, %fd299, %fd22, %p121;
$L__BB5_21:
	add.s64 	%rd294, %rd281, 12288;
	// begin inline asm
	ld.global.nc.u64 %rd293, [%rd294];
	// end inline asm
	add.s64 	%rd296, %rd281, 12296;
	// begin inline asm
	ld.global.nc.u64 %rd295, [%rd296];
	// end inline asm
	mov.b64 	%fd27, %rd293;
	abs.f64 	%fd28, %fd300;
	abs.f64 	%fd29, %fd27;
	setp.lt.f64 	%p122, %fd28, %fd29;
	mov.u64 	%rd337, %rd295;
	mov.f64 	%fd301, %fd27;
	@%p122 bra 	$L__BB5_24;
	setp.lt.f64 	%p123, %fd29, %fd28;
	mov.u64 	%rd337, %rd336;
	mov.f64 	%fd301, %fd300;
	@%p123 bra 	$L__BB5_24;
	setp.lt.s64 	%p124, %rd336, %rd295;
	min.s64 	%rd337, %rd336, %rd295;
	selp.f64 	%fd301, %fd300, %fd27, %p124;
$L__BB5_24:
	add.s32 	%r380, %r380, 1024;
	setp.lt.s32 	%p125, %r380, %r37;
	@%p125 bra 	$L__BB5_12;
$L__BB5_25:
	setp.lt.s32 	%p126, %r37, 256;
	@%p126 bra 	$L__BB5_70;
	// begin inline asm
	mov.u32 %r271, %laneid;
	// end inline asm
	mov.b64 	%rd307, %fd301;
	mov.b64 	{%r273, %r278}, %rd307;
	mov.b32 	%r289, 1;
	mov.b32 	%r290, 31;
	mov.b32 	%r291, -1;
	// begin inline asm
	shfl.sync.down.b32 %r272, %r273, %r289, %r290, %r291;
	// end inline asm
	// begin inline asm
	shfl.sync.down.b32 %r277, %r278, %r289, %r290, %r291;
	// end inline asm
	mov.b64 	%rd308, {%r272, %r277};
	mov.b64 	%fd33, %rd308;
	mov.b64 	{%r283, %r288}, %rd337;
	// begin inline asm
	shfl.sync.down.b32 %r282, %r283, %r289, %r290, %r291;
	// end inline asm
	// begin inline asm
	shfl.sync.down.b32 %r287, %r288, %r289, %r290, %r291;
	// end inline asm
	mov.b64 	%rd27, {%r282, %r287};
	setp.gt.s32 	%p178, %r271, 30;
	mov.u64 	%rd339, %rd337;
	mov.f64 	%fd303, %fd301;
	@%p178 bra 	$L__BB5_30;
	abs.f64 	%fd34, %fd301;
	abs.f64 	%fd35, %fd33;
	setp.lt.f64 	%p179, %fd34, %fd35;
	mov.u64 	%rd339, %rd27;
	mov.f64 	%fd303, %fd33;
	@%p179 bra 	$L__BB5_30;
	setp.lt.f64 	%p180, %fd35, %fd34;
	mov.u64 	%rd339, %rd337;
	mov.f64 	%fd303, %fd301;
	@%p180 bra 	$L__BB5_30;
	setp.lt.s64 	%p181, %rd337, %rd27;
	min.s64 	%rd339, %rd337, %rd27;
	selp.f64 	%fd303, %fd301, %fd33, %p181;
$L__BB5_30:
	mov.b64 	%rd309, %fd303;
	mov.b64 	{%r293, %r298}, %rd309;
	mov.b32 	%r309, 2;
	mov.b32 	%r310, 31;
	mov.b32 	%r311, -1;
	// begin inline asm
	shfl.sync.down.b32 %r292, %r293, %r309, %r310, %r311;
	// end inline asm
	// begin inline asm
	shfl.sync.down.b32 %r297, %r298, %r309, %r310, %r311;
	// end inline asm
	mov.b64 	%rd310, {%r292, %r297};
	mov.b64 	%fd38, %rd310;
	mov.b64 	{%r303, %r308}, %rd339;
	// begin inline asm
	shfl.sync.down.b32 %r302, %r303, %r309, %r310, %r311;
	// end inline asm
	// begin inline asm
	shfl.sync.down.b32 %r307, %r308, %r309, %r310, %r311;
	// end inline asm
	mov.b64 	%rd30, {%r302, %r307};
	setp.gt.s32 	%p182, %r271, 29;
	mov.u64 	%rd340, %rd339;
	mov.f64 	%fd304, %fd303;
	@%p182 bra 	$L__BB5_34;
	abs.f64 	%fd39, %fd303;
	abs.f64 	%fd40, %fd38;
	setp.lt.f64 	%p183, %fd39, %fd40;
	mov.u64 	%rd340, %rd30;
	mov.f64 	%fd304, %fd38;
	@%p183 bra 	$L__BB5_34;
	setp.lt.f64 	%p184, %fd40, %fd39;
	mov.u64 	%rd340, %rd339;
	mov.f64 	%fd304, %fd303;
	@%p184 bra 	$L__BB5_34;
	setp.lt.s64 	%p185, %rd339, %rd30;
	min.s64 	%rd340, %rd339, %rd30;
	selp.f64 	%fd304, %fd303, %fd38, %p185;
$L__BB5_34:
	mov.b64 	%rd311, %fd304;
	mov.b64 	{%r313, %r318}, %rd311;
	mov.b32 	%r329, 4;
	mov.b32 	%r330, 31;
	mov.b32 	%r331, -1;
	// begin inline asm
	shfl.sync.down.b32 %r312, %r313, %r329, %r330, %r331;
	// end inline asm
	// begin inline asm
	shfl.sync.down.b32 %r317, %r318, %r329, %r330, %r331;
	// end inline asm
	mov.b64 	%rd312, {%r312, %r317};
	mov.b64 	%fd43, %rd312;
	mov.b64 	{%r323, %r328}, %rd340;
	// begin inline asm
	shfl.sync.down.b32 %r322, %r323, %r329, %r330, %r331;
	// end inline asm
	// begin inline asm
	shfl.sync.down.b32 %r327, %r328, %r329, %r330, %r331;
	// end inline asm
	mov.b64 	%rd33, {%r322, %r327};
	setp.gt.s32 	%p186, %r271, 27;
	mov.u64 	%rd341, %rd340;
	mov.f64 	%fd305, %fd304;
	@%p186 bra 	$L__BB5_38;
	abs.f64 	%fd44, %fd304;
	abs.f64 	%fd45, %fd43;
	setp.lt.f64 	%p187, %fd44, %fd45;
	mov.u64 	%rd341, %rd33;
	mov.f64 	%fd305, %fd43;
	@%p187 bra 	$L__BB5_38;
	setp.lt.f64 	%p188, %fd45, %fd44;
	mov.u64 	%rd341, %rd340;
	mov.f64 	%fd305, %fd304;
	@%p188 bra 	$L__BB5_38;
	setp.lt.s64 	%p189, %rd340, %rd33;
	min.s64 	%rd341, %rd340, %rd33;
	selp.f64 	%fd305, %fd304, %fd43, %p189;
$L__BB5_38:
	mov.b64 	%rd313, %fd305;
	mov.b64 	{%r333, %r338}, %rd313;
	mov.b32 	%r349, 8;
	mov.b32 	%r350, 31;
	mov.b32 	%r351, -1;
	// begin inline asm
	shfl.sync.down.b32 %r332, %r333, %r349, %r350, %r351;
	// end inline asm
	// begin inline asm
	shfl.sync.down.b32 %r337, %r338, %r349, %r350, %r351;
	// end inline asm
	mov.b64 	%rd314, {%r332, %r337};
	mov.b64 	%fd48, %rd314;
	mov.b64 	{%r343, %r348}, %rd341;
	// begin inline asm
	shfl.sync.down.b32 %r342, %r343, %r349, %r350, %r351;
	// end inline asm
	// begin inline asm
	shfl.sync.down.b32 %r347, %r348, %r349, %r350, %r351;
	// end inline asm
	mov.b64 	%rd36, {%r342, %r347};
	setp.gt.s32 	%p190, %r271, 23;
	mov.u64 	%rd342, %rd341;
	mov.f64 	%fd306, %fd305;
	@%p190 bra 	$L__BB5_42;
	abs.f64 	%fd49, %fd305;
	abs.f64 	%fd50, %fd48;
	setp.lt.f64 	%p191, %fd49, %fd50;
	mov.u64 	%rd342, %rd36;
	mov.f64 	%fd306, %fd48;
	@%p191 bra 	$L__BB5_42;
	setp.lt.f64 	%p192, %fd50, %fd49;
	mov.u64 	%rd342, %rd341;
	mov.f64 	%fd306, %fd305;
	@%p192 bra 	$L__BB5_42;
	setp.lt.s64 	%p193, %rd341, %rd36;
	min.s64 	%rd342, %rd341, %rd36;
	selp.f64 	%fd306, %fd305, %fd48, %p193;
$L__BB5_42:
	mov.b64 	%rd315, %fd306;
	mov.b64 	{%r353, %r358}, %rd315;
	mov.b32 	%r369, 16;
	mov.b32 	%r370, 31;
	mov.b32 	%r371, -1;
	// begin inline asm
	shfl.sync.down.b32 %r352, %r353, %r369, %r370, %r371;
	// end inline asm
	// begin inline asm
	shfl.sync.down.b32 %r357, %r358, %r369, %r370, %r371;
	// end inline asm
	mov.b64 	%rd316, {%r352, %r357};
	mov.b64 	%fd53, %rd316;
	mov.b64 	{%r363, %r368}, %rd342;
	// begin inline asm
	shfl.sync.down.b32 %r362, %r363, %r369, %r370, %r371;
	// end inline asm
	// begin inline asm
	shfl.sync.down.b32 %r367, %r368, %r369, %r370, %r371;
	// end inline asm
	mov.b64 	%rd39, {%r362, %r367};
	setp.gt.s32 	%p194, %r271, 15;
	mov.u64 	%rd394, %rd342;
	mov.f64 	%fd357, %fd306;
	@%p194 bra 	$L__BB5_46;
	abs.f64 	%fd54, %fd306;
	abs.f64 	%fd55, %fd53;
	setp.lt.f64 	%p195, %fd54, %fd55;
	mov.u64 	%rd394, %rd39;
	mov.f64 	%fd357, %fd53;
	@%p195 bra 	$L__BB5_46;
	setp.lt.f64 	%p196, %fd55, %fd54;
	mov.u64 	%rd394, %rd342;
	mov.f64 	%fd357, %fd306;
	@%p196 bra 	$L__BB5_46;
	setp.lt.s64 	%p197, %rd342, %rd39;
	min.s64 	%rd394, %rd342, %rd39;
	selp.f64 	%fd357, %fd306, %fd53, %p197;
$L__BB5_46:
	setp.ne.s32 	%p198, %r271, 0;
	@%p198 bra 	$L__BB5_48;
	shr.u32 	%r372, %r1, 1;
	and.b32  	%r373, %r372, 496;
	mov.u32 	%r374, _ZN6thrust24THRUST_300001_SM_1000_NS8cuda_cub4core6detail5shmemE;
	add.s32 	%r375, %r374, %r373;
	st.shared.f64 	[%r375+8], %fd357;
	st.shared.u64 	[%r375+16], %rd394;
$L__BB5_48:
	bar.sync 	0;
	setp.ne.s32 	%p199, %r1, 0;
	@%p199 bra 	$L__BB5_209;
	ld.shared.f64 	%fd58, [_ZN6thrust24THRUST_300001_SM_1000_NS8cuda_cub4core6detail5shmemE+24];
	ld.shared.u64 	%rd42, [_ZN6thrust24THRUST_300001_SM_1000_NS8cuda_cub4core6detail5shmemE+32];
	abs.f64 	%fd59, %fd357;
	abs.f64 	%fd60, %fd58;
	setp.lt.f64 	%p200, %fd59, %fd60;
	mov.u64 	%rd344, %rd42;
	mov.f64 	%fd308, %fd58;
	@%p200 bra 	$L__BB5_52;
	setp.lt.f64 	%p201, %fd60, %fd59;
	mov.u64 	%rd344, %rd394;
	mov.f64 	%fd308, %fd357;
	@%p201 bra 	$L__BB5_52;
	setp.lt.s64 	%p202, %rd394, %rd42;
	min.s64 	%rd344, %rd394, %rd42;
	selp.f64 	%fd308, %fd357, %fd58, %p202;
$L__BB5_52:
	ld.shared.f64 	%fd63, [_ZN6thrust24THRUST_300001_SM_1000_NS8cuda_cub4core6detail5shmemE+40];
	ld.shared.u64 	%rd45, [_ZN6thrust24THRUST_300001_SM_1000_NS8cuda_cub4core6detail5shmemE+48];
	abs.f64 	%fd64, %fd308;
	abs.f64 	%fd65, %fd63;
	setp.lt.f64 	%p203, %fd64, %fd65;
	mov.u64 	%rd345, %rd45;
	mov.f64 	%fd309, %fd63;
	@%p203 bra 	$L__BB5_55;
	setp.lt.f64 	%p204, %fd65, %fd64;
	mov.u64 	%rd345, %rd344;
	mov.f64 	%fd309, %fd308;
	@%p204 bra 	$L__BB5_55;
	setp.lt.s64 	%p205, %rd344, %rd45;
	min.s64 	%rd345, %rd344, %rd45;
	selp.f64 	%fd309, %fd308, %fd63, %p205;
$L__BB5_55:
	ld.shared.f64 	%fd68, [_ZN6thrust24THRUST_300001_SM_1000_NS8cuda_cub4core6detail5shmemE+56];
	ld.shared.u64 	%rd48, [_ZN6thrust24THRUST_300001_SM_1000_NS8cuda_cub4core6detail5shmemE+64];
	abs.f64 	%fd69, %fd309;
	abs.f64 	%fd70, %fd68;
	setp.lt.f64 	%p206, %fd69, %fd70;
	mov.u64 	%rd346, %rd48;
	mov.f64 	%fd310, %fd68;
	@%p206 bra 	$L__BB5_58;
	setp.lt.f64 	%p207, %fd70, %fd69;
	mov.u64 	%rd346, %rd345;
	mov.f64 	%fd310, %fd309;
	@%p207 bra 	$L__BB5_58;
	setp.lt.s64 	%p208, %rd345, %rd48;
	min.s64 	%rd346, %rd345, %rd48;
	selp.f64 	%fd310, %fd309, %fd68, %p208;
$L__BB5_58:
	ld.shared.f64 	%fd73, [_ZN6thrust24THRUST_300001_SM_1000_NS8cuda_cub4core6detail5shmemE+72];
	ld.shared.u64 	%rd51, [_ZN6thrust24THRUST_300001_SM_1000_NS8cuda_cub4core6detail5shmemE+80];
	abs.f64 	%fd74, %fd310;
	abs.f64 	%fd75, %fd73;
	setp.lt.f64 	%p209, %fd74, %fd75;
	mov.u64 	%rd347, %rd51;
	mov.f64 	%fd311, %fd73;
	@%p209 bra 	$L__BB5_61;
	setp.lt.f64 	%p210, %fd75, %fd74;
	mov.u64 	%rd347, %rd346;
	mov.f64 	%fd311, %fd310;
	@%p210 bra 	$L__BB5_61;
	setp.lt.s64 	%p211, %rd346, %rd51;
	min.s64 	%rd347, %rd346, %rd51;
	selp.f64 	%fd311, %fd310, %fd73, %p211;
$L__BB5_61:
	ld.shared.f64 	%fd78, [_ZN6thrust24THRUST_300001_SM_1000_NS8cuda_cub4core6detail5shmemE+88];
	ld.shared.u64 	%rd54, [_ZN6thrust24THRUST_300001_SM_1000_NS8cuda_cub4core6detail5shmemE+96];
	abs.f64 	%fd79, %fd311;
	abs.f64 	%fd80, %fd78;
	setp.lt.f64 	%p212, %fd79, %fd80;
	mov.u64 	%rd348, %rd54;
	mov.f64 	%fd312, %fd78;
	@%p212 bra 	$L__BB5_64;
	setp.lt.f64 	%p213, %fd80, %fd79;
	mov.u64 	%rd348, %rd347;
	mov.f64 	%fd312, %fd311;
	@%p213 bra 	$L__BB5_64;
	setp.lt.s64 	%p214, %rd347, %rd54;
	min.s64 	%rd348, %rd347, %rd54;
	selp.f64 	%fd312, %fd311, %fd78, %p214;
$L__BB5_64:
	ld.shared.f64 	%fd83, [_ZN6thrust24THRUST_300001_SM_1000_NS8cuda_cub4core6detail5shmemE+104];
	ld.shared.u64 	%rd57, [_ZN6thrust24THRUST_300001_SM_1000_NS8cuda_cub4core6detail5shmemE+112];
	abs.f64 	%fd84, %fd312;
	abs.f64 	%fd85, %fd83;
	setp.lt.f64 	%p215, %fd84, %fd85;
	mov.u64 	%rd349, %rd57;
	mov.f64 	%fd313, %fd83;
	@%p215 bra 	$L__BB5_67;
	setp.lt.f64 	%p216, %fd85, %fd84;
	mov.u64 	%rd349, %rd348;
	mov.f64 	%fd313, %fd312;
	@%p216 bra 	$L__BB5_67;
	setp.lt.s64 	%p217, %rd348, %rd57;
	min.s64 	%rd349, %rd348, %rd57;
	selp.f64 	%fd313, %fd312, %fd83, %p217;
$L__BB5_67:
	ld.shared.f64 	%fd88, [_ZN6thrust24THRUST_300001_SM_1000_NS8cuda_cub4core6detail5shmemE+120];
	ld.shared.u64 	%rd60, [_ZN6thrust24THRUST_300001_SM_1000_NS8cuda_cub4core6detail5shmemE+128];
	abs.f64 	%fd89, %fd313;
	abs.f64 	%fd90, %fd88;
	setp.lt.f64 	%p218, %fd89, %fd90;
	mov.u64 	%rd394, %rd60;
	mov.f64 	%fd357, %fd88;
	@%p218 bra 	$L__BB5_209;
	setp.lt.f64 	%p219, %fd90, %fd89;
	mov.u64 	%rd394, %rd349;
	mov.f64 	%fd357, %fd313;
	@%p219 bra 	$L__BB5_209;
	setp.lt.s64 	%p220, %rd349, %rd60;
	min.s64 	%rd394, %rd349, %rd60;
	selp.f64 	%fd357, %fd313, %fd88, %p220;
	bra.uni 	$L__BB5_209;
$L__BB5_70:
	// begin inline asm
	mov.u32 %r158, %laneid;
	// end inline asm
	and.b32  	%r179, %r1, 992;
	add.s32 	%r180, %r179, 32;
	setp.gt.s32 	%p127, %r180, %r37;
	not.b32 	%r181, %r179;
	add.s32 	%r182, %r37, %r181;
	selp.b32 	%r177, %r182, 31, %p127;
	mov.b64 	%rd297, %fd301;
	mov.b64 	{%r160, %r165}, %rd297;
	mov.b32 	%r176, 1;
	mov.b32 	%r178, -1;
	// begin inline asm
	shfl.sync.down.b32 %r159, %r160, %r176, %r177, %r178;
	// end inline asm
	// begin inline asm
	shfl.sync.down.b32 %r164, %r165, %r176, %r177, %r178;
	// end inline asm
	mov.b64 	%rd298, {%r159, %r164};
	mov.b64 	%fd92, %rd298;
	mov.b64 	{%r170, %r175}, %rd337;
	// begin inline asm
	shfl.sync.down.b32 %r169, %r170, %r176, %r177, %r178;
	// end inline asm
	// begin inline asm
	shfl.sync.down.b32 %r174, %r175, %r176, %r177, %r178;
	// end inline asm
	mov.b64 	%rd62, {%r169, %r174};
	setp.ge.s32 	%p128, %r158, %r177;
	mov.u64 	%rd350, %rd337;
	mov.f64 	%fd314, %fd301;
	@%p128 bra 	$L__BB5_74;
	abs.f64 	%fd93, %fd301;
	abs.f64 	%fd94, %fd92;
	setp.lt.f64 	%p129, %fd93, %fd94;
	mov.u64 	%rd350, %rd62;
	mov.f64 	%fd314, %fd92;
	@%p129 bra 	$L__BB5_74;
	setp.lt.f64 	%p130, %fd94, %fd93;
	mov.u64 	%rd350, %rd337;
	mov.f64 	%fd314, %fd301;
	@%p130 bra 	$L__BB5_74;
	setp.lt.s64 	%p131, %rd337, %rd62;
	min.s64 	%rd350, %rd337, %rd62;
	selp.f64 	%fd314, %fd301, %fd92, %p131;
$L__BB5_74:
	mov.b64 	%rd299, %fd314;
	mov.b64 	{%r184, %r189}, %rd299;
	mov.b32 	%r200, 2;
	mov.b32 	%r202, -1;
	// begin inline asm
	shfl.sync.down.b32 %r183, %r184, %r200, %r177, %r202;
	// end inline asm
	// begin inline asm
	shfl.sync.down.b32 %r188, %r189, %r200, %r177, %r202;
	// end inline asm
	mov.b64 	%rd300, {%r183, %r188};
	mov.b64 	%fd97, %rd300;
	mov.b64 	{%r194, %r199}, %rd350;
	// begin inline asm
	shfl.sync.down.b32 %r193, %r194, %r200, %r177, %r202;
	// end inline asm
	// begin inline asm
	shfl.sync.down.b32 %r198, %r199, %r200, %r177, %r202;
	// end inline asm
	mov.b64 	%rd65, {%r193, %r198};
	add.s32 	%r203, %r158, 2;
	setp.gt.s32 	%p132, %r203, %r177;
	mov.u64 	%rd351, %rd350;
	mov.f64 	%fd315, %fd314;
	@%p132 bra 	$L__BB5_78;
	abs.f64 	%fd98, %fd314;
	abs.f64 	%fd99, %fd97;
	setp.lt.f64 	%p133, %fd98, %fd99;
	mov.u64 	%rd351, %rd65;
	mov.f64 	%fd315, %fd97;
	@%p133 bra 	$L__BB5_78;
	setp.lt.f64 	%p134, %fd99, %fd98;
	mov.u64 	%rd351, %rd350;
	mov.f64 	%fd315, %fd314;
	@%p134 bra 	$L__BB5_78;
	setp.lt.s64 	%p135, %rd350, %rd65;
	min.s64 	%rd351, %rd350, %rd65;
	selp.f64 	%fd315, %fd314, %fd97, %p135;
$L__BB5_78:
	mov.b64 	%rd301, %fd315;
	mov.b64 	{%r205, %r210}, %rd301;
	mov.b32 	%r221, 4;
	mov.b32 	%r223, -1;
	// begin inline asm
	shfl.sync.down.b32 %r204, %r205, %r221, %r177, %r223;
	// end inline asm
	// begin inline asm
	shfl.sync.down.b32 %r209, %r210, %r221, %r177, %r223;
	// end inline asm
	mov.b64 	%rd302, {%r204, %r209};
	mov.b64 	%fd102, %rd302;
	mov.b64 	{%r215, %r220}, %rd351;
	// begin inline asm
	shfl.sync.down.b32 %r214, %r215, %r221, %r177, %r223;
	// end inline asm
	// begin inline asm
	shfl.sync.down.b32 %r219, %r220, %r221, %r177, %r223;
	// end inline asm
	mov.b64 	%rd68, {%r214, %r219};
	add.s32 	%r224, %r158, 4;
	setp.gt.s32 	%p136, %r224, %r177;
	mov.u64 	%rd352, %rd351;
	mov.f64 	%fd316, %fd315;
	@%p136 bra 	$L__BB5_82;
	abs.f64 	%fd103, %fd315;
	abs.f64 	%fd104, %fd102;
	setp.lt.f64 	%p137, %fd103, %fd104;
	mov.u64 	%rd352, %rd68;
	mov.f64 	%fd316, %fd102;
	@%p137 bra 	$L__BB5_82;
	setp.lt.f64 	%p138, %fd104, %fd103;
	mov.u64 	%rd352, %rd351;
	mov.f64 	%fd316, %fd315;
	@%p138 bra 	$L__BB5_82;
	setp.lt.s64 	%p139, %rd351, %rd68;
	min.s64 	%rd352, %rd351, %rd68;
	selp.f64 	%fd316, %fd315, %fd102, %p139;
$L__BB5_82:
	mov.b64 	%rd303, %fd316;
	mov.b64 	{%r226, %r231}, %rd303;
	mov.b32 	%r242, 8;
	mov.b32 	%r244, -1;
	// begin inline asm
	shfl.sync.down.b32 %r225, %r226, %r242, %r177, %r244;
	// end inline asm
	// begin inline asm
	shfl.sync.down.b32 %r230, %r231, %r242, %r177, %r244;
	// end inline asm
	mov.b64 	%rd304, {%r225, %r230};
	mov.b64 	%fd107, %rd304;
	mov.b64 	{%r236, %r241}, %rd352;
	// begin inline asm
	shfl.sync.down.b32 %r235, %r236, %r242, %r177, %r244;
	// end inline asm
	// begin inline asm
	shfl.sync.down.b32 %r240, %r241, %r242, %r177, %r244;
	// end inline asm
	mov.b64 	%rd71, {%r235, %r240};
	add.s32 	%r245, %r158, 8;
	setp.gt.s32 	%p140, %r245, %r177;
	mov.u64 	%rd353, %rd352;
	mov.f64 	%fd317, %fd316;
	@%p140 bra 	$L__BB5_86;
	abs.f64 	%fd108, %fd316;
	abs.f64 	%fd109, %fd107;
	setp.lt.f64 	%p141, %fd108, %fd109;
	mov.u64 	%rd353, %rd71;
	mov.f64 	%fd317, %fd107;
	@%p141 bra 	$L__BB5_86;
	setp.lt.f64 	%p142, %fd109, %fd108;
	mov.u64 	%rd353, %rd352;
	mov.f64 	%fd317, %fd316;
	@%p142 bra 	$L__BB5_86;
	setp.lt.s64 	%p143, %rd352, %rd71;
	min.s64 	%rd353, %rd352, %rd71;
	selp.f64 	%fd317, %fd316, %fd107, %p143;
$L__BB5_86:
	mov.b64 	%rd305, %fd317;
	mov.b64 	{%r247, %r252}, %rd305;
	mov.b32 	%r263, 16;
	mov.b32 	%r265, -1;
	// begin inline asm
	shfl.sync.down.b32 %r246, %r247, %r263, %r177, %r265;
	// end inline asm
	// begin inline asm
	shfl.sync.down.b32 %r251, %r252, %r263, %r177, %r265;
	// end inline asm
	mov.b64 	%rd306, {%r246, %r251};
	mov.b64 	%fd112, %rd306;
	mov.b64 	{%r257, %r262}, %rd353;
	// begin inline asm
	shfl.sync.down.b32 %r256, %r257, %r263, %r177, %r265;
	// end inline asm
	// begin inline asm
	shfl.sync.down.b32 %r261, %r262, %r263, %r177, %r265;
	// end inline asm
	mov.b64 	%rd74, {%r256, %r261};
	add.s32 	%r266, %r158, 16;
	setp.gt.s32 	%p144, %r266, %r177;
	mov.u64 	%rd394, %rd353;
	mov.f64 	%fd357, %fd317;
	@%p144 bra 	$L__BB5_90;
	abs.f64 	%fd113, %fd317;
	abs.f64 	%fd114, %fd112;
	setp.lt.f64 	%p145, %fd113, %fd114;
	mov.u64 	%rd394, %rd74;
	mov.f64 	%fd357, %fd112;
	@%p145 bra 	$L__BB5_90;
	setp.lt.f64 	%p146, %fd114, %fd113;
	mov.u64 	%rd394, %rd353;
	mov.f64 	%fd357, %fd317;
	@%p146 bra 	$L__BB5_90;
	setp.lt.s64 	%p147, %rd353, %rd74;
	min.s64 	%rd394, %rd353, %rd74;
	selp.f64 	%fd357, %fd317, %fd112, %p147;
$L__BB5_90:
	setp.ne.s32 	%p148, %r158, 0;
	@%p148 bra 	$L__BB5_92;
	shr.u32 	%r267, %r1, 1;
	and.b32  	%r268, %r267, 496;
	mov.u32 	%r269, _ZN6thrust24THRUST_300001_SM_1000_NS8cuda_cub4core6detail5shmemE;
	add.s32 	%r270, %r269, %r268;
	st.shared.f64 	[%r270+8], %fd357;
	st.shared.u64 	[%r270+16], %rd394;
$L__BB5_92:
	bar.sync 	0;
	setp.ne.s32 	%p149, %r1, 0;
	@%p149 bra 	$L__BB5_209;
	setp.lt.s32 	%p150, %r37, 33;
	mov.f64 	%fd319, %fd357;
	mov.u64 	%rd355, %rd394;
	@%p150 bra 	$L__BB5_97;
	ld.shared.f64 	%fd117, [_ZN6thrust24THRUST_300001_SM_1000_NS8cuda_cub4core6detail5shmemE+24];
	ld.shared.u64 	%rd77, [_ZN6thrust24THRUST_300001_SM_1000_NS8cuda_cub4core6detail5shmemE+32];
	abs.f64 	%fd118, %fd357;
	abs.f64 	%fd119, %fd117;
	setp.lt.f64 	%p151, %fd118, %fd119;
	mov.f64 	%fd319, %fd117;
	mov.u64 	%rd355, %rd77;
	@%p151 bra 	$L__BB5_97;
	setp.lt.f64 	%p152, %fd119, %fd118;
	mov.f64 	%fd319, %fd357;
	mov.u64 	%rd355, %rd394;
	@%p152 bra 	$L__BB5_97;
	setp.lt.s64 	%p153, %rd394, %rd77;
	min.s64 	%rd355, %rd394, %rd77;
	selp.f64 	%fd319, %fd357, %fd117, %p153;
$L__BB5_97:
	setp.lt.s32 	%p154, %r37, 65;
	mov.f64 	%fd320, %fd319;
	mov.u64 	%rd356, %rd355;
	@%p154 bra 	$L__BB5_101;
	ld.shared.f64 	%fd122, [_ZN6thrust24THRUST_300001_SM_1000_NS8cuda_cub4core6detail5shmemE+40];
	ld.shared.u64 	%rd80, [_ZN6thrust24THRUST_300001_SM_1000_NS8cuda_cub4core6detail5shmemE+48];
	abs.f64 	%fd123, %fd319;
	abs.f64 	%fd124, %fd122;
	setp.lt.f64 	%p155, %fd123, %fd124;
	mov.f64 	%fd320, %fd122;
	mov.u64 	%rd356, %rd80;
	@%p155 bra 	$L__BB5_101;
	setp.lt.f64 	%p156, %fd124, %fd123;
	mov.f64 	%fd320, %fd319;
	mov.u64 	%rd356, %rd355;
	@%p156 bra 	$L__BB5_101;
	setp.lt.s64 	%p157, %rd355, %rd80;
	min.s64 	%rd356, %rd355, %rd80;
	selp.f64 	%fd320, %fd319, %fd122, %p157;
$L__BB5_101:
	setp.lt.s32 	%p158, %r37, 97;
	mov.f64 	%fd321, %fd320;
	mov.u64 	%rd357, %rd356;
	@%p158 bra 	$L__BB5_105;
	ld.shared.f64 	%fd127, [_ZN6thrust24THRUST_300001_SM_1000_NS8cuda_cub4core6detail5shmemE+56];
	ld.shared.u64 	%rd83, [_ZN6thrust24THRUST_300001_SM_1000_NS8cuda_cub4core6detail5shmemE+64];
	abs.f64 	%fd128, %fd320;
	abs.f64 	%fd129, %fd127;
	setp.lt.f64 	%p159, %fd128, %fd129;
	mov.f64 	%fd321, %fd127;
	mov.u64 	%rd357, %rd83;
	@%p159 bra 	$L__BB5_105;
	setp.lt.f64 	%p160, %fd129, %fd128;
	mov.f64 	%fd321, %fd320;
	mov.u64 	%rd357, %rd356;
	@%p160 bra 	$L__BB5_105;
	setp.lt.s64 	%p161, %rd356, %rd83;
	min.s64 	%rd357, %rd356, %rd83;
	selp.f64 	%fd321, %fd320, %fd127, %p161;
$L__BB5_105:
	setp.lt.s32 	%p162, %r37, 129;
	mov.f64 	%fd322, %fd321;
	mov.u64 	%rd358, %rd357;
	@%p162 bra 	$L__BB5_109;
	ld.shared.f64 	%fd132, [_ZN6thrust24THRUST_300001_SM_1000_NS8cuda_cub4core6detail5shmemE+72];
	ld.shared.u64 	%rd86, [_ZN6thrust24THRUST_300001_SM_1000_NS8cuda_cub4core6detail5shmemE+80];
	abs.f64 	%fd133, %fd321;
	abs.f64 	%fd134, %fd132;
	setp.lt.f64 	%p163, %fd133, %fd134;
	mov.f64 	%fd322, %fd132;
	mov.u64 	%rd358, %rd86;
	@%p163 bra 	$L__BB5_109;
	setp.lt.f64 	%p164, %fd134, %fd133;
	mov.f64 	%fd322, %fd321;
	mov.u64 	%rd358, %rd357;
	@%p164 bra 	$L__BB5_109;
	setp.lt.s64 	%p165, %rd357, %rd86;
	min.s64 	%rd358, %rd357, %rd86;
	selp.f64 	%fd322, %fd321, %fd132, %p165;
$L__BB5_109:
	setp.lt.s32 	%p166, %r37, 161;
	mov.f64 	%fd323, %fd322;
	mov.u64 	%rd359, %rd358;
	@%p166 bra 	$L__BB5_113;
	ld.shared.f64 	%fd137, [_ZN6thrust24THRUST_300001_SM_1000_NS8cuda_cub4core6detail5shmemE+88];
	ld.shared.u64 	%rd89, [_ZN6thrust24THRUST_300001_SM_1000_NS8cuda_cub4core6detail5shmemE+96];
	abs.f64 	%fd138, %fd322;
	abs.f64 	%fd139, %fd137;
	setp.lt.f64 	%p167, %fd138, %fd139;
	mov.f64 	%fd323, %fd137;
	mov.u64 	%rd359, %rd89;
	@%p167 bra 	$L__BB5_113;
	setp.lt.f64 	%p168, %fd139, %fd138;
	mov.f64 	%fd323, %fd322;
	mov.u64 	%rd359, %rd358;
	@%p168 bra 	$L__BB5_113;
	setp.lt.s64 	%p169, %rd358, %rd89;
	min.s64 	%rd359, %rd358, %rd89;
	selp.f64 	%fd323, %fd322, %fd137, %p169;
$L__BB5_113:
	setp.lt.s32 	%p170, %r37, 193;
	mov.f64 	%fd324, %fd323;
	mov.u64 	%rd360, %rd359;
	@%p170 bra 	$L__BB5_117;
	ld.shared.f64 	%fd142, [_ZN6thrust24THRUST_300001_SM_1000_NS8cuda_cub4core6detail5shmemE+104];
	ld.shared.u64 	%rd92, [_ZN6thrust24THRUST_300001_SM_1000_NS8cuda_cub4core6detail5shmemE+112];
	abs.f64 	%fd143, %fd323;
	abs.f64 	%fd144, %fd142;
	setp.lt.f64 	%p171, %fd143, %fd144;
	mov.f64 	%fd324, %fd142;
	mov.u64 	%rd360, %rd92;
	@%p171 bra 	$L__BB5_117;
	setp.lt.f64 	%p172, %fd144, %fd143;
	mov.f64 	%fd324, %fd323;
	mov.u64 	%rd360, %rd359;
	@%p172 bra 	$L__BB5_117;
	setp.lt.s64 	%p173, %rd359, %rd92;
	min.s64 	%rd360, %rd359, %rd92;
	selp.f64 	%fd324, %fd323, %fd142, %p173;
$L__BB5_117:
	setp.lt.s32 	%p174, %r37, 225;
	mov.u64 	%rd394, %rd360;
	mov.f64 	%fd357, %fd324;
	@%p174 bra 	$L__BB5_209;
	ld.shared.f64 	%fd147, [_ZN6thrust24THRUST_300001_SM_1000_NS8cuda_cub4core6detail5shmemE+120];
	ld.shared.u64 	%rd95, [_ZN6thrust24THRUST_300001_SM_1000_NS8cuda_cub4core6detail5shmemE+128];
	abs.f64 	%fd148, %fd324;
	abs.f64 	%fd149, %fd147;
	setp.lt.f64 	%p175, %fd148, %fd149;
	mov.u64 	%rd394, %rd95;
	mov.f64 	%fd357, %fd147;
	@%p175 bra 	$L__BB5_209;
	setp.lt.f64 	%p176, %fd149, %fd148;
	mov.u64 	%rd394, %rd360;
	mov.f64 	%fd357, %fd324;
	@%p176 bra 	$L__BB5_209;
	setp.lt.s64 	%p177, %rd360, %rd95;
	min.s64 	%rd394, %rd360, %rd95;
	selp.f64 	%fd357, %fd324, %fd147, %p177;
	bra.uni 	$L__BB5_209;
$L__BB5_121:
	ld.param.u64 	%rd318, [_ZN6thrust24THRUST_300001_SM_1000_NS8cuda_cub4core6detail13_kernel_agentINS1_8__reduce11ReduceAgentIPN4cuda3std3__45tupleIJdlEEESC_SB_iNS1_9__extrema9arg_max_fIdl7AbsLessEEEEJSC_SC_iSG_EEEvDpT0__param_0];
	mov.u32 	%r16, %tid.x;
	mul.wide.u32 	%rd208, %r16, 16;
	add.s64 	%rd189, %rd318, %rd208;
	// begin inline asm
	ld.global.nc.u64 %rd188, [%rd189];
	// end inline asm
	add.s64 	%rd191, %rd189, 8;
	// begin inline asm
	ld.global.nc.u64 %rd190, [%rd191];
	// end inline asm
	mov.b64 	%fd151, %rd188;
	add.s64 	%rd193, %rd189, 4096;
	// begin inline asm
	ld.global.nc.u64 %rd192, [%rd193];
	// end inline asm
	add.s64 	%rd195, %rd189, 4104;
	// begin inline asm
	ld.global.nc.u64 %rd361, [%rd195];
	// end inline asm
	mov.b64 	%fd325, %rd192;
	add.s64 	%rd197, %rd189, 8192;
	// begin inline asm
	ld.global.nc.u64 %rd196, [%rd197];
	// end inline asm
	add.s64 	%rd199, %rd189, 8200;
	// begin inline asm
	ld.global.nc.u64 %rd362, [%rd199];
	// end inline asm
	mov.b64 	%fd326, %rd196;
	add.s64 	%rd201, %rd189, 12288;
	// begin inline asm
	ld.global.nc.u64 %rd200, [%rd201];
	// end inline asm
	add.s64 	%rd203, %rd189, 12296;
	// begin inline asm
	ld.global.nc.u64 %rd363, [%rd203];
	// end inline asm
	mov.b64 	%fd327, %rd200;
	add.s64 	%rd205, %rd189, 16384;
	// begin inline asm
	ld.global.nc.u64 %rd204, [%rd205];
	// end inline asm
	add.s64 	%rd207, %rd189, 16392;
	// begin inline asm
	ld.global.nc.u64 %rd381, [%rd207];
	// end inline asm
	mov.b64 	%fd344, %rd204;
	abs.f64 	%fd156, %fd151;
	abs.f64 	%fd157, %fd325;
	setp.lt.f64 	%p3, %fd156, %fd157;
	@%p3 bra 	$L__BB5_123;
	setp.lt.f64 	%p4, %fd157, %fd156;
	setp.lt.s64 	%p5, %rd190, %rd361;
	or.pred  	%p6, %p4, %p5;
	selp.b64 	%rd361, %rd190, %rd361, %p6;
	selp.f64 	%fd325, %fd151, %fd325, %p6;
$L__BB5_123:
	abs.f64 	%fd160, %fd325;
	abs.f64 	%fd161, %fd326;
	setp.lt.f64 	%p7, %fd160, %fd161;
	@%p7 bra 	$L__BB5_125;
	setp.lt.f64 	%p8, %fd161, %fd160;
	setp.lt.s64 	%p9, %rd361, %rd362;
	or.pred  	%p10, %p8, %p9;
	selp.b64 	%rd362, %rd361, %rd362, %p10;
	selp.f64 	%fd326, %fd325, %fd326, %p10;
$L__BB5_125:
	abs.f64 	%fd164, %fd326;
	abs.f64 	%fd165, %fd327;
	setp.lt.f64 	%p11, %fd164, %fd165;
	@%p11 bra 	$L__BB5_127;
	setp.lt.f64 	%p12, %fd165, %fd164;
	setp.lt.s64 	%p13, %rd362, %rd363;
	or.pred  	%p14, %p12, %p13;
	selp.b64 	%rd363, %rd362, %rd363, %p14;
	selp.f64 	%fd327, %fd326, %fd327, %p14;
$L__BB5_127:
	abs.f64 	%fd168, %fd327;
	abs.f64 	%fd169, %fd344;
	setp.lt.f64 	%p15, %fd168, %fd169;
	@%p15 bra 	$L__BB5_129;
	setp.lt.f64 	%p16, %fd169, %fd168;
	setp.lt.s64 	%p17, %rd363, %rd381;
	or.pred  	%p18, %p16, %p17;
	selp.b64 	%rd381, %rd363, %rd381, %p18;
	selp.f64 	%fd344, %fd327, %fd344, %p18;
$L__BB5_129:
	setp.lt.u32 	%p19, %r37, 2560;
	mov.b32 	%r383, 1280;
	@%p19 bra 	$L__BB5_142;
	mov.b32 	%r382, 1280;
	mov.f64 	%fd329, %fd344;
	mov.u64 	%rd365, %rd381;
$L__BB5_131:
	ld.param.u64 	%rd319, [_ZN6thrust24THRUST_300001_SM_1000_NS8cuda_cub4core6detail13_kernel_agentINS1_8__reduce11ReduceAgentIPN4cuda3std3__45tupleIJdlEEESC_SB_iNS1_9__extrema9arg_max_fIdl7AbsLessEEEEJSC_SC_iSG_EEEvDpT0__param_0];
	add.s32 	%r40, %r382, %r16;
	mul.wide.u32 	%rd229, %r40, 16;
	add.s64 	%rd210, %rd319, %rd229;
	// begin inline asm
	ld.global.nc.u64 %rd209, [%rd210];
	// end inline asm
	add.s64 	%rd212, %rd210, 8;
	// begin inline asm
	ld.global.nc.u64 %rd366, [%rd212];
	// end inline asm
	mov.b64 	%fd330, %rd209;
	add.s64 	%rd214, %rd210, 4096;
	// begin inline asm
	ld.global.nc.u64 %rd213, [%rd214];
	// end inline asm
	add.s64 	%rd216, %rd210, 4104;
	// begin inline asm
	ld.global.nc.u64 %rd367, [%rd216];
	// end inline asm
	mov.b64 	%fd331, %rd213;
	add.s64 	%rd218, %rd210, 8192;
	// begin inline asm
	ld.global.nc.u64 %rd217, [%rd218];
	// end inline asm
	add.s64 	%rd220, %rd210, 8200;
	// begin inline asm
	ld.global.nc.u64 %rd368, [%rd220];
	// end inline asm
	mov.b64 	%fd332, %rd217;
	add.s64 	%rd222, %rd210, 12288;
	// begin inline asm
	ld.global.nc.u64 %rd221, [%rd222];
	// end inline asm
	add.s64 	%rd224, %rd210, 12296;
	// begin inline asm
	ld.global.nc.u64 %rd369, [%rd224];
	// end inline asm
	mov.b64 	%fd333, %rd221;
	add.s64 	%rd226, %rd210, 16384;
	// begin inline asm
	ld.global.nc.u64 %rd225, [%rd226];
	// end inline asm
	add.s64 	%rd228, %rd210, 16392;
	// begin inline asm
	ld.global.nc.u64 %rd381, [%rd228];
	// end inline asm
	mov.b64 	%fd344, %rd225;
	abs.f64 	%fd178, %fd329;
	abs.f64 	%fd179, %fd330;
	setp.lt.f64 	%p20, %fd178, %fd179;
	@%p20 bra 	$L__BB5_133;
	setp.lt.f64 	%p21, %fd179, %fd178;
	setp.lt.s64 	%p22, %rd365, %rd366;
	or.pred  	%p23, %p21, %p22;
	selp.b64 	%rd366, %rd365, %rd366, %p23;
	selp.f64 	%fd330, %fd329, %fd330, %p23;
$L__BB5_133:
	abs.f64 	%fd182, %fd330;
	abs.f64 	%fd183, %fd331;
	setp.lt.f64 	%p24, %fd182, %fd183;
	@%p24 bra 	$L__BB5_135;
	setp.lt.f64 	%p25, %fd183, %fd182;
	setp.lt.s64 	%p26, %rd366, %rd367;
	or.pred  	%p27, %p25, %p26;
	selp.b64 	%rd367, %rd366, %rd367, %p27;
	selp.f64 	%fd331, %fd330, %fd331, %p27;
$L__BB5_135:
	abs.f64 	%fd186, %fd331;
	abs.f64 	%fd187, %fd332;
	setp.lt.f64 	%p28, %fd186, %fd187;
	@%p28 bra 	$L__BB5_137;
	setp.lt.f64 	%p29, %fd187, %fd186;
	setp.lt.s64 	%p30, %rd367, %rd368;
	or.pred  	%p31, %p29, %p30;
	selp.b64 	%rd368, %rd367, %rd368, %p31;
	selp.f64 	%fd332, %fd331, %fd332, %p31;
$L__BB5_137:
	abs.f64 	%fd190, %fd332;
	abs.f64 	%fd191, %fd333;
	setp.lt.f64 	%p32, %fd190, %fd191;
	@%p32 bra 	$L__BB5_139;
	setp.lt.f64 	%p33, %fd191, %fd190;
	setp.lt.s64 	%p34, %rd368, %rd369;
	or.pred  	%p35, %p33, %p34;
	selp.b64 	%rd369, %rd368, %rd369, %p35;
	selp.f64 	%fd333, %fd332, %fd333, %p35;
$L__BB5_139:
	abs.f64 	%fd194, %fd333;
	abs.f64 	%fd195, %fd344;
	setp.lt.f64 	%p36, %fd194, %fd195;
	@%p36 bra 	$L__BB5_141;
	setp.lt.f64 	%p37, %fd195, %fd194;
	setp.lt.s64 	%p38, %rd369, %rd381;
	or.pred  	%p39, %p37, %p38;
	selp.b64 	%rd381, %rd369, %rd381, %p39;
	selp.f64 	%fd344, %fd333, %fd344, %p39;
$L__BB5_141:
	add.s32 	%r383, %r382, 1280;
	add.s32 	%r41, %r382, 2560;
	setp.le.s32 	%p40, %r41, %r37;
	mov.u32 	%r382, %r383;
	mov.f64 	%fd329, %fd344;
	mov.u64 	%rd365, %rd381;
	@%p40 bra 	$L__BB5_131;
$L__BB5_142:
	setp.le.s32 	%p41, %r37, %r383;
	@%p41 bra 	$L__BB5_165;
	sub.s32 	%r20, %r37, %r383;
	setp.ge.s32 	%p42, %r16, %r20;
	@%p42 bra 	$L__BB5_165;
	not.b32 	%r42, %r16;
	add.s32 	%r43, %r37, %r42;
	sub.s32 	%r21, %r43, %r383;
	and.b32  	%r44, %r21, 768;
	setp.eq.s32 	%p43, %r44, 768;
	mov.u32 	%r387, %r16;
	@%p43 bra 	$L__BB5_150;
	add.s32 	%r385, %r16, %r383;
	shr.u32 	%r45, %r21, 8;
	add.s32 	%r46, %r45, 1;
	and.b32  	%r47, %r46, 3;
	neg.s32 	%r384, %r47;
	mov.u32 	%r387, %r16;
$L__BB5_146:
	.pragma "nounroll";
	mov.u64 	%rd127, %rd381;
	mov.f64 	%fd199, %fd344;
	ld.param.u64 	%rd320, [_ZN6thrust24THRUST_300001_SM_1000_NS8cuda_cub4core6detail13_kernel_agentINS1_8__reduce11ReduceAgentIPN4cuda3std3__45tupleIJdlEEESC_SB_iNS1_9__extrema9arg_max_fIdl7AbsLessEEEEJSC_SC_iSG_EEEvDpT0__param_0];
	mul.wide.u32 	%rd235, %r385, 16;
	add.s64 	%rd232, %rd320, %rd235;
	// begin inline asm
	ld.global.nc.u64 %rd231, [%rd232];
	// end inline asm
	add.s64 	%rd234, %rd232, 8;
	// begin inline asm
	ld.global.nc.u64 %rd233, [%rd234];
	// end inline asm
	mov.b64 	%fd200, %rd231;
	abs.f64 	%fd201, %fd199;
	abs.f64 	%fd202, %fd200;
	setp.lt.f64 	%p44, %fd201, %fd202;
	mov.f64 	%fd344, %fd200;
	mov.u64 	%rd381, %rd233;
	@%p44 bra 	$L__BB5_149;
	setp.lt.f64 	%p45, %fd202, %fd201;
	mov.f64 	%fd344, %fd199;
	mov.u64 	%rd381, %rd127;
	@%p45 bra 	$L__BB5_149;
	setp.lt.s64 	%p46, %rd127, %rd233;
	selp.f64 	%fd344, %fd199, %fd200, %p46;
	min.s64 	%rd381, %rd127, %rd233;
$L__BB5_149:
	add.s32 	%r387, %r387, 256;
	add.s32 	%r385, %r385, 256;
	add.s32 	%r384, %r384, 1;
	setp.ne.s32 	%p47, %r384, 0;
	@%p47 bra 	$L__BB5_146;
$L__BB5_150:
	setp.lt.u32 	%p48, %r21, 768;
	@%p48 bra 	$L__BB5_165;
	ld.param.u64 	%rd321, [_ZN6thrust24THRUST_300001_SM_1000_NS8cuda_cub4core6detail13_kernel_agentINS1_8__reduce11ReduceAgentIPN4cuda3std3__45tupleIJdlEEESC_SB_iNS1_9__extrema9arg_max_fIdl7AbsLessEEEEJSC_SC_iSG_EEEvDpT0__param_0];
	cvt.u64.u32 	%rd236, %r387;
	cvt.u64.u32 	%rd237, %r383;
	add.s64 	%rd238, %rd236, %rd237;
	shl.b64 	%rd239, %rd238, 4;
	add.s64 	%rd240, %rd239, %rd321;
	add.s64 	%rd376, %rd240, 12296;
	add.s32 	%r388, %r387, %r383;
$L__BB5_152:
	ld.param.u64 	%rd322, [_ZN6thrust24THRUST_300001_SM_1000_NS8cuda_cub4core6detail13_kernel_agentINS1_8__reduce11ReduceAgentIPN4cuda3std3__45tupleIJdlEEESC_SB_iNS1_9__extrema9arg_max_fIdl7AbsLessEEEEJSC_SC_iSG_EEEvDpT0__param_0];
	mul.wide.u32 	%rd245, %r388, 16;
	add.s64 	%rd242, %rd322, %rd245;
	// begin inline asm
	ld.global.nc.u64 %rd241, [%rd242];
	// end inline asm
	add.s64 	%rd244, %rd242, 8;
	// begin inline asm
	ld.global.nc.u64 %rd243, [%rd244];
	// end inline asm
	mov.b64 	%fd208, %rd241;
	abs.f64 	%fd209, %fd344;
	abs.f64 	%fd210, %fd208;
	setp.lt.f64 	%p49, %fd209, %fd210;
	mov.f64 	%fd341, %fd208;
	mov.u64 	%rd378, %rd243;
	@%p49 bra 	$L__BB5_155;
	setp.lt.f64 	%p50, %fd210, %fd209;
	mov.f64 	%fd341, %fd344;
	mov.u64 	%rd378, %rd381;
	@%p50 bra 	$L__BB5_155;
	setp.lt.s64 	%p51, %rd381, %rd243;
	selp.f64 	%fd341, %fd344, %fd208, %p51;
	min.s64 	%rd378, %rd381, %rd243;
$L__BB5_155:
	add.s64 	%rd247, %rd376, -8200;
	// begin inline asm
	ld.global.nc.u64 %rd246, [%rd247];
	// end inline asm
	add.s64 	%rd249, %rd376, -8192;
	// begin inline asm
	ld.global.nc.u64 %rd248, [%rd249];
	// end inline asm
	mov.b64 	%fd213, %rd246;
	abs.f64 	%fd214, %fd341;
	abs.f64 	%fd215, %fd213;
	setp.lt.f64 	%p52, %fd214, %fd215;
	mov.f64 	%fd342, %fd213;
	mov.u64 	%rd379, %rd248;
	@%p52 bra 	$L__BB5_158;
	setp.lt.f64 	%p53, %fd215, %fd214;
	mov.f64 	%fd342, %fd341;
	mov.u64 	%rd379, %rd378;
	@%p53 bra 	$L__BB5_158;
	setp.lt.s64 	%p54, %rd378, %rd248;
	selp.f64 	%fd342, %fd341, %fd213, %p54;
	min.s64 	%rd379, %rd378, %rd248;
$L__BB5_158:
	add.s64 	%rd251, %rd376, -4104;
	// begin inline asm
	ld.global.nc.u64 %rd250, [%rd251];
	// end inline asm
	add.s64 	%rd253, %rd376, -4096;
	// begin inline asm
	ld.global.nc.u64 %rd252, [%rd253];
	// end inline asm
	mov.b64 	%fd218, %rd250;
	abs.f64 	%fd219, %fd342;
	abs.f64 	%fd220, %fd218;
	setp.lt.f64 	%p55, %fd219, %fd220;
	mov.f64 	%fd343, %fd218;
	mov.u64 	%rd380, %rd252;
	@%p55 bra 	$L__BB5_161;
	setp.lt.f64 	%p56, %fd220, %fd219;
	mov.f64 	%fd343, %fd342;
	mov.u64 	%rd380, %rd379;
	@%p56 bra 	$L__BB5_161;
	setp.lt.s64 	%p57, %rd379, %rd252;
	selp.f64 	%fd343, %fd342, %fd218, %p57;
	min.s64 	%rd380, %rd379, %rd252;
$L__BB5_161:
	add.s64 	%rd255, %rd376, -8;
	// begin inline asm
	ld.global.nc.u64 %rd254, [%rd255];
	// end inline asm
	// begin inline asm
	ld.global.nc.u64 %rd256, [%rd376];
	// end inline asm
	mov.b64 	%fd223, %rd254;
	abs.f64 	%fd224, %fd343;
	abs.f64 	%fd225, %fd223;
	setp.lt.f64 	%p58, %fd224, %fd225;
	mov.f64 	%fd344, %fd223;
	mov.u64 	%rd381, %rd256;
	@%p58 bra 	$L__BB5_164;
	setp.lt.f64 	%p59, %fd225, %fd224;
	mov.f64 	%fd344, %fd343;
	mov.u64 	%rd381, %rd380;
	@%p59 bra 	$L__BB5_164;
	setp.lt.s64 	%p60, %rd380, %rd256;
	selp.f64 	%fd344, %fd343, %fd223, %p60;
	min.s64 	%rd381, %rd380, %rd256;
$L__BB5_164:
	add.s32 	%r387, %r387, 1024;
	add.s64 	%rd376, %rd376, 16384;
	add.s32 	%r388, %r388, 1024;
	setp.lt.s32 	%p61, %r387, %r20;
	@%p61 bra 	$L__BB5_152;
$L__BB5_165:
	// begin inline asm
	mov.u32 %r48, %laneid;
	// end inline asm
	mov.b64 	%rd258, %fd344;
	mov.b64 	{%r50, %r55}, %rd258;
	mov.b32 	%r66, 1;
	mov.b32 	%r67, 31;
	mov.b32 	%r68, -1;
	// begin inline asm
	shfl.sync.down.b32 %r49, %r50, %r66, %r67, %r68;
	// end inline asm
	// begin inline asm
	shfl.sync.down.b32 %r54, %r55, %r66, %r67, %r68;
	// end inline asm
	mov.b64 	%rd259, {%r49, %r54};
	mov.b64 	%fd229, %rd259;
	mov.b64 	{%r60, %r65}, %rd381;
	// begin inline asm
	shfl.sync.down.b32 %r59, %r60, %r66, %r67, %r68;
	// end inline asm
	// begin inline asm
	shfl.sync.down.b32 %r64, %r65, %r66, %r67, %r68;
	// end inline asm
	mov.b64 	%rd150, {%r59, %r64};
	setp.gt.s32 	%p62, %r48, 30;
	mov.f64 	%fd346, %fd344;
	mov.u64 	%rd383, %rd381;
	@%p62 bra 	$L__BB5_169;
	abs.f64 	%fd230, %fd344;
	abs.f64 	%fd231, %fd229;
	setp.lt.f64 	%p63, %fd230, %fd231;
	mov.f64 	%fd346, %fd229;
	mov.u64 	%rd383, %rd150;
	@%p63 bra 	$L__BB5_169;
	setp.lt.f64 	%p64, %fd231, %fd230;
	mov.f64 	%fd346, %fd344;
	mov.u64 	%rd383, %rd381;
	@%p64 bra 	$L__BB5_169;
	setp.lt.s64 	%p65, %rd381, %rd150;
	selp.f64 	%fd346, %fd344, %fd229, %p65;
	min.s64 	%rd383, %rd381, %rd150;
$L__BB5_169:
	mov.b64 	%rd260, %fd346;
	mov.b64 	{%r70, %r75}, %rd260;
	mov.b32 	%r86, 2;
	mov.b32 	%r87, 31;
	mov.b32 	%r88, -1;
	// begin inline asm
	shfl.sync.down.b32 %r69, %r70, %r86, %r87, %r88;
	// end inline asm
	// begin inline asm
	shfl.sync.down.b32 %r74, %r75, %r86, %r87, %r88;
	// end inline asm
	mov.b64 	%rd261, {%r69, %r74};
	mov.b64 	%fd234, %rd261;
	mov.b64 	{%r80, %r85}, %rd383;
	// begin inline asm
	shfl.sync.down.b32 %r79, %r80, %r86, %r87, %r88;
	// end inline asm
	// begin inline asm
	shfl.sync.down.b32 %r84, %r85, %r86, %r87, %r88;
	// end inline asm
	mov.b64 	%rd153, {%r79, %r84};
	setp.gt.s32 	%p66, %r48, 29;
	mov.f64 	%fd347, %fd346;
	mov.u64 	%rd384, %rd383;
	@%p66 bra 	$L__BB5_173;
	abs.f64 	%fd235, %fd346;
	abs.f64 	%fd236, %fd234;
	setp.lt.f64 	%p67, %fd235, %fd236;
	mov.f64 	%fd347, %fd234;
	mov.u64 	%rd384, %rd153;
	@%p67 bra 	$L__BB5_173;
	setp.lt.f64 	%p68, %fd236, %fd235;
	mov.f64 	%fd347, %fd346;
	mov.u64 	%rd384, %rd383;
	@%p68 bra 	$L__BB5_173;
	setp.lt.s64 	%p69, %rd383, %rd153;
	selp.f64 	%fd347, %fd346, %fd234, %p69;
	min.s64 	%rd384, %rd383, %rd153;
$L__BB5_173:
	mov.b64 	%rd262, %fd347;
	mov.b64 	{%r90, %r95}, %rd262;
	mov.b32 	%r106, 4;
	mov.b32 	%r107, 31;
	mov.b32 	%r108, -1;
	// begin inline asm
	shfl.sync.down.b32 %r89, %r90, %r106, %r107, %r108;
	// end inline asm
	// begin inline asm
	shfl.sync.down.b32 %r94, %r95, %r106, %r107, %r108;
	// end inline asm
	mov.b64 	%rd263, {%r89, %r94};
	mov.b64 	%fd239, %rd263;
	mov.b64 	{%r100, %r105}, %rd384;
	// begin inline asm
	shfl.sync.down.b32 %r99, %r100, %r106, %r107, %r108;
	// end inline asm
	// begin inline asm
	shfl.sync.down.b32 %r104, %r105, %r106, %r107, %r108;
	// end inline asm
	mov.b64 	%rd156, {%r99, %r104};
	setp.gt.s32 	%p70, %r48, 27;
	mov.f64 	%fd348, %fd347;
	mov.u64 	%rd385, %rd384;
	@%p70 bra 	$L__BB5_177;
	abs.f64 	%fd240, %fd347;
	abs.f64 	%fd241, %fd239;
	setp.lt.f64 	%p71, %fd240, %fd241;
	mov.f64 	%fd348, %fd239;
	mov.u64 	%rd385, %rd156;
	@%p71 bra 	$L__BB5_177;
	setp.lt.f64 	%p72, %fd241, %fd240;
	mov.f64 	%fd348, %fd347;
	mov.u64 	%rd385, %rd384;
	@%p72 bra 	$L__BB5_177;
	setp.lt.s64 	%p73, %rd384, %rd156;
	selp.f64 	%fd348, %fd347, %fd239, %p73;
	min.s64 	%rd385, %rd384, %rd156;
$L__BB5_177:
	mov.b64 	%rd264, %fd348;
	mov.b64 	{%r110, %r115}, %rd264;
	mov.b32 	%r126, 8;
	mov.b32 	%r127, 31;
	mov.b32 	%r128, -1;
	// begin inline asm
	shfl.sync.down.b32 %r109, %r110, %r126, %r127, %r128;
	// end inline asm
	// begin inline asm
	shfl.sync.down.b32 %r114, %r115, %r126, %r127, %r128;
	// end inline asm
	mov.b64 	%rd265, {%r109, %r114};
	mov.b64 	%fd244, %rd265;
	mov.b64 	{%r120, %r125}, %rd385;
	// begin inline asm
	shfl.sync.down.b32 %r119, %r120, %r126, %r127, %r128;
	// end inline asm
	// begin inline asm
	shfl.sync.down.b32 %r124, %r125, %r126, %r127, %r128;
	// end inline asm
	mov.b64 	%rd159, {%r119, %r124};
	setp.gt.s32 	%p74, %r48, 23;
	mov.f64 	%fd349, %fd348;
	mov.u64 	%rd386, %rd385;
	@%p74 bra 	$L__BB5_181;
	abs.f64 	%fd245, %fd348;
	abs.f64 	%fd246, %fd244;
	setp.lt.f64 	%p75, %fd245, %fd246;
	mov.f64 	%fd349, %fd244;
	mov.u64 	%rd386, %rd159;
	@%p75 bra 	$L__BB5_181;
	setp.lt.f64 	%p76, %fd246, %fd245;
	mov.f64 	%fd349, %fd348;
	mov.u64 	%rd386, %rd385;
	@%p76 bra 	$L__BB5_181;
	setp.lt.s64 	%p77, %rd385, %rd159;
	selp.f64 	%fd349, %fd348, %fd244, %p77;
	min.s64 	%rd386, %rd385, %rd159;
$L__BB5_181:
	mov.b64 	%rd266, %fd349;
	mov.b64 	{%r130, %r135}, %rd266;
	mov.b32 	%r146, 16;
	mov.b32 	%r147, 31;
	mov.b32 	%r148, -1;
	// begin inline asm
	shfl.sync.down.b32 %r129, %r130, %r146, %r147, %r148;
	// end inline asm
	// begin inline asm
	shfl.sync.down.b32 %r134, %r135, %r146, %r147, %r148;
	// end inline asm
	mov.b64 	%rd267, {%r129, %r134};
	mov.b64 	%fd249, %rd267;
	mov.b64 	{%r140, %r145}, %rd386;
	// begin inline asm
	shfl.sync.down.b32 %r139, %r140, %r146, %r147, %r148;
	// end inline asm
	// begin inline asm
	shfl.sync.down.b32 %r144, %r145, %r146, %r147, %r148;
	// end inline asm
	mov.b64 	%rd162, {%r139, %r144};
	setp.gt.s32 	%p78, %r48, 15;
	mov.f64 	%fd357, %fd349;
	mov.u64 	%rd394, %rd386;
	@%p78 bra 	$L__BB5_185;
	abs.f64 	%fd250, %fd349;
	abs.f64 	%fd251, %fd249;
	setp.lt.f64 	%p79, %fd250, %fd251;
	mov.f64 	%fd357, %fd249;
	mov.u64 	%rd394, %rd162;
	@%p79 bra 	$L__BB5_185;
	setp.lt.f64 	%p80, %fd251, %fd250;
	mov.f64 	%fd357, %fd349;
	mov.u64 	%rd394, %rd386;
	@%p80 bra 	$L__BB5_185;
	setp.lt.s64 	%p81, %rd386, %rd162;
	selp.f64 	%fd357, %fd349, %fd249, %p81;
	min.s64 	%rd394, %rd386, %rd162;
$L__BB5_185:
	setp.ne.s32 	%p82, %r48, 0;
	@%p82 bra 	$L__BB5_187;
	shr.u32 	%r149, %r16, 1;
	and.b32  	%r150, %r149, 496;
	mov.u32 	%r151, _ZN6thrust24THRUST_300001_SM_1000_NS8cuda_cub4core6detail5shmemE;
	add.s32 	%r152, %r151, %r150;
	st.shared.f64 	[%r152+8], %fd357;
	st.shared.u64 	[%r152+16], %rd394;
$L__BB5_187:
	bar.sync 	0;
	setp.ne.s32 	%p83, %r16, 0;
	@%p83 bra 	$L__BB5_209;
	ld.shared.f64 	%fd254, [_ZN6thrust24THRUST_300001_SM_1000_NS8cuda_cub4core6detail5shmemE+24];
	ld.shared.u64 	%rd165, [_ZN6thrust24THRUST_300001_SM_1000_NS8cuda_cub4core6detail5shmemE+32];
	abs.f64 	%fd255, %fd357;
	abs.f64 	%fd256, %fd254;
	setp.lt.f64 	%p84, %fd255, %fd256;
	mov.f64 	%fd351, %fd254;
	mov.u64 	%rd388, %rd165;
	@%p84 bra 	$L__BB5_191;
	setp.lt.f64 	%p85, %fd256, %fd255;
	mov.f64 	%fd351, %fd357;
	mov.u64 	%rd388, %rd394;
	@%p85 bra 	$L__BB5_191;
	setp.lt.s64 	%p86, %rd394, %rd165;
	selp.f64 	%fd351, %fd357, %fd254, %p86;
	min.s64 	%rd388, %rd394, %rd165;
$L__BB5_191:
	ld.shared.f64 	%fd259, [_ZN6thrust24THRUST_300001_SM_1000_NS8cuda_cub4core6detail5shmemE+40];
	ld.shared.u64 	%rd168, [_ZN6thrust24THRUST_300001_SM_1000_NS8cuda_cub4core6detail5shmemE+48];
	abs.f64 	%fd260, %fd351;
	abs.f64 	%fd261, %fd259;
	setp.lt.f64 	%p87, %fd260, %fd261;
	mov.f64 	%fd352, %fd259;
	mov.u64 	%rd389, %rd168;
	@%p87 bra 	$L__BB5_194;
	setp.lt.f64 	%p88, %fd261, %fd260;
	mov.f64 	%fd352, %fd351;
	mov.u64 	%rd389, %rd388;
	@%p88 bra 	$L__BB5_194;
	setp.lt.s64 	%p89, %rd388, %rd168;
	selp.f64 	%fd352, %fd351, %fd259, %p89;
	min.s64 	%rd389, %rd388, %rd168;
$L__BB5_194:
	ld.shared.f64 	%fd264, [_ZN6thrust24THRUST_300001_SM_1000_NS8cuda_cub4core6detail5shmemE+56];
	ld.shared.u64 	%rd171, [_ZN6thrust24THRUST_300001_SM_1000_NS8cuda_cub4core6detail5shmemE+64];
	abs.f64 	%fd265, %fd352;
	abs.f64 	%fd266, %fd264;
	setp.lt.f64 	%p90, %fd265, %fd266;
	mov.f64 	%fd353, %fd264;
	mov.u64 	%rd390, %rd171;
	@%p90 bra 	$L__BB5_197;
	setp.lt.f64 	%p91, %fd266, %fd265;
	mov.f64 	%fd353, %fd352;
	mov.u64 	%rd390, %rd389;
	@%p91 bra 	$L__BB5_197;
	setp.lt.s64 	%p92, %rd389, %rd171;
	selp.f64 	%fd353, %fd352, %fd264, %p92;
	min.s64 	%rd390, %rd389, %rd171;
$L__BB5_197:
	ld.shared.f64 	%fd269, [_ZN6thrust24THRUST_300001_SM_1000_NS8cuda_cub4core6detail5shmemE+72];
	ld.shared.u64 	%rd174, [_ZN6thrust24THRUST_300001_SM_1000_NS8cuda_cub4core6detail5shmemE+80];
	abs.f64 	%fd270, %fd353;
	abs.f64 	%fd271, %fd269;
	setp.lt.f64 	%p93, %fd270, %fd271;
	mov.f64 	%fd354, %fd269;
	mov.u64 	%rd391, %rd174;
	@%p93 bra 	$L__BB5_200;
	setp.lt.f64 	%p94, %fd271, %fd270;
	mov.f64 	%fd354, %fd353;
	mov.u64 	%rd391, %rd390;
	@%p94 bra 	$L__BB5_200;
	setp.lt.s64 	%p95, %rd390, %rd174;
	selp.f64 	%fd354, %fd353, %fd269, %p95;
	min.s64 	%rd391, %rd390, %rd174;
$L__BB5_200:
	ld.shared.f64 	%fd274, [_ZN6thrust24THRUST_300001_SM_1000_NS8cuda_cub4core6detail5shmemE+88];
	ld.shared.u64 	%rd177, [_ZN6thrust24THRUST_300001_SM_1000_NS8cuda_cub4core6detail5shmemE+96];
	abs.f64 	%fd275, %fd354;
	abs.f64 	%fd276, %fd274;
	setp.lt.f64 	%p96, %fd275, %fd276;
	mov.f64 	%fd355, %fd274;
	mov.u64 	%rd392, %rd177;
	@%p96 bra 	$L__BB5_203;
	setp.lt.f64 	%p97, %fd276, %fd275;
	mov.f64 	%fd355, %fd354;
	mov.u64 	%rd392, %rd391;
	@%p97 bra 	$L__BB5_203;
	setp.lt.s64 	%p98, %rd391, %rd177;
	selp.f64 	%fd355, %fd354, %fd274, %p98;
	min.s64 	%rd392, %rd391, %rd177;
$L__BB5_203:
	ld.shared.f64 	%fd279, [_ZN6thrust24THRUST_300001_SM_1000_NS8cuda_cub4core6detail5shmemE+104];
	ld.shared.u64 	%rd180, [_ZN6thrust24THRUST_300001_SM_1000_NS8cuda_cub4core6detail5shmemE+112];
	abs.f64 	%fd280, %fd355;
	abs.f64 	%fd281, %fd279;
	setp.lt.f64 	%p99, %fd280, %fd281;
	mov.f64 	%fd356, %fd279;
	mov.u64 	%rd393, %rd180;
	@%p99 bra 	$L__BB5_206;
	setp.lt.f64 	%p100, %fd281, %fd280;
	mov.f64 	%fd356, %fd355;
	mov.u64 	%rd393, %rd392;
	@%p100 bra 	$L__BB5_206;
	setp.lt.s64 	%p101, %rd392, %rd180;
	selp.f64 	%fd356, %fd355, %fd279, %p101;
	min.s64 	%rd393, %rd392, %rd180;
$L__BB5_206:
	ld.shared.f64 	%fd284, [_ZN6thrust24THRUST_300001_SM_1000_NS8cuda_cub4core6detail5shmemE+120];
	ld.shared.u64 	%rd183, [_ZN6thrust24THRUST_300001_SM_1000_NS8cuda_cub4core6detail5shmemE+128];
	abs.f64 	%fd285, %fd356;
	abs.f64 	%fd286, %fd284;
	setp.lt.f64 	%p102, %fd285, %fd286;
	mov.u64 	%rd394, %rd183;
	mov.f64 	%fd357, %fd284;
	@%p102 bra 	$L__BB5_209;
	setp.lt.f64 	%p103, %fd286, %fd285;
	mov.u64 	%rd394, %rd393;
	mov.f64 	%fd357, %fd356;
	@%p103 bra 	$L__BB5_209;
	setp.lt.s64 	%p104, %rd393, %rd183;
	selp.f64 	%fd357, %fd356, %fd284, %p104;
	min.s64 	%rd394, %rd393, %rd183;
$L__BB5_209:
	mov.u32 	%r376, %tid.x;
	setp.ne.s32 	%p221, %r376, 0;
	@%p221 bra 	$L__BB5_211;
	ld.param.u64 	%rd326, [_ZN6thrust24THRUST_300001_SM_1000_NS8cuda_cub4core6detail13_kernel_agentINS1_8__reduce11ReduceAgentIPN4cuda3std3__45tupleIJdlEEESC_SB_iNS1_9__extrema9arg_max_fIdl7AbsLessEEEEJSC_SC_iSG_EEEvDpT0__param_1];
	cvta.to.global.u64 	%rd317, %rd326;
	st.global.f64 	[%rd317], %fd357;
	st.global.u64 	[%rd317+8], %rd394;
$L__BB5_211:
	ret;

}
	// .globl	_ZN6thrust24THRUST_300001_SM_1000_NS8cuda_cub4core6detail13_kernel_agentINS1_8__reduce11ReduceAgentINS0_12zip_iteratorIN4cuda3std3__45tupleIJNS0_10device_ptrIdEENS0_17counting_iteratorIlNS0_11use_defaultESF_SF_EEEEEEEPNSB_IJdlEEESJ_lNS1_9__extrema9arg_max_fIdl7AbsLessEEEEJSI_SK_lSO_EEEvDpT0_
.visible .entry _ZN6thrust24THRUST_300001_SM_1000_NS8cuda_cub4core6detail13_kernel_agentINS1_8__reduce11ReduceAgentINS0_12zip_iteratorIN4cuda3std3__45tupleIJNS0_10device_ptrIdEENS0_17counting_iteratorIlNS0_11use_defaultESF_SF_EEEEEEEPNSB_IJdlEEESJ_lNS1_9__extrema9arg_max_fIdl7AbsLessEEEEJSI_SK_lSO_EEEvDpT0_(
	.param .align 8 .b8 _ZN6thrust24THRUST_300001_SM_1000_NS8cuda_cub4core6detail13_kernel_agentINS1_8__reduce11ReduceAgentINS0_12zip_iteratorIN4cuda3std3__45tupleIJNS0_10device_ptrIdEENS0_17counting_iteratorIlNS0_11use_defaultESF_SF_EEEEEEEPNSB_IJdlEEESJ_lNS1_9__extrema9arg_max_fIdl7AbsLessEEEEJSI_SK_lSO_EEEvDpT0__param_0[16],
	.param .u64 .ptr .align 1 _ZN6thrust24THRUST_300001_SM_1000_NS8cuda_cub4core6detail13_kernel_agentINS1_8__reduce11ReduceAgentINS0_12zip_iteratorIN4cuda3std3__45tupleIJNS0_10device_ptrIdEENS0_17counting_iteratorIlNS0_11use_defaultESF_SF_EEEEEEEPNSB_IJdlEEESJ_lNS1_9__extrema9arg_max_fIdl7AbsLessEEEEJSI_SK_lSO_EEEvDpT0__param_1,
	.param .u64 _ZN6thrust24THRUST_300001_SM_1000_NS8cuda_cub4core6detail13_kernel_agentINS1_8__reduce11ReduceAgentINS0_12zip_iteratorIN4cuda3std3__45tupleIJNS0_10device_ptrIdEENS0_17counting_iteratorIlNS0_11use_defaultESF_SF_EEEEEEEPNSB_IJdlEEESJ_lNS1_9__extrema9arg_max_fIdl7AbsLessEEEEJSI_SK_lSO_EEEvDpT0__param_2,
	.param .align 1 .b8 _ZN6thrust24THRUST_300001_SM_1000_NS8cuda_cub4core6detail13_kernel_agentINS1_8__reduce11ReduceAgentINS0_12zip_iteratorIN4cuda3std3__45tupleIJNS0_10device_ptrIdEENS0_17counting_iteratorIlNS0_11use_defaultESF_SF_EEEEEEEPNSB_IJdlEEESJ_lNS1_9__extrema9arg_max_fIdl7AbsLessEEEEJSI_SK_lSO_EEEvDpT0__param_3[1]
)
.maxntid 256
{
	.reg .pred 	%p<213>;
	.reg .b32 	%r<391>;
	.reg .b64 	%rd<341>;
	.reg .b64 	%fd<352>;

	ld.param.u64 	%rd192, [_ZN6thrust24THRUST_300001_SM_1000_NS8cuda_cub4core6detail13_kernel_agentINS1_8__reduce11ReduceAgentINS0_12zip_iteratorIN4cuda3std3__45tupleIJNS0_10device_ptrIdEENS0_17counting_iteratorIlNS0_11use_defaultESF_SF_EEEEEEEPNSB_IJdlEEESJ_lNS1_9__extrema9arg_max_fIdl7AbsLessEEEEJSI_SK_lSO_EEEvDpT0__param_0+8];
	ld.param.u64 	%rd191, [_ZN6thrust24THRUST_300001_SM_1000_NS8cuda_cub4core6detail13_kernel_agentINS1_8__reduce11ReduceAgentINS0_12zip_iteratorIN4cuda3std3__45tupleIJNS0_10device_ptrIdEENS0_17counting_iteratorIlNS0_11use_defaultESF_SF_EEEEEEEPNSB_IJdlEEESJ_lNS1_9__extrema9arg_max_fIdl7AbsLessEEEEJSI_SK_lSO_EEEvDpT0__param_0];
	ld.param.u64 	%rd194, [_ZN6thrust24THRUST_300001_SM_1000_NS8cuda_cub4core6detail13_kernel_agentINS1_8__reduce11ReduceAgentINS0_12zip_iteratorIN4cuda3std3__45tupleIJNS0_10device_ptrIdEENS0_17counting_iteratorIlNS0_11use_defaultESF_SF_EEEEEEEPNSB_IJdlEEESJ_lNS1_9__extrema9arg_max_fIdl7AbsLessEEEEJSI_SK_lSO_EEEvDpT0__param_2];
	setp.eq.s64 	%p1, %rd194, 0;
	@%p1 bra 	$L__BB6_206;
	cvta.to.global.u64 	%rd1, %rd191;
	setp.gt.s64 	%p2, %rd194, 1279;
	@%p2 bra 	$L__BB6_122;
	cvt.u32.u64 	%r1, %rd194;
	mov.u32 	%r2, %tid.x;
	setp.ge.s32 	%p96, %r2, %r1;
	mov.f64 	%fd298, 0d0000000000000000;
	mov.b64 	%rd283, 0;
	mov.u32 	%r385, %r2;
	@%p96 bra 	$L__BB6_4;
	cvt.u64.u32 	%rd239, %r2;
	mul.wide.u32 	%rd240, %r2, 8;
	add.s64 	%rd241, %rd1, %rd240;
	add.s64 	%rd283, %rd192, %rd239;
	ld.global.f64 	%fd298, [%rd241];
	add.s32 	%r385, %r2, 256;
$L__BB6_4:
	setp.ge.s32 	%p97, %r385, %r1;
	@%p97 bra 	$L__BB6_26;
	not.b32 	%r154, %r385;
	add.s32 	%r5, %r154, %r1;
	and.b32  	%r155, %r5, 768;
	setp.eq.s32 	%p98, %r155, 768;
	@%p98 bra 	$L__BB6_11;
	cvt.u64.u32 	%rd243, %r385;
	add.s64 	%rd274, %rd192, %rd243;
	mul.wide.u32 	%rd244, %r385, 8;
	add.s64 	%rd273, %rd1, %rd244;
	shr.u32 	%r156, %r5, 8;
	add.s32 	%r157, %r156, 1;
	and.b32  	%r158, %r157, 3;
	neg.s32 	%r383, %r158;
$L__BB6_7:
	.pragma "nounroll";
	mov.u64 	%rd9, %rd283;
	mov.f64 	%fd3, %fd298;
	ld.global.f64 	%fd4, [%rd273];
	abs.f64 	%fd5, %fd3;
	abs.f64 	%fd6, %fd4;
	setp.lt.f64 	%p99, %fd5, %fd6;
	mov.u64 	%rd283, %rd274;
	mov.f64 	%fd298, %fd4;
	@%p99 bra 	$L__BB6_10;
	setp.lt.f64 	%p100, %fd6, %fd5;
	mov.u64 	%rd283, %rd9;
	mov.f64 	%fd298, %fd3;
	@%p100 bra 	$L__BB6_10;
	setp.lt.s64 	%p101, %rd9, %rd274;
	min.s64 	%rd283, %rd9, %rd274;
	selp.f64 	%fd298, %fd3, %fd4, %p101;
$L__BB6_10:
	add.s32 	%r385, %r385, 256;
	add.s64 	%rd274, %rd274, 256;
	add.s64 	%rd273, %rd273, 2048;
	add.s32 	%r383, %r383, 1;
	setp.ne.s32 	%p102, %r383, 0;
	@%p102 bra 	$L__BB6_7;
$L__BB6_11:
	setp.lt.u32 	%p103, %r5, 768;
	@%p103 bra 	$L__BB6_26;
	add.s32 	%r386, %r385, 512;
$L__BB6_13:
	mov.u32 	%r13, %r386;
	add.s32 	%r159, %r13, -512;
	cvt.s64.s32 	%rd245, %r159;
	mul.wide.s32 	%rd246, %r159, 8;
	add.s64 	%rd17, %rd1, %rd246;
	add.s64 	%rd18, %rd192, %rd245;
	ld.global.f64 	%fd12, [%rd17];
	abs.f64 	%fd13, %fd298;
	abs.f64 	%fd14, %fd12;
	setp.lt.f64 	%p104, %fd13, %fd14;
	mov.u64 	%rd280, %rd18;
	mov.f64 	%fd295, %fd12;
	@%p104 bra 	$L__BB6_16;
	setp.lt.f64 	%p105, %fd14, %fd13;
	mov.u64 	%rd280, %rd283;
	mov.f64 	%fd295, %fd298;
	@%p105 bra 	$L__BB6_16;
	setp.lt.s64 	%p106, %rd283, %rd18;
	min.s64 	%rd280, %rd283, %rd18;
	selp.f64 	%fd295, %fd298, %fd12, %p106;
$L__BB6_16:
	add.s32 	%r160, %r13, -256;
	cvt.s64.s32 	%rd247, %r160;
	add.s64 	%rd21, %rd192, %rd247;
	ld.global.f64 	%fd17, [%rd17+2048];
	abs.f64 	%fd18, %fd295;
	abs.f64 	%fd19, %fd17;
	setp.lt.f64 	%p107, %fd18, %fd19;
	mov.u64 	%rd281, %rd21;
	mov.f64 	%fd296, %fd17;
	@%p107 bra 	$L__BB6_19;
	setp.lt.f64 	%p108, %fd19, %fd18;
	mov.u64 	%rd281, %rd280;
	mov.f64 	%fd296, %fd295;
	@%p108 bra 	$L__BB6_19;
	setp.lt.s64 	%p109, %rd280, %rd21;
	min.s64 	%rd281, %rd280, %rd21;
	selp.f64 	%fd296, %fd295, %fd17, %p109;
$L__BB6_19:
	cvt.s64.s32 	%rd248, %r13;
	add.s64 	%rd24, %rd192, %rd248;
	ld.global.f64 	%fd22, [%rd17+4096];
	abs.f64 	%fd23, %fd296;
	abs.f64 	%fd24, %fd22;
	setp.lt.f64 	%p110, %fd23, %fd24;
	mov.u64 	%rd282, %rd24;
	mov.f64 	%fd297, %fd22;
	@%p110 bra 	$L__BB6_22;
	setp.lt.f64 	%p111, %fd24, %fd23;
	mov.u64 	%rd282, %rd281;
	mov.f64 	%fd297, %fd296;
	@%p111 bra 	$L__BB6_22;
	setp.lt.s64 	%p112, %rd281, %rd24;
	min.s64 	%rd282, %rd281, %rd24;
	selp.f64 	%fd297, %fd296, %fd22, %p112;
$L__BB6_22:
	add.s32 	%r161, %r13, 256;
	cvt.s64.s32 	%rd249, %r161;
	add.s64 	%rd27, %rd192, %rd249;
	ld.global.f64 	%fd27, [%rd17+6144];
	abs.f64 	%fd28, %fd297;
	abs.f64 	%fd29, %fd27;
	setp.lt.f64 	%p113, %fd28, %fd29;
	mov.u64 	%rd283, %rd27;
	mov.f64 	%fd298, %fd27;
	@%p113 bra 	$L__BB6_25;
	setp.lt.f64 	%p114, %fd29, %fd28;
	mov.u64 	%rd283, %rd282;
	mov.f64 	%fd298, %fd297;
	@%p114 bra 	$L__BB6_25;
	setp.lt.s64 	%p115, %rd282, %rd27;
	min.s64 	%rd283, %rd282, %rd27;
	selp.f64 	%fd298, %fd297, %fd27, %p115;
$L__BB6_25:
	add.s32 	%r386, %r13, 1024;
	add.s32 	%r162, %r13, 512;
	setp.lt.s32 	%p116, %r162, %r1;
	@%p116 bra 	$L__BB6_13;
$L__BB6_26:
	setp.lt.s32 	%p117, %r1, 256;
	@%p117 bra 	$L__BB6_71;
	// begin inline asm
	mov.u32 %r276, %laneid;
	// end inline asm
	mov.b64 	%rd260, %fd298;
	mov.b64 	{%r278, %r283}, %rd260;
	mov.b32 	%r294, 1;
	mov.b32 	%r295, 31;
	mov.b32 	%r296, -1;
	// begin inline asm
	shfl.sync.down.b32 %r277, %r278, %r294, %r295, %r296;
	// end inline asm
	// begin inline asm
	shfl.sync.down.b32 %r282, %r283, %r294, %r295, %r296;
	// end inline asm
	mov.b64 	%rd261, {%r277, %r282};
	mov.b64 	%fd33, %rd261;
	mov.b64 	{%r288, %r293}, %rd283;
	// begin inline asm
	shfl.sync.down.b32 %r287, %r288, %r294, %r295, %r296;
	// end inline asm
	// begin inline asm
	shfl.sync.down.b32 %r292, %r293, %r294, %r295, %r296;
	// end inline asm
	mov.b64 	%rd31, {%r287, %r292};
	setp.gt.s32 	%p169, %r276, 30;
	mov.u64 	%rd285, %rd283;
	mov.f64 	%fd300, %fd298;
	@%p169 bra 	$L__BB6_31;
	abs.f64 	%fd34, %fd298;
	abs.f64 	%fd35, %fd33;
	setp.lt.f64 	%p170, %fd34, %fd35;
	mov.u64 	%rd285, %rd31;
	mov.f64 	%fd300, %fd33;
	@%p170 bra 	$L__BB6_31;
	setp.lt.f64 	%p171, %fd35, %fd34;
	mov.u64 	%rd285, %rd283;
	mov.f64 	%fd300, %fd298;
	@%p171 bra 	$L__BB6_31;
	setp.lt.s64 	%p172, %rd283, %rd31;
	min.s64 	%rd285, %rd283, %rd31;
	selp.f64 	%fd300, %fd298, %fd33, %p172;
$L__BB6_31:
	mov.b64 	%rd262, %fd300;
	mov.b64 	{%r298, %r303}, %rd262;
	mov.b32 	%r314, 2;
	mov.b32 	%r315, 31;
	mov.b32 	%r316, -1;
	// begin inline asm
	shfl.sync.down.b32 %r297, %r298, %r314, %r315, %r316;
	// end inline asm
	// begin inline asm
	shfl.sync.down.b32 %r302, %r303, %r314, %r315, %r316;
	// end inline asm
	mov.b64 	%rd263, {%r297, %r302};
	mov.b64 	%fd38, %rd263;
	mov.b64 	{%r308, %r313}, %rd285;
	// begin inline asm
	shfl.sync.down.b32 %r307, %r308, %r314, %r315, %r316;
	// end inline asm
	// begin inline asm
	shfl.sync.down.b32 %r312, %r313, %r314, %r315, %r316;
	// end inline asm
	mov.b64 	%rd34, {%r307, %r312};
	setp.gt.s32 	%p173, %r276, 29;
	mov.u64 	%rd286, %rd285;
	mov.f64 	%fd301, %fd300;
	@%p173 bra 	$L__BB6_35;
	abs.f64 	%fd39, %fd300;
	abs.f64 	%fd40, %fd38;
	setp.lt.f64 	%p174, %fd39, %fd40;
	mov.u64 	%rd286, %rd34;
	mov.f64 	%fd301, %fd38;
	@%p174 bra 	$L__BB6_35;
	setp.lt.f64 	%p175, %fd40, %fd39;
	mov.u64 	%rd286, %rd285;
	mov.f64 	%fd301, %fd300;
	@%p175 bra 	$L__BB6_35;
	setp.lt.s64 	%p176, %rd285, %rd34;
	min.s64 	%rd286, %rd285, %rd34;
	selp.f64 	%fd301, %fd300, %fd38, %p176;
$L__BB6_35:
	mov.b64 	%rd264, %fd301;
	mov.b64 	{%r318, %r323}, %rd264;
	mov.b32 	%r334, 4;
	mov.b32 	%r335, 31;
	mov.b32 	%r336, -1;
	// begin inline asm
	shfl.sync.down.b32 %r317, %r318, %r334, %r335, %r336;
	// end inline asm
	// begin inline asm
	shfl.sync.down.b32 %r322, %r323, %r334, %r335, %r336;
	// end inline asm
	mov.b64 	%rd265, {%r317, %r322};
	mov.b64 	%fd43, %rd265;
	mov.b64 	{%r328, %r333}, %rd286;
	// begin inline asm
	shfl.sync.down.b32 %r327, %r328, %r334, %r335, %r336;
	// end inline asm
	// begin inline asm
	shfl.sync.down.b32 %r332, %r333, %r334, %r335, %r336;
	// end inline asm
	mov.b64 	%rd37, {%r327, %r332};
	setp.gt.s32 	%p177, %r276, 27;
	mov.u64 	%rd287, %rd286;
	mov.f64 	%fd302, %fd301;
	@%p177 bra 	$L__BB6_39;
	abs.f64 	%fd44, %fd301;
	abs.f64 	%fd45, %fd43;
	setp.lt.f64 	%p178, %fd44, %fd45;
	mov.u64 	%rd287, %rd37;
	mov.f64 	%fd302, %fd43;
	@%p178 bra 	$L__BB6_39;
	setp.lt.f64 	%p179, %fd45, %fd44;
	mov.u64 	%rd287, %rd286;
	mov.f64 	%fd302, %fd301;
	@%p179 bra 	$L__BB6_39;
	setp.lt.s64 	%p180, %rd286, %rd37;
	min.s64 	%rd287, %rd286, %rd37;
	selp.f64 	%fd302, %fd301, %fd43, %p180;
$L__BB6_39:
	mov.b64 	%rd266, %fd302;
	mov.b64 	{%r338, %r343}, %rd266;
	mov.b32 	%r354, 8;
	mov.b32 	%r355, 31;
	mov.b32 	%r356, -1;
	// begin inline asm
	shfl.sync.down.b32 %r337, %r338, %r354, %r355, %r356;
	// end inline asm
	// begin inline asm
	shfl.sync.down.b32 %r342, %r343, %r354, %r355, %r356;
	// end inline asm
	mov.b64 	%rd267, {%r337, %r342};
	mov.b64 	%fd48, %rd267;
	mov.b64 	{%r348, %r353}, %rd287;
	// begin inline asm
	shfl.sync.down.b32 %r347, %r348, %r354, %r355, %r356;
	// end inline asm
	// begin inline asm
	shfl.sync.down.b32 %r352, %r353, %r354, %r355, %r356;
	// end inline asm
	mov.b64 	%rd40, {%r347, %r352};
	setp.gt.s32 	%p181, %r276, 23;
	mov.u64 	%rd288, %rd287;
	mov.f64 	%fd303, %fd302;
	@%p181 bra 	$L__BB6_43;
	abs.f64 	%fd49, %fd302;
	abs.f64 	%fd50, %fd48;
	setp.lt.f64 	%p182, %fd49, %fd50;
	mov.u64 	%rd288, %rd40;
	mov.f64 	%fd303, %fd48;
	@%p182 bra 	$L__BB6_43;
	setp.lt.f64 	%p183, %fd50, %fd49;
	mov.u64 	%rd288, %rd287;
	mov.f64 	%fd303, %fd302;
	@%p183 bra 	$L__BB6_43;
	setp.lt.s64 	%p184, %rd287, %rd40;
	min.s64 	%rd288, %rd287, %rd40;
	selp.f64 	%fd303, %fd302, %fd48, %p184;
$L__BB6_43:
	mov.b64 	%rd268, %fd303;
	mov.b64 	{%r358, %r363}, %rd268;
	mov.b32 	%r374, 16;
	mov.b32 	%r375, 31;
	mov.b32 	%r376, -1;
	// begin inline asm
	shfl.sync.down.b32 %r357, %r358, %r374, %r375, %r376;
	// end inline asm
	// begin inline asm
	shfl.sync.down.b32 %r362, %r363, %r374, %r375, %r376;
	// end inline asm
	mov.b64 	%rd269, {%r357, %r362};
	mov.b64 	%fd53, %rd269;
	mov.b64 	{%r368, %r373}, %rd288;
	// begin inline asm
	shfl.sync.down.b32 %r367, %r368, %r374, %r375, %r376;
	// end inline asm
	// begin inline asm
	shfl.sync.down.b32 %r372, %r373, %r374, %r375, %r376;
	// end inline asm
	mov.b64 	%rd43, {%r367, %r372};
	setp.gt.s32 	%p185, %r276, 15;
	mov.u64 	%rd340, %rd288;
	mov.f64 	%fd351, %fd303;
	@%p185 bra 	$L__BB6_47;
	abs.f64 	%fd54, %fd303;
	abs.f64 	%fd55, %fd53;
	setp.lt.f64 	%p186, %fd54, %fd55;
	mov.u64 	%rd340, %rd43;
	mov.f64 	%fd351, %fd53;
	@%p186 bra 	$L__BB6_47;
	setp.lt.f64 	%p187, %fd55, %fd54;
	mov.u64 	%rd340, %rd288;
	mov.f64 	%fd351, %fd303;
	@%p187 bra 	$L__BB6_47;
	setp.lt.s64 	%p188, %rd288, %rd43;
	min.s64 	%rd340, %rd288, %rd43;
	selp.f64 	%fd351, %fd303, %fd53, %p188;
$L__BB6_47:
	setp.ne.s32 	%p189, %r276, 0;
	@%p189 bra 	$L__BB6_49;
	shr.u32 	%r377, %r2, 1;
	and.b32  	%r378, %r377, 496;
	mov.u32 	%r379, _ZN6thrust24THRUST_300001_SM_1000_NS8cuda_cub4core6detail5shmemE;
	add.s32 	%r380, %r379, %r378;
	st.shared.f64 	[%r380+8], %fd351;
	st.shared.u64 	[%r380+16], %rd340;
$L__BB6_49:
	bar.sync 	0;
	setp.ne.s32 	%p190, %r2, 0;
	@%p190 bra 	$L__BB6_204;
	ld.shared.f64 	%fd58, [_ZN6thrust24THRUST_300001_SM_1000_NS8cuda_cub4core6detail5shmemE+24];
	ld.shared.u64 	%rd46, [_ZN6thrust24THRUST_300001_SM_1000_NS8cuda_cub4core6detail5shmemE+32];
	abs.f64 	%fd59, %fd351;
	abs.f64 	%fd60, %fd58;
	setp.lt.f64 	%p191, %fd59, %fd60;
	mov.u64 	%rd290, %rd46;
	mov.f64 	%fd305, %fd58;
	@%p191 bra 	$L__BB6_53;
	setp.lt.f64 	%p192, %fd60, %fd59;
	mov.u64 	%rd290, %rd340;
	mov.f64 	%fd305, %fd351;
	@%p192 bra 	$L__BB6_53;
	setp.lt.s64 	%p193, %rd340, %rd46;
	min.s64 	%rd290, %rd340, %rd46;
	selp.f64 	%fd305, %fd351, %fd58, %p193;
$L__BB6_53:
	ld.shared.f64 	%fd63, [_ZN6thrust24THRUST_300001_SM_1000_NS8cuda_cub4core6detail5shmemE+40];
	ld.shared.u64 	%rd49, [_ZN6thrust24THRUST_300001_SM_1000_NS8cuda_cub4core6detail5shmemE+48];
	abs.f64 	%fd64, %fd305;
	abs.f64 	%fd65, %fd63;
	setp.lt.f64 	%p194, %fd64, %fd65;
	mov.u64 	%rd291, %rd49;
	mov.f64 	%fd306, %fd63;
	@%p194 bra 	$L__BB6_56;
	setp.lt.f64 	%p195, %fd65, %fd64;
	mov.u64 	%rd291, %rd290;
	mov.f64 	%fd306, %fd305;
	@%p195 bra 	$L__BB6_56;
	setp.lt.s64 	%p196, %rd290, %rd49;
	min.s64 	%rd291, %rd290, %rd49;
	selp.f64 	%fd306, %fd305, %fd63, %p196;
$L__BB6_56:
	ld.shared.f64 	%fd68, [_ZN6thrust24THRUST_300001_SM_1000_NS8cuda_cub4core6detail5shmemE+56];
	ld.shared.u64 	%rd52, [_ZN6thrust24THRUST_300001_SM_1000_NS8cuda_cub4core6detail5shmemE+64];
	abs.f64 	%fd69, %fd306;
	abs.f64 	%fd70, %fd68;
	setp.lt.f64 	%p197, %fd69, %fd70;
	mov.u64 	%rd292, %rd52;
	mov.f64 	%fd307, %fd68;
	@%p197 bra 	$L__BB6_59;
	setp.lt.f64 	%p198, %fd70, %fd69;
	mov.u64 	%rd292, %rd291;
	mov.f64 	%fd307, %fd306;
	@%p198 bra 	$L__BB6_59;
	setp.lt.s64 	%p199, %rd291, %rd52;
	min.s64 	%rd292, %rd291, %rd52;
	selp.f64 	%fd307, %fd306, %fd68, %p199;
$L__BB6_59:
	ld.shared.f64 	%fd73, [_ZN6thrust24THRUST_300001_SM_1000_NS8cuda_cub4core6detail5shmemE+72];
	ld.shared.u64 	%rd55, [_ZN6thrust24THRUST_300001_SM_1000_NS8cuda_cub4core6detail5shmemE+80];
	abs.f64 	%fd74, %fd307;
	abs.f64 	%fd75, %fd73;
	setp.lt.f64 	%p200, %fd74, %fd75;
	mov.u64 	%rd293, %rd55;
	mov.f64 	%fd308, %fd73;
	@%p200 bra 	$L__BB6_62;
	setp.lt.f64 	%p201, %fd75, %fd74;
	mov.u64 	%rd293, %rd292;
	mov.f64 	%fd308, %fd307;
	@%p201 bra 	$L__BB6_62;
	setp.lt.s64 	%p202, %rd292, %rd55;
	min.s64 	%rd293, %rd292, %rd55;
	selp.f64 	%fd308, %fd307, %fd73, %p202;
$L__BB6_62:
	ld.shared.f64 	%fd78, [_ZN6thrust24THRUST_300001_SM_1000_NS8cuda_cub4core6detail5shmemE+88];
	ld.shared.u64 	%rd58, [_ZN6thrust24THRUST_300001_SM_1000_NS8cuda_cub4core6detail5shmemE+96];
	abs.f64 	%fd79, %fd308;
	abs.f64 	%fd80, %fd78;
	setp.lt.f64 	%p203, %fd79, %fd80;
	mov.u64 	%rd294, %rd58;
	mov.f64 	%fd309, %fd78;
	@%p203 bra 	$L__BB6_65;
	setp.lt.f64 	%p204, %fd80, %fd79;
	mov.u64 	%rd294, %rd293;
	mov.f64 	%fd309, %fd308;
	@%p204 bra 	$L__BB6_65;
	setp.lt.s64 	%p205, %rd293, %rd58;
	min.s64 	%rd294, %rd293, %rd58;
	selp.f64 	%fd309, %fd308, %fd78, %p205;
$L__BB6_65:
	ld.shared.f64 	%fd83, [_ZN6thrust24THRUST_300001_SM_1000_NS8cuda_cub4core6detail5shmemE+104];
	ld.shared.u64 	%rd61, [_ZN6thrust24THRUST_300001_SM_1000_NS8cuda_cub4core6detail5shmemE+112];
	abs.f64 	%fd84, %fd309;
	abs.f64 	%fd85, %fd83;
	setp.lt.f64 	%p206, %fd84, %fd85;
	mov.u64 	%rd295, %rd61;
	mov.f64 	%fd310, %fd83;
	@%p206 bra 	$L__BB6_68;
	setp.lt.f64 	%p207, %fd85, %fd84;
	mov.u64 	%rd295, %rd294;
	mov.f64 	%fd310, %fd309;
	@%p207 bra 	$L__BB6_68;
	setp.lt.s64 	%p208, %rd294, %rd61;
	min.s64 	%rd295, %rd294, %rd61;
	selp.f64 	%fd310, %fd309, %fd83, %p208;
$L__BB6_68:
	ld.shared.f64 	%fd88, [_ZN6thrust24THRUST_300001_SM_1000_NS8cuda_cub4core6detail5shmemE+120];
	ld.shared.u64 	%rd64, [_ZN6thrust24THRUST_300001_SM_1000_NS8cuda_cub4core6detail5shmemE+128];
	abs.f64 	%fd89, %fd310;
	abs.f64 	%fd90, %fd88;
	setp.lt.f64 	%p209, %fd89, %fd90;
	mov.u64 	%rd340, %rd64;
	mov.f64 	%fd351, %fd88;
	@%p209 bra 	$L__BB6_204;
	setp.lt.f64 	%p210, %fd90, %fd89;
	mov.u64 	%rd340, %rd295;
	mov.f64 	%fd351, %fd310;
	@%p210 bra 	$L__BB6_204;
	setp.lt.s64 	%p211, %rd295, %rd64;
	min.s64 	%rd340, %rd295, %rd64;
	selp.f64 	%fd351, %fd310, %fd88, %p211;
	bra.uni 	$L__BB6_204;
$L__BB6_71:
	// begin inline asm
	mov.u32 %r163, %laneid;
	// end inline asm
	and.b32  	%r184, %r2, 992;
	add.s32 	%r185, %r184, 32;
	setp.gt.s32 	%p118, %r185, %r1;
	not.b32 	%r186, %r184;
	add.s32 	%r187, %r1, %r186;
	selp.b32 	%r182, %r187, 31, %p118;
	mov.b64 	%rd250, %fd298;
	mov.b64 	{%r165, %r170}, %rd250;
	mov.b32 	%r181, 1;
	mov.b32 	%r183, -1;
	// begin inline asm
	shfl.sync.down.b32 %r164, %r165, %r181, %r182, %r183;
	// end inline asm
	// begin inline asm
	shfl.sync.down.b32 %r169, %r170, %r181, %r182, %r183;
	// end inline asm
	mov.b64 	%rd251, {%r164, %r169};
	mov.b64 	%fd92, %rd251;
	mov.b64 	{%r175, %r180}, %rd283;
	// begin inline asm
	shfl.sync.down.b32 %r174, %r175, %r181, %r182, %r183;
	// end inline asm
	// begin inline asm
	shfl.sync.down.b32 %r179, %r180, %r181, %r182, %r183;
	// end inline asm
	mov.b64 	%rd66, {%r174, %r179};
	setp.ge.s32 	%p119, %r163, %r182;
	mov.u64 	%rd296, %rd283;
	mov.f64 	%fd311, %fd298;
	@%p119 bra 	$L__BB6_75;
	abs.f64 	%fd93, %fd298;
	abs.f64 	%fd94, %fd92;
	setp.lt.f64 	%p120, %fd93, %fd94;
	mov.u64 	%rd296, %rd66;
	mov.f64 	%fd311, %fd92;
	@%p120 bra 	$L__BB6_75;
	setp.lt.f64 	%p121, %fd94, %fd93;
	mov.u64 	%rd296, %rd283;
	mov.f64 	%fd311, %fd298;
	@%p121 bra 	$L__BB6_75;
	setp.lt.s64 	%p122, %rd283, %rd66;
	min.s64 	%rd296, %rd283, %rd66;
	selp.f64 	%fd311, %fd298, %fd92, %p122;
$L__BB6_75:
	mov.b64 	%rd252, %fd311;
	mov.b64 	{%r189, %r194}, %rd252;
	mov.b32 	%r205, 2;
	mov.b32 	%r207, -1;
	// begin inline asm
	shfl.sync.down.b32 %r188, %r189, %r205, %r182, %r207;
	// end inline asm
	// begin inline asm
	shfl.sync.down.b32 %r193, %r194, %r205, %r182, %r207;
	// end inline asm
	mov.b64 	%rd253, {%r188, %r193};
	mov.b64 	%fd97, %rd253;
	mov.b64 	{%r199, %r204}, %rd296;
	// begin inline asm
	shfl.sync.down.b32 %r198, %r199, %r205, %r182, %r207;
	// end inline asm
	// begin inline asm
	shfl.sync.down.b32 %r203, %r204, %r205, %r182, %r207;
	// end inline asm
	mov.b64 	%rd69, {%r198, %r203};
	add.s32 	%r208, %r163, 2;
	setp.gt.s32 	%p123, %r208, %r182;
	mov.u64 	%rd297, %rd296;
	mov.f64 	%fd312, %fd311;
	@%p123 bra 	$L__BB6_79;
	abs.f64 	%fd98, %fd311;
	abs.f64 	%fd99, %fd97;
	setp.lt.f64 	%p124, %fd98, %fd99;
	mov.u64 	%rd297, %rd69;
	mov.f64 	%fd312, %fd97;
	@%p124 bra 	$L__BB6_79;
	setp.lt.f64 	%p125, %fd99, %fd98;
	mov.u64 	%rd297, %rd296;
	mov.f64 	%fd312, %fd311;
	@%p125 bra 	$L__BB6_79;
	setp.lt.s64 	%p126, %rd296, %rd69;
	min.s64 	%rd297, %rd296, %rd69;
	selp.f64 	%fd312, %fd311, %fd97, %p126;
$L__BB6_79:
	mov.b64 	%rd254, %fd312;
	mov.b64 	{%r210, %r215}, %rd254;
	mov.b32 	%r226, 4;
	mov.b32 	%r228, -1;
	// begin inline asm
	shfl.sync.down.b32 %r209, %r210, %r226, %r182, %r228;
	// end inline asm
	// begin inline asm
	shfl.sync.down.b32 %r214, %r215, %r226, %r182, %r228;
	// end inline asm
	mov.b64 	%rd255, {%r209, %r214};
	mov.b64 	%fd102, %rd255;
	mov.b64 	{%r220, %r225}, %rd297;
	// begin inline asm
	shfl.sync.down.b32 %r219, %r220, %r226, %r182, %r228;
	// end inline asm
	// begin inline asm
	shfl.sync.down.b32 %r224, %r225, %r226, %r182, %r228;
	// end inline asm
	mov.b64 	%rd72, {%r219, %r224};
	add.s32 	%r229, %r163, 4;
	setp.gt.s32 	%p127, %r229, %r182;
	mov.u64 	%rd298, %rd297;
	mov.f64 	%fd313, %fd312;
	@%p127 bra 	$L__BB6_83;
	abs.f64 	%fd103, %fd312;
	abs.f64 	%fd104, %fd102;
	setp.lt.f64 	%p128, %fd103, %fd104;
	mov.u64 	%rd298, %rd72;
	mov.f64 	%fd313, %fd102;
	@%p128 bra 	$L__BB6_83;
	setp.lt.f64 	%p129, %fd104, %fd103;
	mov.u64 	%rd298, %rd297;
	mov.f64 	%fd313, %fd312;
	@%p129 bra 	$L__BB6_83;
	setp.lt.s64 	%p130, %rd297, %rd72;
	min.s64 	%rd298, %rd297, %rd72;
	selp.f64 	%fd313, %fd312, %fd102, %p130;
$L__BB6_83:
	mov.b64 	%rd256, %fd313;
	mov.b64 	{%r231, %r236}, %rd256;
	mov.b32 	%r247, 8;
	mov.b32 	%r249, -1;
	// begin inline asm
	shfl.sync.down.b32 %r230, %r231, %r247, %r182, %r249;
	// end inline asm
	// begin inline asm
	shfl.sync.down.b32 %r235, %r236, %r247, %r182, %r249;
	// end inline asm
	mov.b64 	%rd257, {%r230, %r235};
	mov.b64 	%fd107, %rd257;
	mov.b64 	{%r241, %r246}, %rd298;
	// begin inline asm
	shfl.sync.down.b32 %r240, %r241, %r247, %r182, %r249;
	// end inline asm
	// begin inline asm
	shfl.sync.down.b32 %r245, %r246, %r247, %r182, %r249;
	// end inline asm
	mov.b64 	%rd75, {%r240, %r245};
	add.s32 	%r250, %r163, 8;
	setp.gt.s32 	%p131, %r250, %r182;
	mov.u64 	%rd299, %rd298;
	mov.f64 	%fd314, %fd313;
	@%p131 bra 	$L__BB6_87;
	abs.f64 	%fd108, %fd313;
	abs.f64 	%fd109, %fd107;
	setp.lt.f64 	%p132, %fd108, %fd109;
	mov.u64 	%rd299, %rd75;
	mov.f64 	%fd314, %fd107;
	@%p132 bra 	$L__BB6_87;
	setp.lt.f64 	%p133, %fd109, %fd108;
	mov.u64 	%rd299, %rd298;
	mov.f64 	%fd314, %fd313;
	@%p133 bra 	$L__BB6_87;
	setp.lt.s64 	%p134, %rd298, %rd75;
	min.s64 	%rd299, %rd298, %rd75;
	selp.f64 	%fd314, %fd313, %fd107, %p134;
$L__BB6_87:
	mov.b64 	%rd258, %fd314;
	mov.b64 	{%r252, %r257}, %rd258;
	mov.b32 	%r268, 16;
	mov.b32 	%r270, -1;
	// begin inline asm
	shfl.sync.down.b32 %r251, %r252, %r268, %r182, %r270;
	// end inline asm
	// begin inline asm
	shfl.sync.down.b32 %r256, %r257, %r268, %r182, %r270;
	// end inline asm
	mov.b64 	%rd259, {%r251, %r256};
	mov.b64 	%fd112, %rd259;
	mov.b64 	{%r262, %r267}, %rd299;
	// begin inline asm
	shfl.sync.down.b32 %r261, %r262, %r268, %r182, %r270;
	// end inline asm
	// begin inline asm
	shfl.sync.down.b32 %r266, %r267, %r268, %r182, %r270;
	// end inline asm
	mov.b64 	%rd78, {%r261, %r266};
	add.s32 	%r271, %r163, 16;
	setp.gt.s32 	%p135, %r271, %r182;
	mov.u64 	%rd340, %rd299;
	mov.f64 	%fd351, %fd314;
	@%p135 bra 	$L__BB6_91;
	abs.f64 	%fd113, %fd314;
	abs.f64 	%fd114, %fd112;
	setp.lt.f64 	%p136, %fd113, %fd114;
	mov.u64 	%rd340, %rd78;
	mov.f64 	%fd351, %fd112;
	@%p136 bra 	$L__BB6_91;
	setp.lt.f64 	%p137, %fd114, %fd113;
	mov.u64 	%rd340, %rd299;
	mov.f64 	%fd351, %fd314;
	@%p137 bra 	$L__BB6_91;
	setp.lt.s64 	%p138, %rd299, %rd78;
	min.s64 	%rd340, %rd299, %rd78;
	selp.f64 	%fd351, %fd314, %fd112, %p138;
$L__BB6_91:
	setp.ne.s32 	%p139, %r163, 0;
	@%p139 bra 	$L__BB6_93;
	shr.u32 	%r272, %r2, 1;
	and.b32  	%r273, %r272, 496;
	mov.u32 	%r274, _ZN6thrust24THRUST_300001_SM_1000_NS8cuda_cub4core6detail5shmemE;
	add.s32 	%r275, %r274, %r273;
	st.shared.f64 	[%r275+8], %fd351;
	st.shared.u64 	[%r275+16], %rd340;
$L__BB6_93:
	bar.sync 	0;
	setp.ne.s32 	%p140, %r2, 0;
	@%p140 bra 	$L__BB6_204;
	setp.lt.s32 	%p141, %r1, 33;
	mov.f64 	%fd316, %fd351;
	mov.u64 	%rd301, %rd340;
	@%p141 bra 	$L__BB6_98;
	ld.shared.f64 	%fd117, [_ZN6thrust24THRUST_300001_SM_1000_NS8cuda_cub4core6detail5shmemE+24];
	ld.shared.u64 	%rd81, [_ZN6thrust24THRUST_300001_SM_1000_NS8cuda_cub4core6detail5shmemE+32];
	abs.f64 	%fd118, %fd351;
	abs.f64 	%fd119, %fd117;
	setp.lt.f64 	%p142, %fd118, %fd119;
	mov.f64 	%fd316, %fd117;
	mov.u64 	%rd301, %rd81;
	@%p142 bra 	$L__BB6_98;
	setp.lt.f64 	%p143, %fd119, %fd118;
	mov.f64 	%fd316, %fd351;
	mov.u64 	%rd301, %rd340;
	@%p143 bra 	$L__BB6_98;
	setp.lt.s64 	%p144, %rd340, %rd81;
	min.s64 	%rd301, %rd340, %rd81;
	selp.f64 	%fd316, %fd351, %fd117, %p144;
$L__BB6_98:
	setp.lt.s32 	%p145, %r1, 65;
	mov.f64 	%fd317, %fd316;
	mov.u64 	%rd302, %rd301;
	@%p145 bra 	$L__BB6_102;
	ld.shared.f64 	%fd122, [_ZN6thrust24THRUST_300001_SM_1000_NS8cuda_cub4core6detail5shmemE+40];
	ld.shared.u64 	%rd84, [_ZN6thrust24THRUST_300001_SM_1000_NS8cuda_cub4core6detail5shmemE+48];
	abs.f64 	%fd123, %fd316;
	abs.f64 	%fd124, %fd122;
	setp.lt.f64 	%p146, %fd123, %fd124;
	mov.f64 	%fd317, %fd122;
	mov.u64 	%rd302, %rd84;
	@%p146 bra 	$L__BB6_102;
	setp.lt.f64 	%p147, %fd124, %fd123;
	mov.f64 	%fd317, %fd316;
	mov.u64 	%rd302, %rd301;
	@%p147 bra 	$L__BB6_102;
	setp.lt.s64 	%p148, %rd301, %rd84;
	min.s64 	%rd302, %rd301, %rd84;
	selp.f64 	%fd317, %fd316, %fd122, %p148;
$L__BB6_102:
	setp.lt.s32 	%p149, %r1, 97;
	mov.f64 	%fd318, %fd317;
	mov.u64 	%rd303, %rd302;
	@%p149 bra 	$L__BB6_106;
	ld.shared.f64 	%fd127, [_ZN6thrust24THRUST_300001_SM_1000_NS8cuda_cub4core6detail5shmemE+56];
	ld.shared.u64 	%rd87, [_ZN6thrust24THRUST_300001_SM_1000_NS8cuda_cub4core6detail5shmemE+64];
	abs.f64 	%fd128, %fd317;
	abs.f64 	%fd129, %fd127;
	setp.lt.f64 	%p150, %fd128, %fd129;
	mov.f64 	%fd318, %fd127;
	mov.u64 	%rd303, %rd87;
	@%p150 bra 	$L__BB6_106;
	setp.lt.f64 	%p151, %fd129, %fd128;
	mov.f64 	%fd318, %fd317;
	mov.u64 	%rd303, %rd302;
	@%p151 bra 	$L__BB6_106;
	setp.lt.s64 	%p152, %rd302, %rd87;
	min.s64 	%rd303, %rd302, %rd87;
	selp.f64 	%fd318, %fd317, %fd127, %p152;
$L__BB6_106:
	setp.lt.s32 	%p153, %r1, 129;
	mov.f64 	%fd319, %fd318;
	mov.u64 	%rd304, %rd303;
	@%p153 bra 	$L__BB6_110;
	ld.shared.f64 	%fd132, [_ZN6thrust24THRUST_300001_SM_1000_NS8cuda_cub4core6detail5shmemE+72];
	ld.shared.u64 	%rd90, [_ZN6thrust24THRUST_300001_SM_1000_NS8cuda_cub4core6detail5shmemE+80];
	abs.f64 	%fd133, %fd318;
	abs.f64 	%fd134, %fd132;
	setp.lt.f64 	%p154, %fd133, %fd134;
	mov.f64 	%fd319, %fd132;
	mov.u64 	%rd304, %rd90;
	@%p154 bra 	$L__BB6_110;
	setp.lt.f64 	%p155, %fd134, %fd133;
	mov.f64 	%fd319, %fd318;
	mov.u64 	%rd304, %rd303;
	@%p155 bra 	$L__BB6_110;
	setp.lt.s64 	%p156, %rd303, %rd90;
	min.s64 	%rd304, %rd303, %rd90;
	selp.f64 	%fd319, %fd318, %fd132, %p156;
$L__BB6_110:
	setp.lt.s32 	%p157, %r1, 161;
	mov.f64 	%fd320, %fd319;
	mov.u64 	%rd305, %rd304;
	@%p157 bra 	$L__BB6_114;
	ld.shared.f64 	%fd137, [_ZN6thrust24THRUST_300001_SM_1000_NS8cuda_cub4core6detail5shmemE+88];
	ld.shared.u64 	%rd93, [_ZN6thrust24THRUST_300001_SM_1000_NS8cuda_cub4core6detail5shmemE+96];
	abs.f64 	%fd138, %fd319;
	abs.f64 	%fd139, %fd137;
	setp.lt.f64 	%p158, %fd138, %fd139;
	mov.f64 	%fd320, %fd137;
	mov.u64 	%rd305, %rd93;
	@%p158 bra 	$L__BB6_114;
	setp.lt.f64 	%p159, %fd139, %fd138;
	mov.f64 	%fd320, %fd319;
	mov.u64 	%rd305, %rd304;
	@%p159 bra 	$L__BB6_114;
	setp.lt.s64 	%p160, %rd304, %rd93;
	min.s64 	%rd305, %rd304, %rd93;
	selp.f64 	%fd320, %fd319, %fd137, %p160;
$L__BB6_114:
	setp.lt.s32 	%p161, %r1, 193;
	mov.f64 	%fd321, %fd320;
	mov.u64 	%rd306, %rd305;
	@%p161 bra 	$L__BB6_118;
	ld.shared.f64 	%fd142, [_ZN6thrust24THRUST_300001_SM_1000_NS8cuda_cub4core6detail5shmemE+104];
	ld.shared.u64 	%rd96, [_ZN6thrust24THRUST_300001_SM_1000_NS8cuda_cub4core6detail5shmemE+112];
	abs.f64 	%fd143, %fd320;
	abs.f64 	%fd144, %fd142;
	setp.lt.f64 	%p162, %fd143, %fd144;
	mov.f64 	%fd321, %fd142;
	mov.u64 	%rd306, %rd96;
	@%p162 bra 	$L__BB6_118;
	setp.lt.f64 	%p163, %fd144, %fd143;
	mov.f64 	%fd321, %fd320;
	mov.u64 	%rd306, %rd305;
	@%p163 bra 	$L__BB6_118;
	setp.lt.s64 	%p164, %rd305, %rd96;
	min.s64 	%rd306, %rd305, %rd96;
	selp.f64 	%fd321, %fd320, %fd142, %p164;
$L__BB6_118:
	setp.lt.s32 	%p165, %r1, 225;
	mov.u64 	%rd340, %rd306;
	mov.f64 	%fd351, %fd321;
	@%p165 bra 	$L__BB6_204;
	ld.shared.f64 	%fd147, [_ZN6thrust24THRUST_300001_SM_1000_NS8cuda_cub4core6detail5shmemE+120];
	ld.shared.u64 	%rd99, [_ZN6thrust24THRUST_300001_SM_1000_NS8cuda_cub4core6detail5shmemE+128];
	abs.f64 	%fd148, %fd321;
	abs.f64 	%fd149, %fd147;
	setp.lt.f64 	%p166, %fd148, %fd149;
	mov.u64 	%rd340, %rd99;
	mov.f64 	%fd351, %fd147;
	@%p166 bra 	$L__BB6_204;
	setp.lt.f64 	%p167, %fd149, %fd148;
	mov.u64 	%rd340, %rd306;
	mov.f64 	%fd351, %fd321;
	@%p167 bra 	$L__BB6_204;
	setp.lt.s64 	%p168, %rd306, %rd99;
	min.s64 	%rd340, %rd306, %rd99;
	selp.f64 	%fd351, %fd321, %fd147, %p168;
	bra.uni 	$L__BB6_204;
$L__BB6_122:
	mov.u32 	%r18, %tid.x;
	cvt.u64.u32 	%rd101, %r18;
	mul.wide.u32 	%rd195, %r18, 8;
	add.s64 	%rd102, %rd1, %rd195;
	ld.global.f64 	%fd274, [%rd102];
	add.s32 	%r31, %r18, 256;
	cvt.u64.u32 	%rd196, %r31;
	ld.global.f64 	%fd275, [%rd102+2048];
	add.s32 	%r32, %r18, 512;
	cvt.u64.u32 	%rd197, %r32;
	ld.global.f64 	%fd276, [%rd102+4096];
	add.s32 	%r33, %r18, 768;
	cvt.u64.u32 	%rd198, %r33;
	ld.global.f64 	%fd277, [%rd102+6144];
	or.b32  	%r34, %r18, 1024;
	cvt.u64.u32 	%rd103, %r34;
	add.s64 	%rd327, %rd192, %rd103;
	ld.global.f64 	%fd338, [%rd102+8192];
	abs.f64 	%fd278, %fd274;
	abs.f64 	%fd279, %fd275;
	setp.geu.f64 	%p3, %fd278, %fd279;
	selp.f64 	%fd280, %fd274, %fd275, %p3;
	selp.b64 	%rd199, %rd101, %rd196, %p3;
	abs.f64 	%fd281, %fd280;
	abs.f64 	%fd282, %fd276;
	setp.geu.f64 	%p4, %fd281, %fd282;
	selp.f64 	%fd283, %fd280, %fd276, %p4;
	selp.b64 	%rd200, %rd199, %rd197, %p4;
	abs.f64 	%fd284, %fd283;
	abs.f64 	%fd285, %fd277;
	setp.geu.f64 	%p5, %fd284, %fd285;
	selp.f64 	%fd152, %fd283, %fd277, %p5;
	selp.b64 	%rd105, %rd200, %rd198, %p5;
	abs.f64 	%fd153, %fd152;
	abs.f64 	%fd154, %fd338;
	setp.lt.f64 	%p6, %fd153, %fd154;
	@%p6 bra 	$L__BB6_124;
	setp.lt.f64 	%p7, %fd154, %fd153;
	setp.lt.u64 	%p8, %rd105, %rd103;
	or.pred  	%p9, %p7, %p8;
	selp.f64 	%fd338, %fd152, %fd338, %p9;
	add.s64 	%rd203, %rd192, %rd105;
	selp.b64 	%rd327, %rd203, %rd327, %p9;
$L__BB6_124:
	setp.lt.u64 	%p10, %rd194, 2560;
	mov.b64 	%rd316, 1280;
	@%p10 bra 	$L__BB6_137;
	mov.b64 	%rd308, 1280;
	mov.f64 	%fd323, %fd338;
$L__BB6_126:
	add.s64 	%rd206, %rd308, %rd101;
	shl.b64 	%rd207, %rd308, 3;
	add.s64 	%rd208, %rd102, %rd207;
	add.s64 	%rd310, %rd206, %rd192;
	ld.global.f64 	%fd324, [%rd208];
	ld.global.f64 	%fd325, [%rd208+2048];
	ld.global.f64 	%fd326, [%rd208+4096];
	add.s64 	%rd313, %rd310, 768;
	ld.global.f64 	%fd327, [%rd208+6144];
	ld.global.f64 	%fd338, [%rd208+8192];
	abs.f64 	%fd163, %fd323;
	abs.f64 	%fd164, %fd324;
	setp.lt.f64 	%p11, %fd163, %fd164;
	@%p11 bra 	$L__BB6_128;
	setp.lt.f64 	%p12, %fd164, %fd163;
	setp.lt.s64 	%p13, %rd327, %rd310;
	or.pred  	%p14, %p12, %p13;
	selp.f64 	%fd324, %fd323, %fd324, %p14;
	selp.b64 	%rd310, %rd327, %rd310, %p14;
$L__BB6_128:
	add.s64 	%rd209, %rd308, %rd101;
	add.s64 	%rd210, %rd209, %rd192;
	add.s64 	%rd311, %rd210, 256;
	abs.f64 	%fd167, %fd324;
	abs.f64 	%fd168, %fd325;
	setp.lt.f64 	%p15, %fd167, %fd168;
	@%p15 bra 	$L__BB6_130;
	setp.lt.f64 	%p16, %fd168, %fd167;
	setp.lt.s64 	%p17, %rd310, %rd311;
	or.pred  	%p18, %p16, %p17;
	selp.f64 	%fd325, %fd324, %fd325, %p18;
	selp.b64 	%rd311, %rd310, %rd311, %p18;
$L__BB6_130:
	add.s64 	%rd211, %rd308, %rd101;
	add.s64 	%rd212, %rd211, %rd192;
	add.s64 	%rd312, %rd212, 512;
	abs.f64 	%fd171, %fd325;
	abs.f64 	%fd172, %fd326;
	setp.lt.f64 	%p19, %fd171, %fd172;
	@%p19 bra 	$L__BB6_132;
	setp.lt.f64 	%p20, %fd172, %fd171;
	setp.lt.s64 	%p21, %rd311, %rd312;
	or.pred  	%p22, %p20, %p21;
	selp.f64 	%fd326, %fd325, %fd326, %p22;
	selp.b64 	%rd312, %rd311, %rd312, %p22;
$L__BB6_132:
	abs.f64 	%fd175, %fd326;
	abs.f64 	%fd176, %fd327;
	setp.lt.f64 	%p23, %fd175, %fd176;
	@%p23 bra 	$L__BB6_134;
	setp.lt.f64 	%p24, %fd176, %fd175;
	setp.lt.s64 	%p25, %rd312, %rd313;
	or.pred  	%p26, %p24, %p25;
	selp.f64 	%fd327, %fd326, %fd327, %p26;
	selp.b64 	%rd313, %rd312, %rd313, %p26;
$L__BB6_134:
	add.s64 	%rd213, %rd308, %rd101;
	add.s64 	%rd214, %rd213, %rd192;
	add.s64 	%rd327, %rd214, 1024;
	abs.f64 	%fd179, %fd327;
	abs.f64 	%fd180, %fd338;
	setp.lt.f64 	%p27, %fd179, %fd180;
	@%p27 bra 	$L__BB6_136;
	setp.lt.f64 	%p28, %fd180, %fd179;
	setp.lt.s64 	%p29, %rd313, %rd327;
	or.pred  	%p30, %p28, %p29;
	selp.f64 	%fd338, %fd327, %fd338, %p30;
	selp.b64 	%rd327, %rd313, %rd327, %p30;
$L__BB6_136:
	add.s64 	%rd316, %rd308, 1280;
	add.s64 	%rd215, %rd308, 2560;
	setp.le.s64 	%p31, %rd215, %rd194;
	mov.u64 	%rd308, %rd316;
	mov.f64 	%fd323, %fd338;
	@%p31 bra 	$L__BB6_126;
$L__BB6_137:
	setp.le.s64 	%p32, %rd194, %rd316;
	@%p32 bra 	$L__BB6_160;
	cvt.u32.u64 	%r35, %rd316;
	cvt.u32.u64 	%r36, %rd194;
	sub.s32 	%r19, %r36, %r35;
	setp.ge.s32 	%p33, %r18, %r19;
	@%p33 bra 	$L__BB6_160;
	cvta.to.global.u64 	%rd128, %rd191;
	not.b32 	%r38, %r18;
	add.s32 	%r39, %r38, %r36;
	sub.s32 	%r20, %r39, %r35;
	and.b32  	%r41, %r20, 768;
	setp.eq.s32 	%p34, %r41, 768;
	mov.u32 	%r389, %r18;
	@%p34 bra 	$L__BB6_145;
	add.s64 	%rd217, %rd316, %rd101;
	add.s64 	%rd318, %rd217, %rd192;
	shl.b64 	%rd218, %rd217, 3;
	add.s64 	%rd317, %rd128, %rd218;
	shr.u32 	%r42, %r20, 8;
	add.s32 	%r43, %r42, 1;
	and.b32  	%r44, %r43, 3;
	neg.s32 	%r387, %r44;
	mov.u32 	%r389, %r18;
$L__BB6_141:
	.pragma "nounroll";
	mov.u64 	%rd133, %rd327;
	mov.f64 	%fd184, %fd338;
	ld.global.f64 	%fd185, [%rd317];
	abs.f64 	%fd186, %fd184;
	abs.f64 	%fd187, %fd185;
	setp.lt.f64 	%p35, %fd186, %fd187;
	mov.f64 	%fd338, %fd185;
	mov.u64 	%rd327, %rd318;
	@%p35 bra 	$L__BB6_144;
	setp.lt.f64 	%p36, %fd187, %fd186;
	mov.f64 	%fd338, %fd184;
	mov.u64 	%rd327, %rd133;
	@%p36 bra 	$L__BB6_144;
	setp.lt.s64 	%p37, %rd133, %rd318;
	selp.f64 	%fd338, %fd184, %fd185, %p37;
	min.s64 	%rd327, %rd133, %rd318;
$L__BB6_144:
	add.s32 	%r389, %r389, 256;
	add.s64 	%rd318, %rd318, 256;
	add.s64 	%rd317, %rd317, 2048;
	add.s32 	%r387, %r387, 1;
	setp.ne.s32 	%p38, %r387, 0;
	@%p38 bra 	$L__BB6_141;
$L__BB6_145:
	setp.lt.u32 	%p39, %r20, 768;
	@%p39 bra 	$L__BB6_160;
	add.s32 	%r390, %r389, 512;
$L__BB6_147:
	mov.u32 	%r28, %r390;
	add.s32 	%r45, %r28, -512;
	cvt.u64.u32 	%rd219, %r45;
	add.s64 	%rd220, %rd316, %rd219;
	shl.b64 	%rd221, %rd220, 3;
	add.s64 	%rd141, %rd128, %rd221;
	add.s64 	%rd142, %rd220, %rd192;
	ld.global.f64 	%fd193, [%rd141];
	abs.f64 	%fd194, %fd338;
	abs.f64 	%fd195, %fd193;
	setp.lt.f64 	%p40, %fd194, %fd195;
	mov.f64 	%fd335, %fd193;
	mov.u64 	%rd324, %rd142;
	@%p40 bra 	$L__BB6_150;
	setp.lt.f64 	%p41, %fd195, %fd194;
	mov.f64 	%fd335, %fd338;
	mov.u64 	%rd324, %rd327;
	@%p41 bra 	$L__BB6_150;
	setp.lt.s64 	%p42, %rd327, %rd142;
	selp.f64 	%fd335, %fd338, %fd193, %p42;
	min.s64 	%rd324, %rd327, %rd142;
$L__BB6_150:
	add.s32 	%r46, %r28, -256;
	cvt.u64.u32 	%rd222, %r46;
	add.s64 	%rd223, %rd316, %rd222;
	add.s64 	%rd145, %rd223, %rd192;
	ld.global.f64 	%fd198, [%rd141+2048];
	abs.f64 	%fd199, %fd335;
	abs.f64 	%fd200, %fd198;
	setp.lt.f64 	%p43, %fd199, %fd200;
	mov.f64 	%fd336, %fd198;
	mov.u64 	%rd325, %rd145;
	@%p43 bra 	$L__BB6_153;
	setp.lt.f64 	%p44, %fd200, %fd199;
	mov.f64 	%fd336, %fd335;
	mov.u64 	%rd325, %rd324;
	@%p44 bra 	$L__BB6_153;
	setp.lt.s64 	%p45, %rd324, %rd145;
	selp.f64 	%fd336, %fd335, %fd198, %p45;
	min.s64 	%rd325, %rd324, %rd145;
$L__BB6_153:
	cvt.u64.u32 	%rd224, %r28;
	add.s64 	%rd225, %rd316, %rd224;
	add.s64 	%rd148, %rd225, %rd192;
	ld.global.f64 	%fd203, [%rd141+4096];
	abs.f64 	%fd204, %fd336;
	abs.f64 	%fd205, %fd203;
	setp.lt.f64 	%p46, %fd204, %fd205;
	mov.f64 	%fd337, %fd203;
	mov.u64 	%rd326, %rd148;
	@%p46 bra 	$L__BB6_156;
	setp.lt.f64 	%p47, %fd205, %fd204;
	mov.f64 	%fd337, %fd336;
	mov.u64 	%rd326, %rd325;
	@%p47 bra 	$L__BB6_156;
	setp.lt.s64 	%p48, %rd325, %rd148;
	selp.f64 	%fd337, %fd336, %fd203, %p48;
	min.s64 	%rd326, %rd325, %rd148;
$L__BB6_156:
	add.s32 	%r47, %r28, 256;
	cvt.u64.u32 	%rd226, %r47;
	add.s64 	%rd227, %rd316, %rd226;
	add.s64 	%rd151, %rd227, %rd192;
	ld.global.f64 	%fd208, [%rd141+6144];
	abs.f64 	%fd209, %fd337;
	abs.f64 	%fd210, %fd208;
	setp.lt.f64 	%p49, %fd209, %fd210;
	mov.f64 	%fd338, %fd208;
	mov.u64 	%rd327, %rd151;
	@%p49 bra 	$L__BB6_159;
	setp.lt.f64 	%p50, %fd210, %fd209;
	mov.f64 	%fd338, %fd337;
	mov.u64 	%rd327, %rd326;
	@%p50 bra 	$L__BB6_159;
	setp.lt.s64 	%p51, %rd326, %rd151;
	selp.f64 	%fd338, %fd337, %fd208, %p51;
	min.s64 	%rd327, %rd326, %rd151;
$L__BB6_159:
	add.s32 	%r390, %r28, 1024;
	add.s32 	%r48, %r28, 512;
	setp.lt.s32 	%p52, %r48, %r19;
	@%p52 bra 	$L__BB6_147;
$L__BB6_160:
	// begin inline asm
	mov.u32 %r49, %laneid;
	// end inline asm
	mov.b64 	%rd228, %fd338;
	mov.b64 	{%r51, %r56}, %rd228;
	mov.b32 	%r67, 1;
	mov.b32 	%r68, 31;
	mov.b32 	%r69, -1;
	// begin inline asm
	shfl.sync.down.b32 %r50, %r51, %r67, %r68, %r69;
	// end inline asm
	// begin inline asm
	shfl.sync.down.b32 %r55, %r56, %r67, %r68, %r69;
	// end inline asm
	mov.b64 	%rd229, {%r50, %r55};
	mov.b64 	%fd214, %rd229;
	mov.b64 	{%r61, %r66}, %rd327;
	// begin inline asm
	shfl.sync.down.b32 %r60, %r61, %r67, %r68, %r69;
	// end inline asm
	// begin inline asm
	shfl.sync.down.b32 %r65, %r66, %r67, %r68, %r69;
	// end inline asm
	mov.b64 	%rd155, {%r60, %r65};
	setp.gt.s32 	%p53, %r49, 30;
	mov.f64 	%fd340, %fd338;
	mov.u64 	%rd329, %rd327;
	@%p53 bra 	$L__BB6_164;
	abs.f64 	%fd215, %fd338;
	abs.f64 	%fd216, %fd214;
	setp.lt.f64 	%p54, %fd215, %fd216;
	mov.f64 	%fd340, %fd214;
	mov.u64 	%rd329, %rd155;
	@%p54 bra 	$L__BB6_164;
	setp.lt.f64 	%p55, %fd216, %fd215;
	mov.f64 	%fd340, %fd338;
	mov.u64 	%rd329, %rd327;
	@%p55 bra 	$L__BB6_164;
	setp.lt.s64 	%p56, %rd327, %rd155;
	selp.f64 	%fd340, %fd338, %fd214, %p56;
	min.s64 	%rd329, %rd327, %rd155;
$L__BB6_164:
	mov.b64 	%rd230, %fd340;
	mov.b64 	{%r71, %r76}, %rd230;
	mov.b32 	%r87, 2;
	mov.b32 	%r88, 31;
	mov.b32 	%r89, -1;
	// begin inline asm
	shfl.sync.down.b32 %r70, %r71, %r87, %r88, %r89;
	// end inline asm
	// begin inline asm
	shfl.sync.down.b32 %r75, %r76, %r87, %r88, %r89;
	// end inline asm
	mov.b64 	%rd231, {%r70, %r75};
	mov.b64 	%fd219, %rd231;
	mov.b64 	{%r81, %r86}, %rd329;
	// begin inline asm
	shfl.sync.down.b32 %r80, %r81, %r87, %r88, %r89;
	// end inline asm
	// begin inline asm
	shfl.sync.down.b32 %r85, %r86, %r87, %r88, %r89;
	// end inline asm
	mov.b64 	%rd158, {%r80, %r85};
	setp.gt.s32 	%p57, %r49, 29;
	mov.f64 	%fd341, %fd340;
	mov.u64 	%rd330, %rd329;
	@%p57 bra 	$L__BB6_168;
	abs.f64 	%fd220, %fd340;
	abs.f64 	%fd221, %fd219;
	setp.lt.f64 	%p58, %fd220, %fd221;
	mov.f64 	%fd341, %fd219;
	mov.u64 	%rd330, %rd158;
	@%p58 bra 	$L__BB6_168;
	setp.lt.f64 	%p59, %fd221, %fd220;
	mov.f64 	%fd341, %fd340;
	mov.u64 	%rd330, %rd329;
	@%p59 bra 	$L__BB6_168;
	setp.lt.s64 	%p60, %rd329, %rd158;
	selp.f64 	%fd341, %fd340, %fd219, %p60;
	min.s64 	%rd330, %rd329, %rd158;
$L__BB6_168:
	mov.b64 	%rd232, %fd341;
	mov.b64 	{%r91, %r96}, %rd232;
	mov.b32 	%r107, 4;
	mov.b32 	%r108, 31;
	mov.b32 	%r109, -1;
	// begin inline asm
	shfl.sync.down.b32 %r90, %r91, %r107, %r108, %r109;
	// end inline asm
	// begin inline asm
	shfl.sync.down.b32 %r95, %r96, %r107, %r108, %r109;
	// end inline asm
	mov.b64 	%rd233, {%r90, %r95};
	mov.b64 	%fd224, %rd233;
	mov.b64 	{%r101, %r106}, %rd330;
	// begin inline asm
	shfl.sync.down.b32 %r100, %r101, %r107, %r108, %r109;
	// end inline asm
	// begin inline asm
	shfl.sync.down.b32 %r105, %r106, %r107, %r108, %r109;
	// end inline asm
	mov.b64 	%rd161, {%r100, %r105};
	setp.gt.s32 	%p61, %r49, 27;
	mov.f64 	%fd342, %fd341;
	mov.u64 	%rd331, %rd330;
	@%p61 bra 	$L__BB6_172;
	abs.f64 	%fd225, %fd341;
	abs.f64 	%fd226, %fd224;
	setp.lt.f64 	%p62, %fd225, %fd226;
	mov.f64 	%fd342, %fd224;
	mov.u64 	%rd331, %rd161;
	@%p62 bra 	$L__BB6_172;
	setp.lt.f64 	%p63, %fd226, %fd225;
	mov.f64 	%fd342, %fd341;
	mov.u64 	%rd331, %rd330;
	@%p63 bra 	$L__BB6_172;
	setp.lt.s64 	%p64, %rd330, %rd161;
	selp.f64 	%fd342, %fd341, %fd224, %p64;
	min.s64 	%rd331, %rd330, %rd161;
$L__BB6_172:
	mov.b64 	%rd234, %fd342;
	mov.b64 	{%r111, %r116}, %rd234;
	mov.b32 	%r127, 8;
	mov.b32 	%r128, 31;
	mov.b32 	%r129, -1;
	// begin inline asm
	shfl.sync.down.b32 %r110, %r111, %r127, %r128, %r129;
	// end inline asm
	// begin inline asm
	shfl.sync.down.b32 %r115, %r116, %r127, %r128, %r129;
	// end inline asm
	mov.b64 	%rd235, {%r110, %r115};
	mov.b64 	%fd229, %rd235;
	mov.b64 	{%r121, %r126}, %rd331;
	// begin inline asm
	shfl.sync.down.b32 %r120, %r121, %r127, %r128, %r129;
	// end inline asm
	// begin inline asm
	shfl.sync.down.b32 %r125, %r126, %r127, %r128, %r129;
	// end inline asm
	mov.b64 	%rd164, {%r120, %r125};
	setp.gt.s32 	%p65, %r49, 23;
	mov.f64 	%fd343, %fd342;
	mov.u64 	%rd332, %rd331;
	@%p65 bra 	$L__BB6_176;
	abs.f64 	%fd230, %fd342;
	abs.f64 	%fd231, %fd229;
	setp.lt.f64 	%p66, %fd230, %fd231;
	mov.f64 	%fd343, %fd229;
	mov.u64 	%rd332, %rd164;
	@%p66 bra 	$L__BB6_176;
	setp.lt.f64 	%p67, %fd231, %fd230;
	mov.f64 	%fd343, %fd342;
	mov.u64 	%rd332, %rd331;
	@%p67 bra 	$L__BB6_176;
	setp.lt.s64 	%p68, %rd331, %rd164;
	selp.f64 	%fd343, %fd342, %fd229, %p68;
	min.s64 	%rd332, %rd331, %rd164;
$L__BB6_176:
	mov.b64 	%rd236, %fd343;
	mov.b64 	{%r131, %r136}, %rd236;
	mov.b32 	%r147, 16;
	mov.b32 	%r148, 31;
	mov.b32 	%r149, -1;
	// begin inline asm
	shfl.sync.down.b32 %r130, %r131, %r147, %r148, %r149;
	// end inline asm
	// begin inline asm
	shfl.sync.down.b32 %r135, %r136, %r147, %r148, %r149;
	// end inline asm
	mov.b64 	%rd237, {%r130, %r135};
	mov.b64 	%fd234, %rd237;
	mov.b64 	{%r141, %r146}, %rd332;
	// begin inline asm
	shfl.sync.down.b32 %r140, %r141, %r147, %r148, %r149;
	// end inline asm
	// begin inline asm
	shfl.sync.down.b32 %r145, %r146, %r147, %r148, %r149;
	// end inline asm
	mov.b64 	%rd167, {%r140, %r145};
	setp.gt.s32 	%p69, %r49, 15;
	mov.f64 	%fd351, %fd343;
	mov.u64 	%rd340, %rd332;
	@%p69 bra 	$L__BB6_180;
	abs.f64 	%fd235, %fd343;
	abs.f64 	%fd236, %fd234;
	setp.lt.f64 	%p70, %fd235, %fd236;
	mov.f64 	%fd351, %fd234;
	mov.u64 	%rd340, %rd167;
	@%p70 bra 	$L__BB6_180;
	setp.lt.f64 	%p71, %fd236, %fd235;
	mov.f64 	%fd351, %fd343;
	mov.u64 	%rd340, %rd332;
	@%p71 bra 	$L__BB6_180;
	setp.lt.s64 	%p72, %rd332, %rd167;
	selp.f64 	%fd351, %fd343, %fd234, %p72;
	min.s64 	%rd340, %rd332, %rd167;
$L__BB6_180:
	setp.ne.s32 	%p73, %r49, 0;
	@%p73 bra 	$L__BB6_182;
	shr.u32 	%r150, %r18, 1;
	and.b32  	%r151, %r150, 496;
	mov.u32 	%r152, _ZN6thrust24THRUST_300001_SM_1000_NS8cuda_cub4core6detail5shmemE;
	add.s32 	%r153, %r152, %r151;
	st.shared.f64 	[%r153+8], %fd351;
	st.shared.u64 	[%r153+16], %rd340;
$L__BB6_182:
	bar.sync 	0;
	setp.ne.s32 	%p74, %r18, 0;
	@%p74 bra 	$L__BB6_204;
	ld.shared.f64 	%fd239, [_ZN6thrust24THRUST_300001_SM_1000_NS8cuda_cub4core6detail5shmemE+24];
	ld.shared.u64 	%rd170, [_ZN6thrust24THRUST_300001_SM_1000_NS8cuda_cub4core6detail5shmemE+32];
	abs.f64 	%fd240, %fd351;
	abs.f64 	%fd241, %fd239;
	setp.lt.f64 	%p75, %fd240, %fd241;
	mov.f64 	%fd345, %fd239;
	mov.u64 	%rd334, %rd170;
	@%p75 bra 	$L__BB6_186;
	setp.lt.f64 	%p76, %fd241, %fd240;
	mov.f64 	%fd345, %fd351;
	mov.u64 	%rd334, %rd340;
	@%p76 bra 	$L__BB6_186;
	setp.lt.s64 	%p77, %rd340, %rd170;
	selp.f64 	%fd345, %fd351, %fd239, %p77;
	min.s64 	%rd334, %rd340, %rd170;
$L__BB6_186:
	ld.shared.f64 	%fd244, [_ZN6thrust24THRUST_300001_SM_1000_NS8cuda_cub4core6detail5shmemE+40];
	ld.shared.u64 	%rd173, [_ZN6thrust24THRUST_300001_SM_1000_NS8cuda_cub4core6detail5shmemE+48];
	abs.f64 	%fd245, %fd345;
	abs.f64 	%fd246, %fd244;
	setp.lt.f64 	%p78, %fd245, %fd246;
	mov.f64 	%fd346, %fd244;
	mov.u64 	%rd335, %rd173;
	@%p78 bra 	$L__BB6_189;
	setp.lt.f64 	%p79, %fd246, %fd245;
	mov.f64 	%fd346, %fd345;
	mov.u64 	%rd335, %rd334;
	@%p79 bra 	$L__BB6_189;
	setp.lt.s64 	%p80, %rd334, %rd173;
	selp.f64 	%fd346, %fd345, %fd244, %p80;
	min.s64 	%rd335, %rd334, %rd173;
$L__BB6_189:
	ld.shared.f64 	%fd249, [_ZN6thrust24THRUST_300001_SM_1000_NS8cuda_cub4core6detail5shmemE+56];
	ld.shared.u64 	%rd176, [_ZN6thrust24THRUST_300001_SM_1000_NS8cuda_cub4core6detail5shmemE+64];
	abs.f64 	%fd250, %fd346;
	abs.f64 	%fd251, %fd249;
	setp.lt.f64 	%p81, %fd250, %fd251;
	mov.f64 	%fd347, %fd249;
	mov.u64 	%rd336, %rd176;
	@%p81 bra 	$L__BB6_192;
	setp.lt.f64 	%p82, %fd251, %fd250;
	mov.f64 	%fd347, %fd346;
	mov.u64 	%rd336, %rd335;
	@%p82 bra 	$L__BB6_192;
	setp.lt.s64 	%p83, %rd335, %rd176;
	selp.f64 	%fd347, %fd346, %fd249, %p83;
	min.s64 	%rd336, %rd335, %rd176;
$L__BB6_192:
	ld.shared.f64 	%fd254, [_ZN6thrust24THRUST_300001_SM_1000_NS8cuda_cub4core6detail5shmemE+72];
	ld.shared.u64 	%rd179, [_ZN6thrust24THRUST_300001_SM_1000_NS8cuda_cub4core6detail5shmemE+80];
	abs.f64 	%fd255, %fd347;
	abs.f64 	%fd256, %fd254;
	setp.lt.f64 	%p84, %fd255, %fd256;
	mov.f64 	%fd348, %fd254;
	mov.u64 	%rd337, %rd179;
	@%p84 bra 	$L__BB6_195;
	setp.lt.f64 	%p85, %fd256, %fd255;
	mov.f64 	%fd348, %fd347;
	mov.u64 	%rd337, %rd336;
	@%p85 bra 	$L__BB6_195;
	setp.lt.s64 	%p86, %rd336, %rd179;
	selp.f64 	%fd348, %fd347, %fd254, %p86;
	min.s64 	%rd337, %rd336, %rd179;
$L__BB6_195:
	ld.shared.f64 	%fd259, [_ZN6thrust24THRUST_300001_SM_1000_NS8cuda_cub4core6detail5shmemE+88];
	ld.shared.u64 	%rd182, [_ZN6thrust24THRUST_300001_SM_1000_NS8cuda_cub4core6detail5shmemE+96];
	abs.f64 	%fd260, %fd348;
	abs.f64 	%fd261, %fd259;
	setp.lt.f64 	%p87, %fd260, %fd261;
	mov.f64 	%fd349, %fd259;
	mov.u64 	%rd338, %rd182;
	@%p87 bra 	$L__BB6_198;
	setp.lt.f64 	%p88, %fd261, %fd260;
	mov.f64 	%fd349, %fd348;
	mov.u64 	%rd338, %rd337;
	@%p88 bra 	$L__BB6_198;
	setp.lt.s64 	%p89, %rd337, %rd182;
	selp.f64 	%fd349, %fd348, %fd259, %p89;
	min.s64 	%rd338, %rd337, %rd182;
$L__BB6_198:
	ld.shared.f64 	%fd264, [_ZN6thrust24THRUST_300001_SM_1000_NS8cuda_cub4core6detail5shmemE+104];
	ld.shared.u64 	%rd185, [_ZN6thrust24THRUST_300001_SM_1000_NS8cuda_cub4core6detail5shmemE+112];
	abs.f64 	%fd265, %fd349;
	abs.f64 	%fd266, %fd264;
	setp.lt.f64 	%p90, %fd265, %fd266;
	mov.f64 	%fd350, %fd264;
	mov.u64 	%rd339, %rd185;
	@%p90 bra 	$L__BB6_201;
	setp.lt.f64 	%p91, %fd266, %fd265;
	mov.f64 	%fd350, %fd349;
	mov.u64 	%rd339, %rd338;
	@%p91 bra 	$L__BB6_201;
	setp.lt.s64 	%p92, %rd338, %rd185;
	selp.f64 	%fd350, %fd349, %fd264, %p92;
	min.s64 	%rd339, %rd338, %rd185;
$L__BB6_201:
	ld.shared.f64 	%fd269, [_ZN6thrust24THRUST_300001_SM_1000_NS8cuda_cub4core6detail5shmemE+120];
	ld.shared.u64 	%rd188, [_ZN6thrust24THRUST_300001_SM_1000_NS8cuda_cub4core6detail5shmemE+128];
	abs.f64 	%fd270, %fd350;
	abs.f64 	%fd271, %fd269;
	setp.lt.f64 	%p93, %fd270, %fd271;
	mov.u64 	%rd340, %rd188;
	mov.f64 	%fd351, %fd269;
	@%p93 bra 	$L__BB6_204;
	setp.lt.f64 	%p94, %fd271, %fd270;
	mov.u64 	%rd340, %rd339;
	mov.f64 	%fd351, %fd350;
	@%p94 bra 	$L__BB6_204;
	setp.lt.s64 	%p95, %rd339, %rd188;
	selp.f64 	%fd351, %fd350, %fd269, %p95;
	min.s64 	%rd340, %rd339, %rd188;
$L__BB6_204:
	mov.u32 	%r381, %tid.x;
	setp.ne.s32 	%p212, %r381, 0;
	@%p212 bra 	$L__BB6_206;
	ld.param.u64 	%rd271, [_ZN6thrust24THRUST_300001_SM_1000_NS8cuda_cub4core6detail13_kernel_agentINS1_8__reduce11ReduceAgentINS0_12zip_iteratorIN4cuda3std3__45tupleIJNS0_10device_ptrIdEENS0_17counting_iteratorIlNS0_11use_defaultESF_SF_EEEEEEEPNSB_IJdlEEESJ_lNS1_9__extrema9arg_max_fIdl7AbsLessEEEEJSI_SK_lSO_EEEvDpT0__param_1];
	cvta.to.global.u64 	%rd270, %rd271;
	st.global.f64 	[%rd270], %fd351;
	st.global.u64 	[%rd270+8], %rd340;
$L__BB6_206:
	ret;

}
	// .globl	_ZN6thrust24THRUST_300001_SM_1000_NS8cuda_cub4core6detail13_kernel_agentINS1_8__reduce11ReduceAgentINS0_12zip_iteratorIN4cuda3std3__45tupleIJNS0_10device_ptrIdEENS0_17counting_iteratorIlNS0_11use_defaultESF_SF_EEEEEEEPNSB_IJdlEEESJ_lNS1_9__extrema9arg_max_fIdl7AbsLessEEEEJSI_SK_lN3cub18CUB_300001_SM_100013GridEvenShareIlEENSR_9GridQueueIyEESO_EEEvDpT0_
.visible .entry _ZN6thrust24THRUST_300001_SM_1000_NS8cuda_cub4core6detail13_kernel_agentINS1_8__reduce11ReduceAgentINS0_12zip_iteratorIN4cuda3std3__45tupleIJNS0_10device_ptrIdEENS0_17counting_iteratorIlNS0_11use_defaultESF_SF_EEEEEEEPNSB_IJdlEEESJ_lNS1_9__extrema9arg_max_fIdl7AbsLessEEEEJSI_SK_lN3cub18CUB_300001_SM_100013GridEvenShareIlEENSR_9GridQueueIyEESO_EEEvDpT0_(
	.param .align 8 .b8 _ZN6thrust24THRUST_300001_SM_1000_NS8cuda_cub4core6detail13_kernel_agentINS1_8__reduce11ReduceAgentINS0_12zip_iteratorIN4cuda3std3__45tupleIJNS0_10device_ptrIdEENS0_17counting_iteratorIlNS0_11use_defaultESF_SF_EEEEEEEPNSB_IJdlEEESJ_lNS1_9__extrema9arg_max_fIdl7AbsLessEEEEJSI_SK_lN3cub18CUB_300001_SM_100013GridEvenShareIlEENSR_9GridQueueIyEESO_EEEvDpT0__param_0[16],
	.param .u64 .ptr .align 1 _ZN6thrust24THRUST_300001_SM_1000_NS8cuda_cub4core6detail13_kernel_agentINS1_8__reduce11ReduceAgentINS0_12zip_iteratorIN4cuda3std3__45tupleIJNS0_10device_ptrIdEENS0_17counting_iteratorIlNS0_11use_defaultESF_SF_EEEEEEEPNSB_IJdlEEESJ_lNS1_9__extrema9arg_max_fIdl7AbsLessEEEEJSI_SK_lN3cub18CUB_300001_SM_100013GridEvenShareIlEENSR_9GridQueueIyEESO_EEEvDpT0__param_1,
	.param .u64 _ZN6thrust24THRUST_300001_SM_1000_NS8cuda_cub4core6detail13_kernel_agentINS1_8__reduce11ReduceAgentINS0_12zip_iteratorIN4cuda3std3__45tupleIJNS0_10device_ptrIdEENS0_17counting_iteratorIlNS0_11use_defaultESF_SF_EEEEEEEPNSB_IJdlEEESJ_lNS1_9__extrema9arg_max_fIdl7AbsLessEEEEJSI_SK_lN3cub18CUB_300001_SM_100013GridEvenShareIlEENSR_9GridQueueIyEESO_EEEvDpT0__param_2,
	.param .align 8 .b8 _ZN6thrust24THRUST_300001_SM_1000_NS8cuda_cub4core6detail13_kernel_agentINS1_8__reduce11ReduceAgentINS0_12zip_iteratorIN4cuda3std3__45tupleIJNS0_10device_ptrIdEENS0_17counting_iteratorIlNS0_11use_defaultESF_SF_EEEEEEEPNSB_IJdlEEESJ_lNS1_9__extrema9arg_max_fIdl7AbsLessEEEEJSI_SK_lN3cub18CUB_300001_SM_100013GridEvenShareIlEENSR_9GridQueueIyEESO_EEEvDpT0__param_3[72],
	.param .align 8 .b8 _ZN6thrust24THRUST_300001_SM_1000_NS8cuda_cub4core6detail13_kernel_agentINS1_8__reduce11ReduceAgentINS0_12zip_iteratorIN4cuda3std3__45tupleIJNS0_10device_ptrIdEENS0_17counting_iteratorIlNS0_11use_defaultESF_SF_EEEEEEEPNSB_IJdlEEESJ_lNS1_9__extrema9arg_max_fIdl7AbsLessEEEEJSI_SK_lN3cub18CUB_300001_SM_100013GridEvenShareIlEENSR_9GridQueueIyEESO_EEEvDpT0__param_4[8],
	.param .align 1 .b8 _ZN6thrust24THRUST_300001_SM_1000_NS8cuda_cub4core6detail13_kernel_agentINS1_8__reduce11ReduceAgentINS0_12zip_iteratorIN4cuda3std3__45tupleIJNS0_10device_ptrIdEENS0_17counting_iteratorIlNS0_11use_defaultESF_SF_EEEEEEEPNSB_IJdlEEESJ_lNS1_9__extrema9arg_max_fIdl7AbsLessEEEEJSI_SK_lN3cub18CUB_300001_SM_100013GridEvenShareIlEENSR_9GridQueueIyEESO_EEEvDpT0__param_5[1]
)
.maxntid 256
{
	.reg .pred 	%p<215>;
	.reg .b32 	%r<399>;
	.reg .b64 	%rd<356>;
	.reg .b64 	%fd<352>;

	ld.param.u64 	%rd196, [_ZN6thrust24THRUST_300001_SM_1000_NS8cuda_cub4core6detail13_kernel_agentINS1_8__reduce11ReduceAgentINS0_12zip_iteratorIN4cuda3std3__45tupleIJNS0_10device_ptrIdEENS0_17counting_iteratorIlNS0_11use_defaultESF_SF_EEEEEEEPNSB_IJdlEEESJ_lNS1_9__extrema9arg_max_fIdl7AbsLessEEEEJSI_SK_lN3cub18CUB_300001_SM_100013GridEvenShareIlEENSR_9GridQueueIyEESO_EEEvDpT0__param_0+8];
	ld.param.u64 	%rd195, [_ZN6thrust24THRUST_300001_SM_1000_NS8cuda_cub4core6detail13_kernel_agentINS1_8__reduce11ReduceAgentINS0_12zip_iteratorIN4cuda3std3__45tupleIJNS0_10device_ptrIdEENS0_17counting_iteratorIlNS0_11use_defaultESF_SF_EEEEEEEPNSB_IJdlEEESJ_lNS1_9__extrema9arg_max_fIdl7AbsLessEEEEJSI_SK_lN3cub18CUB_300001_SM_100013GridEvenShareIlEENSR_9GridQueueIyEESO_EEEvDpT0__param_0];
	ld.param.u64 	%rd199, [_ZN6thrust24THRUST_300001_SM_1000_NS8cuda_cub4core6detail13_kernel_agentINS1_8__reduce11ReduceAgentINS0_12zip_iteratorIN4cuda3std3__45tupleIJNS0_10device_ptrIdEENS0_17counting_iteratorIlNS0_11use_defaultESF_SF_EEEEEEEPNSB_IJdlEEESJ_lNS1_9__extrema9arg_max_fIdl7AbsLessEEEEJSI_SK_lN3cub18CUB_300001_SM_100013GridEvenShareIlEENSR_9GridQueueIyEESO_EEEvDpT0__param_4];
	ld.param.u64 	%rd198, [_ZN6thrust24THRUST_300001_SM_1000_NS8cuda_cub4core6detail13_kernel_agentINS1_8__reduce11ReduceAgentINS0_12zip_iteratorIN4cuda3std3__45tupleIJNS0_10device_ptrIdEENS0_17counting_iteratorIlNS0_11use_defaultESF_SF_EEEEEEEPNSB_IJdlEEESJ_lNS1_9__extrema9arg_max_fIdl7AbsLessEEEEJSI_SK_lN3cub18CUB_300001_SM_100013GridEvenShareIlEENSR_9GridQueueIyEESO_EEEvDpT0__param_2];
	cvta.to.global.u64 	%rd1, %rd199;
	cvta.to.global.u64 	%rd2, %rd195;
	mov.u32 	%r1, %ctaid.x;
	mul.lo.s32 	%r33, %r1, 1280;
	cvt.u64.u32 	%rd4, %r33;
	mov.u32 	%r34, %nctaid.x;
	mul.lo.s32 	%r35, %r34, 1280;
	cvt.u64.u32 	%rd5, %r35;
	add.s64 	%rd200, %rd4, 1280;
	setp.le.s64 	%p1, %rd200, %rd198;
	@%p1 bra 	$L__BB7_121;
	cvt.u32.u64 	%r159, %rd4;
	cvt.u32.u64 	%r2, %rd198;
	sub.s32 	%r3, %r2, %r159;
	mov.u32 	%r4, %tid.x;
	setp.ge.s32 	%p98, %r4, %r3;
	mov.f64 	%fd298, 0d0000000000000000;
	mov.b64 	%rd298, 0;
	mov.u32 	%r393, %r4;
	@%p98 bra 	$L__BB7_3;
	cvt.u64.u32 	%rd246, %r4;
	add.s64 	%rd247, %rd4, %rd246;
	shl.b64 	%rd248, %rd247, 3;
	add.s64 	%rd249, %rd2, %rd248;
	add.s64 	%rd298, %rd196, %rd247;
	ld.global.f64 	%fd298, [%rd249];
	add.s32 	%r393, %r4, 256;
$L__BB7_3:
	setp.ge.s32 	%p99, %r393, %r3;
	@%p99 bra 	$L__BB7_25;
	not.b32 	%r161, %r393;
	add.s32 	%r162, %r161, %r2;
	sub.s32 	%r7, %r162, %r159;
	and.b32  	%r163, %r7, 768;
	setp.eq.s32 	%p100, %r163, 768;
	@%p100 bra 	$L__BB7_10;
	cvt.u64.u32 	%rd251, %r393;
	add.s64 	%rd252, %rd251, %rd4;
	add.s64 	%rd289, %rd252, %rd196;
	shl.b64 	%rd253, %rd252, 3;
	add.s64 	%rd288, %rd2, %rd253;
	shr.u32 	%r164, %r7, 8;
	add.s32 	%r165, %r164, 1;
	and.b32  	%r166, %r165, 3;
	neg.s32 	%r391, %r166;
$L__BB7_6:
	.pragma "nounroll";
	mov.u64 	%rd12, %rd298;
	mov.f64 	%fd3, %fd298;
	ld.global.f64 	%fd4, [%rd288];
	abs.f64 	%fd5, %fd3;
	abs.f64 	%fd6, %fd4;
	setp.lt.f64 	%p101, %fd5, %fd6;
	mov.u64 	%rd298, %rd289;
	mov.f64 	%fd298, %fd4;
	@%p101 bra 	$L__BB7_9;
	setp.lt.f64 	%p102, %fd6, %fd5;
	mov.u64 	%rd298, %rd12;
	mov.f64 	%fd298, %fd3;
	@%p102 bra 	$L__BB7_9;
	setp.lt.s64 	%p103, %rd12, %rd289;
	min.s64 	%rd298, %rd12, %rd289;
	selp.f64 	%fd298, %fd3, %fd4, %p103;
$L__BB7_9:
	add.s32 	%r393, %r393, 256;
	add.s64 	%rd289, %rd289, 256;
	add.s64 	%rd288, %rd288, 2048;
	add.s32 	%r391, %r391, 1;
	setp.ne.s32 	%p104, %r391, 0;
	@%p104 bra 	$L__BB7_6;
$L__BB7_10:
	setp.lt.u32 	%p105, %r7, 768;
	@%p105 bra 	$L__BB7_25;
	add.s32 	%r394, %r393, 512;
$L__BB7_12:
	mov.u32 	%r15, %r394;
	add.s32 	%r167, %r15, -512;
	cvt.s64.s32 	%rd254, %r167;
	add.s64 	%rd255, %rd254, %rd4;
	shl.b64 	%rd256, %rd255, 3;
	add.s64 	%rd20, %rd2, %rd256;
	add.s64 	%rd21, %rd255, %rd196;
	ld.global.f64 	%fd12, [%rd20];
	abs.f64 	%fd13, %fd298;
	abs.f64 	%fd14, %fd12;
	setp.lt.f64 	%p106, %fd13, %fd14;
	mov.u64 	%rd295, %rd21;
	mov.f64 	%fd295, %fd12;
	@%p106 bra 	$L__BB7_15;
	setp.lt.f64 	%p107, %fd14, %fd13;
	mov.u64 	%rd295, %rd298;
	mov.f64 	%fd295, %fd298;
	@%p107 bra 	$L__BB7_15;
	setp.lt.s64 	%p108, %rd298, %rd21;
	min.s64 	%rd295, %rd298, %rd21;
	selp.f64 	%fd295, %fd298, %fd12, %p108;
$L__BB7_15:
	add.s32 	%r168, %r15, -256;
	cvt.s64.s32 	%rd257, %r168;
	add.s64 	%rd258, %rd257, %rd4;
	add.s64 	%rd24, %rd258, %rd196;
	ld.global.f64 	%fd17, [%rd20+2048];
	abs.f64 	%fd18, %fd295;
	abs.f64 	%fd19, %fd17;
	setp.lt.f64 	%p109, %fd18, %fd19;
	mov.u64 	%rd296, %rd24;
	mov.f64 	%fd296, %fd17;
	@%p109 bra 	$L__BB7_18;
	setp.lt.f64 	%p110, %fd19, %fd18;
	mov.u64 	%rd296, %rd295;
	mov.f64 	%fd296, %fd295;
	@%p110 bra 	$L__BB7_18;
	setp.lt.s64 	%p111, %rd295, %rd24;
	min.s64 	%rd296, %rd295, %rd24;
	selp.f64 	%fd296, %fd295, %fd17, %p111;
$L__BB7_18:
	cvt.s64.s32 	%rd259, %r15;
	add.s64 	%rd260, %rd259, %rd4;
	add.s64 	%rd27, %rd260, %rd196;
	ld.global.f64 	%fd22, [%rd20+4096];
	abs.f64 	%fd23, %fd296;
	abs.f64 	%fd24, %fd22;
	setp.lt.f64 	%p112, %fd23, %fd24;
	mov.u64 	%rd297, %rd27;
	mov.f64 	%fd297, %fd22;
	@%p112 bra 	$L__BB7_21;
	setp.lt.f64 	%p113, %fd24, %fd23;
	mov.u64 	%rd297, %rd296;
	mov.f64 	%fd297, %fd296;
	@%p113 bra 	$L__BB7_21;
	setp.lt.s64 	%p114, %rd296, %rd27;
	min.s64 	%rd297, %rd296, %rd27;
	selp.f64 	%fd297, %fd296, %fd22, %p114;
$L__BB7_21:
	add.s32 	%r169, %r15, 256;
	cvt.s64.s32 	%rd261, %r169;
	add.s64 	%rd262, %rd261, %rd4;
	add.s64 	%rd30, %rd262, %rd196;
	ld.global.f64 	%fd27, [%rd20+6144];
	abs.f64 	%fd28, %fd297;
	abs.f64 	%fd29, %fd27;
	setp.lt.f64 	%p115, %fd28, %fd29;
	mov.u64 	%rd298, %rd30;
	mov.f64 	%fd298, %fd27;
	@%p115 bra 	$L__BB7_24;
	setp.lt.f64 	%p116, %fd29, %fd28;
	mov.u64 	%rd298, %rd297;
	mov.f64 	%fd298, %fd297;
	@%p116 bra 	$L__BB7_24;
	setp.lt.s64 	%p117, %rd297, %rd30;
	min.s64 	%rd298, %rd297, %rd30;
	selp.f64 	%fd298, %fd297, %fd27, %p117;
$L__BB7_24:
	add.s32 	%r394, %r15, 1024;
	add.s32 	%r170, %r15, 512;
	setp.lt.s32 	%p118, %r170, %r3;
	@%p118 bra 	$L__BB7_12;
$L__BB7_25:
	setp.lt.s32 	%p119, %r3, 256;
	@%p119 bra 	$L__BB7_70;
	// begin inline asm
	mov.u32 %r284, %laneid;
	// end inline asm
	mov.b64 	%rd273, %fd298;
	mov.b64 	{%r286, %r291}, %rd273;
	mov.b32 	%r302, 1;
	mov.b32 	%r303, 31;
	mov.b32 	%r304, -1;
	// begin inline asm
	shfl.sync.down.b32 %r285, %r286, %r302, %r303, %r304;
	// end inline asm
	// begin inline asm
	shfl.sync.down.b32 %r290, %r291, %r302, %r303, %r304;
	// end inline asm
	mov.b64 	%rd274, {%r285, %r290};
	mov.b64 	%fd33, %rd274;
	mov.b64 	{%r296, %r301}, %rd298;
	// begin inline asm
	shfl.sync.down.b32 %r295, %r296, %r302, %r303, %r304;
	// end inline asm
	// begin inline asm
	shfl.sync.down.b32 %r300, %r301, %r302, %r303, %r304;
	// end inline asm
	mov.b64 	%rd34, {%r295, %r300};
	setp.gt.s32 	%p171, %r284, 30;
	mov.u64 	%rd300, %rd298;
	mov.f64 	%fd300, %fd298;
	@%p171 bra 	$L__BB7_30;
	abs.f64 	%fd34, %fd298;
	abs.f64 	%fd35, %fd33;
	setp.lt.f64 	%p172, %fd34, %fd35;
	mov.u64 	%rd300, %rd34;
	mov.f64 	%fd300, %fd33;
	@%p172 bra 	$L__BB7_30;
	setp.lt.f64 	%p173, %fd35, %fd34;
	mov.u64 	%rd300, %rd298;
	mov.f64 	%fd300, %fd298;
	@%p173 bra 	$L__BB7_30;
	setp.lt.s64 	%p174, %rd298, %rd34;
	min.s64 	%rd300, %rd298, %rd34;
	selp.f64 	%fd300, %fd298, %fd33, %p174;
$L__BB7_30:
	mov.b64 	%rd275, %fd300;
	mov.b64 	{%r306, %r311}, %rd275;
	mov.b32 	%r322, 2;
	mov.b32 	%r323, 31;
	mov.b32 	%r324, -1;
	// begin inline asm
	shfl.sync.down.b32 %r305, %r306, %r322, %r323, %r324;
	// end inline asm
	// begin inline asm
	shfl.sync.down.b32 %r310, %r311, %r322, %r323, %r324;
	// end inline asm
	mov.b64 	%rd276, {%r305, %r310};
	mov.b64 	%fd38, %rd276;
	mov.b64 	{%r316, %r321}, %rd300;
	// begin inline asm
	shfl.sync.down.b32 %r315, %r316, %r322, %r323, %r324;
	// end inline asm
	// begin inline asm
	shfl.sync.down.b32 %r320, %r321, %r322, %r323, %r324;
	// end inline asm
	mov.b64 	%rd37, {%r315, %r320};
	setp.gt.s32 	%p175, %r284, 29;
	mov.u64 	%rd301, %rd300;
	mov.f64 	%fd301, %fd300;
	@%p175 bra 	$L__BB7_34;
	abs.f64 	%fd39, %fd300;
	abs.f64 	%fd40, %fd38;
	setp.lt.f64 	%p176, %fd39, %fd40;
	mov.u64 	%rd301, %rd37;
	mov.f64 	%fd301, %fd38;
	@%p176 bra 	$L__BB7_34;
	setp.lt.f64 	%p177, %fd40, %fd39;
	mov.u64 	%rd301, %rd300;
	mov.f64 	%fd301, %fd300;
	@%p177 bra 	$L__BB7_34;
	setp.lt.s64 	%p178, %rd300, %rd37;
	min.s64 	%rd301, %rd300, %rd37;
	selp.f64 	%fd301, %fd300, %fd38, %p178;
$L__BB7_34:
	mov.b64 	%rd277, %fd301;
	mov.b64 	{%r326, %r331}, %rd277;
	mov.b32 	%r342, 4;
	mov.b32 	%r343, 31;
	mov.b32 	%r344, -1;
	// begin inline asm
	shfl.sync.down.b32 %r325, %r326, %r342, %r343, %r344;
	// end inline asm
	// begin inline asm
	shfl.sync.down.b32 %r330, %r331, %r342, %r343, %r344;
	// end inline asm
	mov.b64 	%rd278, {%r325, %r330};
	mov.b64 	%fd43, %rd278;
	mov.b64 	{%r336, %r341}, %rd301;
	// begin inline asm
	shfl.sync.down.b32 %r335, %r336, %r342, %r343, %r344;
	// end inline asm
	// begin inline asm
	shfl.sync.down.b32 %r340, %r341, %r342, %r343, %r344;
	// end inline asm
	mov.b64 	%rd40, {%r335, %r340};
	setp.gt.s32 	%p179, %r284, 27;
	mov.u64 	%rd302, %rd301;
	mov.f64 	%fd302, %fd301;
	@%p179 bra 	$L__BB7_38;
	abs.f64 	%fd44, %fd301;
	abs.f64 	%fd45, %fd43;
	setp.lt.f64 	%p180, %fd44, %fd45;
	mov.u64 	%rd302, %rd40;
	mov.f64 	%fd302, %fd43;
	@%p180 bra 	$L__BB7_38;
	setp.lt.f64 	%p181, %fd45, %fd44;
	mov.u64 	%rd302, %rd301;
	mov.f64 	%fd302, %fd301;
	@%p181 bra 	$L__BB7_38;
	setp.lt.s64 	%p182, %rd301, %rd40;
	min.s64 	%rd302, %rd301, %rd40;
	selp.f64 	%fd302, %fd301, %fd43, %p182;
$L__BB7_38:
	mov.b64 	%rd279, %fd302;
	mov.b64 	{%r346, %r351}, %rd279;
	mov.b32 	%r362, 8;
	mov.b32 	%r363, 31;
	mov.b32 	%r364, -1;
	// begin inline asm
	shfl.sync.down.b32 %r345, %r346, %r362, %r363, %r364;
	// end inline asm
	// begin inline asm
	shfl.sync.down.b32 %r350, %r351, %r362, %r363, %r364;
	// end inline asm
	mov.b64 	%rd280, {%r345, %r350};
	mov.b64 	%fd48, %rd280;
	mov.b64 	{%r356, %r361}, %rd302;
	// begin inline asm
	shfl.sync.down.b32 %r355, %r356, %r362, %r363, %r364;
	// end inline asm
	// begin inline asm
	shfl.sync.down.b32 %r360, %r361, %r362, %r363, %r364;
	// end inline asm
	mov.b64 	%rd43, {%r355, %r360};
	setp.gt.s32 	%p183, %r284, 23;
	mov.u64 	%rd303, %rd302;
	mov.f64 	%fd303, %fd302;
	@%p183 bra 	$L__BB7_42;
	abs.f64 	%fd49, %fd302;
	abs.f64 	%fd50, %fd48;
	setp.lt.f64 	%p184, %fd49, %fd50;
	mov.u64 	%rd303, %rd43;
	mov.f64 	%fd303, %fd48;
	@%p184 bra 	$L__BB7_42;
	setp.lt.f64 	%p185, %fd50, %fd49;
	mov.u64 	%rd303, %rd302;
	mov.f64 	%fd303, %fd302;
	@%p185 bra 	$L__BB7_42;
	setp.lt.s64 	%p186, %rd302, %rd43;
	min.s64 	%rd303, %rd302, %rd43;
	selp.f64 	%fd303, %fd302, %fd48, %p186;
$L__BB7_42:
	mov.b64 	%rd281, %fd303;
	mov.b64 	{%r366, %r371}, %rd281;
	mov.b32 	%r382, 16;
	mov.b32 	%r383, 31;
	mov.b32 	%r384, -1;
	// begin inline asm
	shfl.sync.down.b32 %r365, %r366, %r382, %r383, %r384;
	// end inline asm
	// begin inline asm
	shfl.sync.down.b32 %r370, %r371, %r382, %r383, %r384;
	// end inline asm
	mov.b64 	%rd282, {%r365, %r370};
	mov.b64 	%fd53, %rd282;
	mov.b64 	{%r376, %r381}, %rd303;
	// begin inline asm
	shfl.sync.down.b32 %r375, %r376, %r382, %r383, %r384;
	// end inline asm
	// begin inline asm
	shfl.sync.down.b32 %r380, %r381, %r382, %r383, %r384;
	// end inline asm
	mov.b64 	%rd46, {%r375, %r380};
	setp.gt.s32 	%p187, %r284, 15;
	mov.u64 	%rd355, %rd303;
	mov.f64 	%fd351, %fd303;
	@%p187 bra 	$L__BB7_46;
	abs.f64 	%fd54, %fd303;
	abs.f64 	%fd55, %fd53;
	setp.lt.f64 	%p188, %fd54, %fd55;
	mov.u64 	%rd355, %rd46;
	mov.f64 	%fd351, %fd53;
	@%p188 bra 	$L__BB7_46;
	setp.lt.f64 	%p189, %fd55, %fd54;
	mov.u64 	%rd355, %rd303;
	mov.f64 	%fd351, %fd303;
	@%p189 bra 	$L__BB7_46;
	setp.lt.s64 	%p190, %rd303, %rd46;
	min.s64 	%rd355, %rd303, %rd46;
	selp.f64 	%fd351, %fd303, %fd53, %p190;
$L__BB7_46:
	setp.ne.s32 	%p191, %r284, 0;
	@%p191 bra 	$L__BB7_48;
	shr.u32 	%r385, %r4, 1;
	and.b32  	%r386, %r385, 496;
	mov.u32 	%r387, _ZN6thrust24THRUST_300001_SM_1000_NS8cuda_cub4core6detail5shmemE;
	add.s32 	%r388, %r387, %r386;
	st.shared.f64 	[%r388+8], %fd351;
	st.shared.u64 	[%r388+16], %rd355;
$L__BB7_48:
	bar.sync 	0;
	setp.ne.s32 	%p192, %r4, 0;
	@%p192 bra 	$L__BB7_208;
	ld.shared.f64 	%fd58, [_ZN6thrust24THRUST_300001_SM_1000_NS8cuda_cub4core6detail5shmemE+24];
	ld.shared.u64 	%rd49, [_ZN6thrust24THRUST_300001_SM_1000_NS8cuda_cub4core6detail5shmemE+32];
	abs.f64 	%fd59, %fd351;
	abs.f64 	%fd60, %fd58;
	setp.lt.f64 	%p193, %fd59, %fd60;
	mov.u64 	%rd305, %rd49;
	mov.f64 	%fd305, %fd58;
	@%p193 bra 	$L__BB7_52;
	setp.lt.f64 	%p194, %fd60, %fd59;
	mov.u64 	%rd305, %rd355;
	mov.f64 	%fd305, %fd351;
	@%p194 bra 	$L__BB7_52;
	setp.lt.s64 	%p195, %rd355, %rd49;
	min.s64 	%rd305, %rd355, %rd49;
	selp.f64 	%fd305, %fd351, %fd58, %p195;
$L__BB7_52:
	ld.shared.f64 	%fd63, [_ZN6thrust24THRUST_300001_SM_1000_NS8cuda_cub4core6detail5shmemE+40];
	ld.shared.u64 	%rd52, [_ZN6thrust24THRUST_300001_SM_1000_NS8cuda_cub4core6detail5shmemE+48];
	abs.f64 	%fd64, %fd305;
	abs.f64 	%fd65, %fd63;
	setp.lt.f64 	%p196, %fd64, %fd65;
	mov.u64 	%rd306, %rd52;
	mov.f64 	%fd306, %fd63;
	@%p196 bra 	$L__BB7_55;
	setp.lt.f64 	%p197, %fd65, %fd64;
	mov.u64 	%rd306, %rd305;
	mov.f64 	%fd306, %fd305;
	@%p197 bra 	$L__BB7_55;
	setp.lt.s64 	%p198, %rd305, %rd52;
	min.s64 	%rd306, %rd305, %rd52;
	selp.f64 	%fd306, %fd305, %fd63, %p198;
$L__BB7_55:
	ld.shared.f64 	%fd68, [_ZN6thrust24THRUST_300001_SM_1000_NS8cuda_cub4core6detail5shmemE+56];
	ld.shared.u64 	%rd55, [_ZN6thrust24THRUST_300001_SM_1000_NS8cuda_cub4core6detail5shmemE+64];
	abs.f64 	%fd69, %fd306;
	abs.f64 	%fd70, %fd68;
	setp.lt.f64 	%p199, %fd69, %fd70;
	mov.u64 	%rd307, %rd55;
	mov.f64 	%fd307, %fd68;
	@%p199 bra 	$L__BB7_58;
	setp.lt.f64 	%p200, %fd70, %fd69;
	mov.u64 	%rd307, %rd306;
	mov.f64 	%fd307, %fd306;
	@%p200 bra 	$L__BB7_58;
	setp.lt.s64 	%p201, %rd306, %rd55;
	min.s64 	%rd307, %rd306, %rd55;
	selp.f64 	%fd307, %fd306, %fd68, %p201;
$L__BB7_58:
	ld.shared.f64 	%fd73, [_ZN6thrust24THRUST_300001_SM_1000_NS8cuda_cub4core6detail5shmemE+72];
	ld.shared.u64 	%rd58, [_ZN6thrust24THRUST_300001_SM_1000_NS8cuda_cub4core6detail5shmemE+80];
	abs.f64 	%fd74, %fd307;
	abs.f64 	%fd75, %fd73;
	setp.lt.f64 	%p202, %fd74, %fd75;
	mov.u64 	%rd308, %rd58;
	mov.f64 	%fd308, %fd73;
	@%p202 bra 	$L__BB7_61;
	setp.lt.f64 	%p203, %fd75, %fd74;
	mov.u64 	%rd308, %rd307;
	mov.f64 	%fd308, %fd307;
	@%p203 bra 	$L__BB7_61;
	setp.lt.s64 	%p204, %rd307, %rd58;
	min.s64 	%rd308, %rd307, %rd58;
	selp.f64 	%fd308, %fd307, %fd73, %p204;
$L__BB7_61:
	ld.shared.f64 	%fd78, [_ZN6thrust24THRUST_300001_SM_1000_NS8cuda_cub4core6detail5shmemE+88];
	ld.shared.u64 	%rd61, [_ZN6thrust24THRUST_300001_SM_1000_NS8cuda_cub4core6detail5shmemE+96];
	abs.f64 	%fd79, %fd308;
	abs.f64 	%fd80, %fd78;
	setp.lt.f64 	%p205, %fd79, %fd80;
	mov.u64 	%rd309, %rd61;
	mov.f64 	%fd309, %fd78;
	@%p205 bra 	$L__BB7_64;
	setp.lt.f64 	%p206, %fd80, %fd79;
	mov.u64 	%rd309, %rd308;
	mov.f64 	%fd309, %fd308;
	@%p206 bra 	$L__BB7_64;
	setp.lt.s64 	%p207, %rd308, %rd61;
	min.s64 	%rd309, %rd308, %rd61;
	selp.f64 	%fd309, %fd308, %fd78, %p207;
$L__BB7_64:
	ld.shared.f64 	%fd83, [_ZN6thrust24THRUST_300001_SM_1000_NS8cuda_cub4core6detail5shmemE+104];
	ld.shared.u64 	%rd64, [_ZN6thrust24THRUST_300001_SM_1000_NS8cuda_cub4core6detail5shmemE+112];
	abs.f64 	%fd84, %fd309;
	abs.f64 	%fd85, %fd83;
	setp.lt.f64 	%p208, %fd84, %fd85;
	mov.u64 	%rd310, %rd64;
	mov.f64 	%fd310, %fd83;
	@%p208 bra 	$L__BB7_67;
	setp.lt.f64 	%p209, %fd85, %fd84;
	mov.u64 	%rd310, %rd309;
	mov.f64 	%fd310, %fd309;
	@%p209 bra 	$L__BB7_67;
	setp.lt.s64 	%p210, %rd309, %rd64;
	min.s64 	%rd310, %rd309, %rd64;
	selp.f64 	%fd310, %fd309, %fd83, %p210;
$L__BB7_67:
	ld.shared.f64 	%fd88, [_ZN6thrust24THRUST_300001_SM_1000_NS8cuda_cub4core6detail5shmemE+120];
	ld.shared.u64 	%rd67, [_ZN6thrust24THRUST_300001_SM_1000_NS8cuda_cub4core6detail5shmemE+128];
	abs.f64 	%fd89, %fd310;
	abs.f64 	%fd90, %fd88;
	setp.lt.f64 	%p211, %fd89, %fd90;
	mov.u64 	%rd355, %rd67;
	mov.f64 	%fd351, %fd88;
	@%p211 bra 	$L__BB7_208;
	setp.lt.f64 	%p212, %fd90, %fd89;
	mov.u64 	%rd355, %rd310;
	mov.f64 	%fd351, %fd310;
	@%p212 bra 	$L__BB7_208;
	setp.lt.s64 	%p213, %rd310, %rd67;
	min.s64 	%rd355, %rd310, %rd67;
	selp.f64 	%fd351, %fd310, %fd88, %p213;
	bra.uni 	$L__BB7_208;
$L__BB7_70:
	// begin inline asm
	mov.u32 %r171, %laneid;
	// end inline asm
	and.b32  	%r192, %r4, 992;
	add.s32 	%r193, %r192, 32;
	setp.gt.s32 	%p120, %r193, %r3;
	not.b32 	%r194, %r192;
	add.s32 	%r195, %r3, %r194;
	selp.b32 	%r190, %r195, 31, %p120;
	mov.b64 	%rd263, %fd298;
	mov.b64 	{%r173, %r178}, %rd263;
	mov.b32 	%r189, 1;
	mov.b32 	%r191, -1;
	// begin inline asm
	shfl.sync.down.b32 %r172, %r173, %r189, %r190, %r191;
	// end inline asm
	// begin inline asm
	shfl.sync.down.b32 %r177, %r178, %r189, %r190, %r191;
	// end inline asm
	mov.b64 	%rd264, {%r172, %r177};
	mov.b64 	%fd92, %rd264;
	mov.b64 	{%r183, %r188}, %rd298;
	// begin inline asm
	shfl.sync.down.b32 %r182, %r183, %r189, %r190, %r191;
	// end inline asm
	// begin inline asm
	shfl.sync.down.b32 %r187, %r188, %r189, %r190, %r191;
	// end inline asm
	mov.b64 	%rd69, {%r182, %r187};
	setp.ge.s32 	%p121, %r171, %r190;
	mov.u64 	%rd311, %rd298;
	mov.f64 	%fd311, %fd298;
	@%p121 bra 	$L__BB7_74;
	abs.f64 	%fd93, %fd298;
	abs.f64 	%fd94, %fd92;
	setp.lt.f64 	%p122, %fd93, %fd94;
	mov.u64 	%rd311, %rd69;
	mov.f64 	%fd311, %fd92;
	@%p122 bra 	$L__BB7_74;
	setp.lt.f64 	%p123, %fd94, %fd93;
	mov.u64 	%rd311, %rd298;
	mov.f64 	%fd311, %fd298;
	@%p123 bra 	$L__BB7_74;
	setp.lt.s64 	%p124, %rd298, %rd69;
	min.s64 	%rd311, %rd298, %rd69;
	selp.f64 	%fd311, %fd298, %fd92, %p124;
$L__BB7_74:
	mov.b64 	%rd265, %fd311;
	mov.b64 	{%r197, %r202}, %rd265;
	mov.b32 	%r213, 2;
	mov.b32 	%r215, -1;
	// begin inline asm
	shfl.sync.down.b32 %r196, %r197, %r213, %r190, %r215;
	// end inline asm
	// begin inline asm
	shfl.sync.down.b32 %r201, %r202, %r213, %r190, %r215;
	// end inline asm
	mov.b64 	%rd266, {%r196, %r201};
	mov.b64 	%fd97, %rd266;
	mov.b64 	{%r207, %r212}, %rd311;
	// begin inline asm
	shfl.sync.down.b32 %r206, %r207, %r213, %r190, %r215;
	// end inline asm
	// begin inline asm
	shfl.sync.down.b32 %r211, %r212, %r213, %r190, %r215;
	// end inline asm
	mov.b64 	%rd72, {%r206, %r211};
	add.s32 	%r216, %r171, 2;
	setp.gt.s32 	%p125, %r216, %r190;
	mov.u64 	%rd312, %rd311;
	mov.f64 	%fd312, %fd311;
	@%p125 bra 	$L__BB7_78;
	abs.f64 	%fd98, %fd311;
	abs.f64 	%fd99, %fd97;
	setp.lt.f64 	%p126, %fd98, %fd99;
	mov.u64 	%rd312, %rd72;
	mov.f64 	%fd312, %fd97;
	@%p126 bra 	$L__BB7_78;
	setp.lt.f64 	%p127, %fd99, %fd98;
	mov.u64 	%rd312, %rd311;
	mov.f64 	%fd312, %fd311;
	@%p127 bra 	$L__BB7_78;
	setp.lt.s64 	%p128, %rd311, %rd72;
	min.s64 	%rd312, %rd311, %rd72;
	selp.f64 	%fd312, %fd311, %fd97, %p128;
$L__BB7_78:
	mov.b64 	%rd267, %fd312;
	mov.b64 	{%r218, %r223}, %rd267;
	mov.b32 	%r234, 4;
	mov.b32 	%r236, -1;
	// begin inline asm
	shfl.sync.down.b32 %r217, %r218, %r234, %r190, %r236;
	// end inline asm
	// begin inline asm
	shfl.sync.down.b32 %r222, %r223, %r234, %r190, %r236;
	// end inline asm
	mov.b64 	%rd268, {%r217, %r222};
	mov.b64 	%fd102, %rd268;
	mov.b64 	{%r228, %r233}, %rd312;
	// begin inline asm
	shfl.sync.down.b32 %r227, %r228, %r234, %r190, %r236;
	// end inline asm
	// begin inline asm
	shfl.sync.down.b32 %r232, %r233, %r234, %r190, %r236;
	// end inline asm
	mov.b64 	%rd75, {%r227, %r232};
	add.s32 	%r237, %r171, 4;
	setp.gt.s32 	%p129, %r237, %r190;
	mov.u64 	%rd313, %rd312;
	mov.f64 	%fd313, %fd312;
	@%p129 bra 	$L__BB7_82;
	abs.f64 	%fd103, %fd312;
	abs.f64 	%fd104, %fd102;
	setp.lt.f64 	%p130, %fd103, %fd104;
	mov.u64 	%rd313, %rd75;
	mov.f64 	%fd313, %fd102;
	@%p130 bra 	$L__BB7_82;
	setp.lt.f64 	%p131, %fd104, %fd103;
	mov.u64 	%rd313, %rd312;
	mov.f64 	%fd313, %fd312;
	@%p131 bra 	$L__BB7_82;
	setp.lt.s64 	%p132, %rd312, %rd75;
	min.s64 	%rd313, %rd312, %rd75;
	selp.f64 	%fd313, %fd312, %fd102, %p132;
$L__BB7_82:
	mov.b64 	%rd269, %fd313;
	mov.b64 	{%r239, %r244}, %rd269;
	mov.b32 	%r255, 8;
	mov.b32 	%r257, -1;
	// begin inline asm
	shfl.sync.down.b32 %r238, %r239, %r255, %r190, %r257;
	// end inline asm
	// begin inline asm
	shfl.sync.down.b32 %r243, %r244, %r255, %r190, %r257;
	// end inline asm
	mov.b64 	%rd270, {%r238, %r243};
	mov.b64 	%fd107, %rd270;
	mov.b64 	{%r249, %r254}, %rd313;
	// begin inline asm
	shfl.sync.down.b32 %r248, %r249, %r255, %r190, %r257;
	// end inline asm
	// begin inline asm
	shfl.sync.down.b32 %r253, %r254, %r255, %r190, %r257;
	// end inline asm
	mov.b64 	%rd78, {%r248, %r253};
	add.s32 	%r258, %r171, 8;
	setp.gt.s32 	%p133, %r258, %r190;
	mov.u64 	%rd314, %rd313;
	mov.f64 	%fd314, %fd313;
	@%p133 bra 	$L__BB7_86;
	abs.f64 	%fd108, %fd313;
	abs.f64 	%fd109, %fd107;
	setp.lt.f64 	%p134, %fd108, %fd109;
	mov.u64 	%rd314, %rd78;
	mov.f64 	%fd314, %fd107;
	@%p134 bra 	$L__BB7_86;
	setp.lt.f64 	%p135, %fd109, %fd108;
	mov.u64 	%rd314, %rd313;
	mov.f64 	%fd314, %fd313;
	@%p135 bra 	$L__BB7_86;
	setp.lt.s64 	%p136, %rd313, %rd78;
	min.s64 	%rd314, %rd313, %rd78;
	selp.f64 	%fd314, %fd313, %fd107, %p136;
$L__BB7_86:
	mov.b64 	%rd271, %fd314;
	mov.b64 	{%r260, %r265}, %rd271;
	mov.b32 	%r276, 16;
	mov.b32 	%r278, -1;
	// begin inline asm
	shfl.sync.down.b32 %r259, %r260, %r276, %r190, %r278;
	// end inline asm
	// begin inline asm
	shfl.sync.down.b32 %r264, %r265, %r276, %r190, %r278;
	// end inline asm
	mov.b64 	%rd272, {%r259, %r264};
	mov.b64 	%fd112, %rd272;
	mov.b64 	{%r270, %r275}, %rd314;
	// begin inline asm
	shfl.sync.down.b32 %r269, %r270, %r276, %r190, %r278;
	// end inline asm
	// begin inline asm
	shfl.sync.down.b32 %r274, %r275, %r276, %r190, %r278;
	// end inline asm
	mov.b64 	%rd81, {%r269, %r274};
	add.s32 	%r279, %r171, 16;
	setp.gt.s32 	%p137, %r279, %r190;
	mov.u64 	%rd355, %rd314;
	mov.f64 	%fd351, %fd314;
	@%p137 bra 	$L__BB7_90;
	abs.f64 	%fd113, %fd314;
	abs.f64 	%fd114, %fd112;
	setp.lt.f64 	%p138, %fd113, %fd114;
	mov.u64 	%rd355, %rd81;
	mov.f64 	%fd351, %fd112;
	@%p138 bra 	$L__BB7_90;
	setp.lt.f64 	%p139, %fd114, %fd113;
	mov.u64 	%rd355, %rd314;
	mov.f64 	%fd351, %fd314;
	@%p139 bra 	$L__BB7_90;
	setp.lt.s64 	%p140, %rd314, %rd81;
	min.s64 	%rd355, %rd314, %rd81;
	selp.f64 	%fd351, %fd314, %fd112, %p140;
$L__BB7_90:
	setp.ne.s32 	%p141, %r171, 0;
	@%p141 bra 	$L__BB7_92;
	shr.u32 	%r280, %r4, 1;
	and.b32  	%r281, %r280, 496;
	mov.u32 	%r282, _ZN6thrust24THRUST_300001_SM_1000_NS8cuda_cub4core6detail5shmemE;
	add.s32 	%r283, %r282, %r281;
	st.shared.f64 	[%r283+8], %fd351;
	st.shared.u64 	[%r283+16], %rd355;
$L__BB7_92:
	bar.sync 	0;
	setp.ne.s32 	%p142, %r4, 0;
	@%p142 bra 	$L__BB7_208;
	setp.lt.s32 	%p143, %r3, 33;
	mov.f64 	%fd316, %fd351;
	mov.u64 	%rd316, %rd355;
	@%p143 bra 	$L__BB7_97;
	ld.shared.f64 	%fd117, [_ZN6thrust24THRUST_300001_SM_1000_NS8cuda_cub4core6detail5shmemE+24];
	ld.shared.u64 	%rd84, [_ZN6thrust24THRUST_300001_SM_1000_NS8cuda_cub4core6detail5shmemE+32];
	abs.f64 	%fd118, %fd351;
	abs.f64 	%fd119, %fd117;
	setp.lt.f64 	%p144, %fd118, %fd119;
	mov.f64 	%fd316, %fd117;
	mov.u64 	%rd316, %rd84;
	@%p144 bra 	$L__BB7_97;
	setp.lt.f64 	%p145, %fd119, %fd118;
	mov.f64 	%fd316, %fd351;
	mov.u64 	%rd316, %rd355;
	@%p145 bra 	$L__BB7_97;
	setp.lt.s64 	%p146, %rd355, %rd84;
	selp.f64 	%fd316, %fd351, %fd117, %p146;
	min.s64 	%rd316, %rd355, %rd84;
$L__BB7_97:
	setp.lt.s32 	%p147, %r3, 65;
	mov.f64 	%fd317, %fd316;
	mov.u64 	%rd317, %rd316;
	@%p147 bra 	$L__BB7_101;
	ld.shared.f64 	%fd122, [_ZN6thrust24THRUST_300001_SM_1000_NS8cuda_cub4core6detail5shmemE+40];
	ld.shared.u64 	%rd87, [_ZN6thrust24THRUST_300001_SM_1000_NS8cuda_cub4core6detail5shmemE+48];
	abs.f64 	%fd123, %fd316;
	abs.f64 	%fd124, %fd122;
	setp.lt.f64 	%p148, %fd123, %fd124;
	mov.f64 	%fd317, %fd122;
	mov.u64 	%rd317, %rd87;
	@%p148 bra 	$L__BB7_101;
	setp.lt.f64 	%p149, %fd124, %fd123;
	mov.f64 	%fd317, %fd316;
	mov.u64 	%rd317, %rd316;
	@%p149 bra 	$L__BB7_101;
	setp.lt.s64 	%p150, %rd316, %rd87;
	selp.f64 	%fd317, %fd316, %fd122, %p150;
	min.s64 	%rd317, %rd316, %rd87;
$L__BB7_101:
	setp.lt.s32 	%p151, %r3, 97;
	mov.f64 	%fd318, %fd317;
	mov.u64 	%rd318, %rd317;
	@%p151 bra 	$L__BB7_105;
	ld.shared.f64 	%fd127, [_ZN6thrust24THRUST_300001_SM_1000_NS8cuda_cub4core6detail5shmemE+56];
	ld.shared.u64 	%rd90, [_ZN6thrust24THRUST_300001_SM_1000_NS8cuda_cub4core6detail5shmemE+64];
	abs.f64 	%fd128, %fd317;
	abs.f64 	%fd129, %fd127;
	setp.lt.f64 	%p152, %fd128, %fd129;
	mov.f64 	%fd318, %fd127;
	mov.u64 	%rd318, %rd90;
	@%p152 bra 	$L__BB7_105;
	setp.lt.f64 	%p153, %fd129, %fd128;
	mov.f64 	%fd318, %fd317;
	mov.u64 	%rd318, %rd317;
	@%p153 bra 	$L__BB7_105;
	setp.lt.s64 	%p154, %rd317, %rd90;
	selp.f64 	%fd318, %fd317, %fd127, %p154;
	min.s64 	%rd318, %rd317, %rd90;
$L__BB7_105:
	setp.lt.s32 	%p155, %r3, 129;
	mov.f64 	%fd319, %fd318;
	mov.u64 	%rd319, %rd318;
	@%p155 bra 	$L__BB7_109;
	ld.shared.f64 	%fd132, [_ZN6thrust24THRUST_300001_SM_1000_NS8cuda_cub4core6detail5shmemE+72];
	ld.shared.u64 	%rd93, [_ZN6thrust24THRUST_300001_SM_1000_NS8cuda_cub4core6detail5shmemE+80];
	abs.f64 	%fd133, %fd318;
	abs.f64 	%fd134, %fd132;
	setp.lt.f64 	%p156, %fd133, %fd134;
	mov.f64 	%fd319, %fd132;
	mov.u64 	%rd319, %rd93;
	@%p156 bra 	$L__BB7_109;
	setp.lt.f64 	%p157, %fd134, %fd133;
	mov.f64 	%fd319, %fd318;
	mov.u64 	%rd319, %rd318;
	@%p157 bra 	$L__BB7_109;
	setp.lt.s64 	%p158, %rd318, %rd93;
	selp.f64 	%fd319, %fd318, %fd132, %p158;
	min.s64 	%rd319, %rd318, %rd93;
$L__BB7_109:
	setp.lt.s32 	%p159, %r3, 161;
	mov.f64 	%fd320, %fd319;
	mov.u64 	%rd320, %rd319;
	@%p159 bra 	$L__BB7_113;
	ld.shared.f64 	%fd137, [_ZN6thrust24THRUST_300001_SM_1000_NS8cuda_cub4core6detail5shmemE+88];
	ld.shared.u64 	%rd96, [_ZN6thrust24THRUST_300001_SM_1000_NS8cuda_cub4core6detail5shmemE+96];
	abs.f64 	%fd138, %fd319;
	abs.f64 	%fd139, %fd137;
	setp.lt.f64 	%p160, %fd138, %fd139;
	mov.f64 	%fd320, %fd137;
	mov.u64 	%rd320, %rd96;
	@%p160 bra 	$L__BB7_113;
	setp.lt.f64 	%p161, %fd139, %fd138;
	mov.f64 	%fd320, %fd319;
	mov.u64 	%rd320, %rd319;
	@%p161 bra 	$L__BB7_113;
	setp.lt.s64 	%p162, %rd319, %rd96;
	selp.f64 	%fd320, %fd319, %fd137, %p162;
	min.s64 	%rd320, %rd319, %rd96;
$L__BB7_113:
	setp.lt.s32 	%p163, %r3, 193;
	mov.f64 	%fd321, %fd320;
	mov.u64 	%rd321, %rd320;
	@%p163 bra 	$L__BB7_117;
	ld.shared.f64 	%fd142, [_ZN6thrust24THRUST_300001_SM_1000_NS8cuda_cub4core6detail5shmemE+104];
	ld.shared.u64 	%rd99, [_ZN6thrust24THRUST_300001_SM_1000_NS8cuda_cub4core6detail5shmemE+112];
	abs.f64 	%fd143, %fd320;
	abs.f64 	%fd144, %fd142;
	setp.lt.f64 	%p164, %fd143, %fd144;
	mov.f64 	%fd321, %fd142;
	mov.u64 	%rd321, %rd99;
	@%p164 bra 	$L__BB7_117;
	setp.lt.f64 	%p165, %fd144, %fd143;
	mov.f64 	%fd321, %fd320;
	mov.u64 	%rd321, %rd320;
	@%p165 bra 	$L__BB7_117;
	setp.lt.s64 	%p166, %rd320, %rd99;
	selp.f64 	%fd321, %fd320, %fd142, %p166;
	min.s64 	%rd321, %rd320, %rd99;
$L__BB7_117:
	setp.lt.s32 	%p167, %r3, 225;
	mov.u64 	%rd355, %rd321;
	mov.f64 	%fd351, %fd321;
	@%p167 bra 	$L__BB7_208;
	ld.shared.f64 	%fd147, [_ZN6thrust24THRUST_300001_SM_1000_NS8cuda_cub4core6detail5shmemE+120];
	ld.shared.u64 	%rd102, [_ZN6thrust24THRUST_300001_SM_1000_NS8cuda_cub4core6detail5shmemE+128];
	abs.f64 	%fd148, %fd321;
	abs.f64 	%fd149, %fd147;
	setp.lt.f64 	%p168, %fd148, %fd149;
	mov.u64 	%rd355, %rd102;
	mov.f64 	%fd351, %fd147;
	@%p168 bra 	$L__BB7_208;
	setp.lt.f64 	%p169, %fd149, %fd148;
	mov.u64 	%rd355, %rd321;
	mov.f64 	%fd351, %fd321;
	@%p169 bra 	$L__BB7_208;
	setp.lt.s64 	%p170, %rd321, %rd102;
	selp.f64 	%fd351, %fd321, %fd147, %p170;
	min.s64 	%rd355, %rd321, %rd102;
	bra.uni 	$L__BB7_208;
$L__BB7_121:
	mov.u32 	%r20, %tid.x;
	add.s64 	%rd104, %rd196, %rd4;
	cvt.u64.u32 	%rd105, %r20;
	add.s64 	%rd201, %rd105, %rd4;
	cvta.to.global.u64 	%rd202, %rd195;
	shl.b64 	%rd203, %rd201, 3;
	add.s64 	%rd204, %rd202, %rd203;
	ld.global.f64 	%fd274, [%rd204];
	add.s32 	%r36, %r20, 256;
	cvt.u64.u32 	%rd205, %r36;
	ld.global.f64 	%fd275, [%rd204+2048];
	add.s32 	%r37, %r20, 512;
	cvt.u64.u32 	%rd206, %r37;
	ld.global.f64 	%fd276, [%rd204+4096];
	add.s32 	%r38, %r20, 768;
	cvt.u64.u32 	%rd207, %r38;
	ld.global.f64 	%fd277, [%rd204+6144];
	or.b32  	%r39, %r20, 1024;
	cvt.u64.u32 	%rd106, %r39;
	add.s64 	%rd343, %rd104, %rd106;
	ld.global.f64 	%fd339, [%rd204+8192];
	abs.f64 	%fd278, %fd274;
	abs.f64 	%fd279, %fd275;
	setp.geu.f64 	%p2, %fd278, %fd279;
	selp.f64 	%fd280, %fd274, %fd275, %p2;
	selp.b64 	%rd208, %rd105, %rd205, %p2;
	abs.f64 	%fd281, %fd280;
	abs.f64 	%fd282, %fd276;
	setp.geu.f64 	%p3, %fd281, %fd282;
	selp.f64 	%fd283, %fd280, %fd276, %p3;
	selp.b64 	%rd209, %rd208, %rd206, %p3;
	abs.f64 	%fd284, %fd283;
	abs.f64 	%fd285, %fd277;
	setp.geu.f64 	%p4, %fd284, %fd285;
	selp.f64 	%fd152, %fd283, %fd277, %p4;
	selp.b64 	%rd108, %rd209, %rd207, %p4;
	abs.f64 	%fd153, %fd152;
	abs.f64 	%fd154, %fd339;
	setp.lt.f64 	%p5, %fd153, %fd154;
	@%p5 bra 	$L__BB7_123;
	setp.lt.f64 	%p6, %fd154, %fd153;
	setp.lt.u64 	%p7, %rd108, %rd106;
	or.pred  	%p8, %p6, %p7;
	selp.f64 	%fd339, %fd152, %fd339, %p8;
	add.s64 	%rd212, %rd104, %rd108;
	selp.b64 	%rd343, %rd212, %rd343, %p8;
$L__BB7_123:
	setp.le.u64 	%p9, %rd198, %rd5;
	@%p9 bra 	$L__BB7_164;
	setp.ne.s32 	%p10, %r20, 0;
	@%p10 bra 	$L__BB7_126;
	atom.global.add.u64 	%rd213, [%rd1+8], 1280;
	add.s64 	%rd214, %rd213, %rd5;
	st.shared.u64 	[_ZN6thrust24THRUST_300001_SM_1000_NS8cuda_cub4core6detail5shmemE+152], %rd214;
$L__BB7_126:
	bar.sync 	0;
	ld.shared.u64 	%rd331, [_ZN6thrust24THRUST_300001_SM_1000_NS8cuda_cub4core6detail5shmemE+152];
	add.s64 	%rd215, %rd331, 1280;
	setp.gt.s64 	%p11, %rd215, %rd198;
	@%p11 bra 	$L__BB7_141;
	mov.f64 	%fd323, %fd339;
	mov.u64 	%rd324, %rd343;
$L__BB7_128:
	add.s64 	%rd216, %rd331, %rd105;
	cvta.to.global.u64 	%rd217, %rd195;
	shl.b64 	%rd218, %rd216, 3;
	add.s64 	%rd219, %rd217, %rd218;
	add.s64 	%rd325, %rd216, %rd196;
	ld.global.f64 	%fd324, [%rd219];
	add.s64 	%rd326, %rd325, 256;
	ld.global.f64 	%fd325, [%rd219+2048];
	add.s64 	%rd327, %rd325, 512;
	ld.global.f64 	%fd326, [%rd219+4096];
	add.s64 	%rd328, %rd325, 768;
	ld.global.f64 	%fd327, [%rd219+6144];
	add.s64 	%rd343, %rd325, 1024;
	ld.global.f64 	%fd339, [%rd219+8192];
	abs.f64 	%fd163, %fd323;
	abs.f64 	%fd164, %fd324;
	setp.lt.f64 	%p12, %fd163, %fd164;
	@%p12 bra 	$L__BB7_130;
	setp.lt.f64 	%p13, %fd164, %fd163;
	setp.lt.s64 	%p14, %rd324, %rd325;
	or.pred  	%p15, %p13, %p14;
	selp.f64 	%fd324, %fd323, %fd324, %p15;
	selp.b64 	%rd325, %rd324, %rd325, %p15;
$L__BB7_130:
	abs.f64 	%fd167, %fd324;
	abs.f64 	%fd168, %fd325;
	setp.lt.f64 	%p16, %fd167, %fd168;
	@%p16 bra 	$L__BB7_132;
	setp.lt.f64 	%p17, %fd168, %fd167;
	setp.lt.s64 	%p18, %rd325, %rd326;
	or.pred  	%p19, %p17, %p18;
	selp.f64 	%fd325, %fd324, %fd325, %p19;
	selp.b64 	%rd326, %rd325, %rd326, %p19;
$L__BB7_132:
	abs.f64 	%fd171, %fd325;
	abs.f64 	%fd172, %fd326;
	setp.lt.f64 	%p20, %fd171, %fd172;
	@%p20 bra 	$L__BB7_134;
	setp.lt.f64 	%p21, %fd172, %fd171;
	setp.lt.s64 	%p22, %rd326, %rd327;
	or.pred  	%p23, %p21, %p22;
	selp.f64 	%fd326, %fd325, %fd326, %p23;
	selp.b64 	%rd327, %rd326, %rd327, %p23;
$L__BB7_134:
	abs.f64 	%fd175, %fd326;
	abs.f64 	%fd176, %fd327;
	setp.lt.f64 	%p24, %fd175, %fd176;
	@%p24 bra 	$L__BB7_136;
	setp.lt.f64 	%p25, %fd176, %fd175;
	setp.lt.s64 	%p26, %rd327, %rd328;
	or.pred  	%p27, %p25, %p26;
	selp.f64 	%fd327, %fd326, %fd327, %p27;
	selp.b64 	%rd328, %rd327, %rd328, %p27;
$L__BB7_136:
	abs.f64 	%fd179, %fd327;
	abs.f64 	%fd180, %fd339;
	setp.lt.f64 	%p28, %fd179, %fd180;
	@%p28 bra 	$L__BB7_138;
	setp.lt.f64 	%p29, %fd180, %fd179;
	setp.lt.s64 	%p30, %rd328, %rd343;
	or.pred  	%p31, %p29, %p30;
	selp.f64 	%fd339, %fd327, %fd339, %p31;
	selp.b64 	%rd343, %rd328, %rd343, %p31;
$L__BB7_138:
	setp.ne.s32 	%p32, %r20, 0;
	bar.sync 	0;
	@%p32 bra 	$L__BB7_140;
	atom.global.add.u64 	%rd220, [%rd1+8], 1280;
	add.s64 	%rd221, %rd220, %rd5;
	st.shared.u64 	[_ZN6thrust24THRUST_300001_SM_1000_NS8cuda_cub4core6detail5shmemE+152], %rd221;
$L__BB7_140:
	bar.sync 	0;
	ld.shared.u64 	%rd331, [_ZN6thrust24THRUST_300001_SM_1000_NS8cuda_cub4core6detail5shmemE+152];
	add.s64 	%rd222, %rd331, 1280;
	setp.le.s64 	%p33, %rd222, %rd198;
	mov.f64 	%fd323, %fd339;
	mov.u64 	%rd324, %rd343;
	@%p33 bra 	$L__BB7_128;
$L__BB7_141:
	setp.le.s64 	%p34, %rd198, %rd331;
	@%p34 bra 	$L__BB7_164;
	cvt.u32.u64 	%r40, %rd331;
	cvt.u32.u64 	%r41, %rd198;
	sub.s32 	%r21, %r41, %r40;
	setp.ge.s32 	%p35, %r20, %r21;
	@%p35 bra 	$L__BB7_164;
	cvta.to.global.u64 	%rd132, %rd195;
	not.b32 	%r43, %r20;
	add.s32 	%r44, %r43, %r41;
	sub.s32 	%r22, %r44, %r40;
	and.b32  	%r46, %r22, 768;
	setp.eq.s32 	%p36, %r46, 768;
	mov.u32 	%r397, %r20;
	@%p36 bra 	$L__BB7_149;
	add.s64 	%rd224, %rd331, %rd105;
	add.s64 	%rd333, %rd224, %rd196;
	shl.b64 	%rd225, %rd224, 3;
	add.s64 	%rd332, %rd132, %rd225;
	shr.u32 	%r47, %r22, 8;
	add.s32 	%r48, %r47, 1;
	and.b32  	%r49, %r48, 3;
	neg.s32 	%r395, %r49;
	mov.u32 	%r397, %r20;
$L__BB7_145:
	.pragma "nounroll";
	mov.u64 	%rd137, %rd343;
	mov.f64 	%fd184, %fd339;
	ld.global.f64 	%fd185, [%rd332];
	abs.f64 	%fd186, %fd184;
	abs.f64 	%fd187, %fd185;
	setp.lt.f64 	%p37, %fd186, %fd187;
	mov.f64 	%fd339, %fd185;
	mov.u64 	%rd343, %rd333;
	@%p37 bra 	$L__BB7_148;
	setp.lt.f64 	%p38, %fd187, %fd186;
	mov.f64 	%fd339, %fd184;
	mov.u64 	%rd343, %rd137;
	@%p38 bra 	$L__BB7_148;
	setp.lt.s64 	%p39, %rd137, %rd333;
	selp.f64 	%fd339, %fd184, %fd185, %p39;
	min.s64 	%rd343, %rd137, %rd333;
$L__BB7_148:
	add.s32 	%r397, %r397, 256;
	add.s64 	%rd333, %rd333, 256;
	add.s64 	%rd332, %rd332, 2048;
	add.s32 	%r395, %r395, 1;
	setp.ne.s32 	%p40, %r395, 0;
	@%p40 bra 	$L__BB7_145;
$L__BB7_149:
	setp.lt.u32 	%p41, %r22, 768;
	@%p41 bra 	$L__BB7_164;
	add.s32 	%r398, %r397, 512;
$L__BB7_151:
	mov.u32 	%r30, %r398;
	add.s32 	%r50, %r30, -512;
	cvt.u64.u32 	%rd226, %r50;
	add.s64 	%rd227, %rd331, %rd226;
	shl.b64 	%rd228, %rd227, 3;
	add.s64 	%rd145, %rd132, %rd228;
	add.s64 	%rd146, %rd227, %rd196;
	ld.global.f64 	%fd193, [%rd145];
	abs.f64 	%fd194, %fd339;
	abs.f64 	%fd195, %fd193;
	setp.lt.f64 	%p42, %fd194, %fd195;
	mov.f64 	%fd335, %fd193;
	mov.u64 	%rd339, %rd146;
	@%p42 bra 	$L__BB7_154;
	setp.lt.f64 	%p43, %fd195, %fd194;
	mov.f64 	%fd335, %fd339;
	mov.u64 	%rd339, %rd343;
	@%p43 bra 	$L__BB7_154;
	setp.lt.s64 	%p44, %rd343, %rd146;
	selp.f64 	%fd335, %fd339, %fd193, %p44;
	min.s64 	%rd339, %rd343, %rd146;
$L__BB7_154:
	add.s32 	%r51, %r30, -256;
	cvt.u64.u32 	%rd229, %r51;
	add.s64 	%rd230, %rd331, %rd229;
	add.s64 	%rd149, %rd230, %rd196;
	ld.global.f64 	%fd198, [%rd145+2048];
	abs.f64 	%fd199, %fd335;
	abs.f64 	%fd200, %fd198;
	setp.lt.f64 	%p45, %fd199, %fd200;
	mov.f64 	%fd336, %fd198;
	mov.u64 	%rd340, %rd149;
	@%p45 bra 	$L__BB7_157;
	setp.lt.f64 	%p46, %fd200, %fd199;
	mov.f64 	%fd336, %fd335;
	mov.u64 	%rd340, %rd339;
	@%p46 bra 	$L__BB7_157;
	setp.lt.s64 	%p47, %rd339, %rd149;
	selp.f64 	%fd336, %fd335, %fd198, %p47;
	min.s64 	%rd340, %rd339, %rd149;
$L__BB7_157:
	cvt.u64.u32 	%rd231, %r30;
	add.s64 	%rd232, %rd331, %rd231;
	add.s64 	%rd152, %rd232, %rd196;
	ld.global.f64 	%fd203, [%rd145+4096];
	abs.f64 	%fd204, %fd336;
	abs.f64 	%fd205, %fd203;
	setp.lt.f64 	%p48, %fd204, %fd205;
	mov.f64 	%fd337, %fd203;
	mov.u64 	%rd341, %rd152;
	@%p48 bra 	$L__BB7_160;
	setp.lt.f64 	%p49, %fd205, %fd204;
	mov.f64 	%fd337, %fd336;
	mov.u64 	%rd341, %rd340;
	@%p49 bra 	$L__BB7_160;
	setp.lt.s64 	%p50, %rd340, %rd152;
	selp.f64 	%fd337, %fd336, %fd203, %p50;
	min.s64 	%rd341, %rd340, %rd152;
$L__BB7_160:
	add.s32 	%r52, %r30, 256;
	cvt.u64.u32 	%rd233, %r52;
	add.s64 	%rd234, %rd331, %rd233;
	add.s64 	%rd155, %rd234, %rd196;
	ld.global.f64 	%fd208, [%rd145+6144];
	abs.f64 	%fd209, %fd337;
	abs.f64 	%fd210, %fd208;
	setp.lt.f64 	%p51, %fd209, %fd210;
	mov.f64 	%fd339, %fd208;
	mov.u64 	%rd343, %rd155;
	@%p51 bra 	$L__BB7_163;
	setp.lt.f64 	%p52, %fd210, %fd209;
	mov.f64 	%fd339, %fd337;
	mov.u64 	%rd343, %rd341;
	@%p52 bra 	$L__BB7_163;
	setp.lt.s64 	%p53, %rd341, %rd155;
	selp.f64 	%fd339, %fd337, %fd208, %p53;
	min.s64 	%rd343, %rd341, %rd155;
$L__BB7_163:
	add.s32 	%r398, %r30, 1024;
	add.s32 	%r53, %r30, 512;
	setp.lt.s32 	%p54, %r53, %r21;
	@%p54 bra 	$L__BB7_151;
$L__BB7_164:
	// begin inline asm
	mov.u32 %r54, %laneid;
	// end inline asm
	mov.b64 	%rd235, %fd339;
	mov.b64 	{%r56, %r61}, %rd235;
	mov.b32 	%r72, 1;
	mov.b32 	%r73, 31;
	mov.b32 	%r74, -1;
	// begin inline asm
	shfl.sync.down.b32 %r55, %r56, %r72, %r73, %r74;
	// end inline asm
	// begin inline asm
	shfl.sync.down.b32 %r60, %r61, %r72, %r73, %r74;
	// end inline asm
	mov.b64 	%rd236, {%r55, %r60};
	mov.b64 	%fd214, %rd236;
	mov.b64 	{%r66, %r71}, %rd343;
	// begin inline asm
	shfl.sync.down.b32 %r65, %r66, %r72, %r73, %r74;
	// end inline asm
	// begin inline asm
	shfl.sync.down.b32 %r70, %r71, %r72, %r73, %r74;
	// end inline asm
	mov.b64 	%rd159, {%r65, %r70};
	setp.gt.s32 	%p55, %r54, 30;
	mov.f64 	%fd340, %fd339;
	mov.u64 	%rd344, %rd343;
	@%p55 bra 	$L__BB7_168;
	abs.f64 	%fd215, %fd339;
	abs.f64 	%fd216, %fd214;
	setp.lt.f64 	%p56, %fd215, %fd216;
	mov.f64 	%fd340, %fd214;
	mov.u64 	%rd344, %rd159;
	@%p56 bra 	$L__BB7_168;
	setp.lt.f64 	%p57, %fd216, %fd215;
	mov.f64 	%fd340, %fd339;
	mov.u64 	%rd344, %rd343;
	@%p57 bra 	$L__BB7_168;
	setp.lt.s64 	%p58, %rd343, %rd159;
	selp.f64 	%fd340, %fd339, %fd214, %p58;
	min.s64 	%rd344, %rd343, %rd159;
$L__BB7_168:
	mov.b64 	%rd237, %fd340;
	mov.b64 	{%r76, %r81}, %rd237;
	mov.b32 	%r92, 2;
	mov.b32 	%r93, 31;
	mov.b32 	%r94, -1;
	// begin inline asm
	shfl.sync.down.b32 %r75, %r76, %r92, %r93, %r94;
	// end inline asm
	// begin inline asm
	shfl.sync.down.b32 %r80, %r81, %r92, %r93, %r94;
	// end inline asm
	mov.b64 	%rd238, {%r75, %r80};
	mov.b64 	%fd219, %rd238;
	mov.b64 	{%r86, %r91}, %rd344;
	// begin inline asm
	shfl.sync.down.b32 %r85, %r86, %r92, %r93, %r94;
	// end inline asm
	// begin inline asm
	shfl.sync.down.b32 %r90, %r91, %r92, %r93, %r94;
	// end inline asm
	mov.b64 	%rd162, {%r85, %r90};
	setp.gt.s32 	%p59, %r54, 29;
	mov.f64 	%fd341, %fd340;
	mov.u64 	%rd345, %rd344;
	@%p59 bra 	$L__BB7_172;
	abs.f64 	%fd220, %fd340;
	abs.f64 	%fd221, %fd219;
	setp.lt.f64 	%p60, %fd220, %fd221;
	mov.f64 	%fd341, %fd219;
	mov.u64 	%rd345, %rd162;
	@%p60 bra 	$L__BB7_172;
	setp.lt.f64 	%p61, %fd221, %fd220;
	mov.f64 	%fd341, %fd340;
	mov.u64 	%rd345, %rd344;
	@%p61 bra 	$L__BB7_172;
	setp.lt.s64 	%p62, %rd344, %rd162;
	selp.f64 	%fd341, %fd340, %fd219, %p62;
	min.s64 	%rd345, %rd344, %rd162;
$L__BB7_172:
	mov.b64 	%rd239, %fd341;
	mov.b64 	{%r96, %r101}, %rd239;
	mov.b32 	%r112, 4;
	mov.b32 	%r113, 31;
	mov.b32 	%r114, -1;
	// begin inline asm
	shfl.sync.down.b32 %r95, %r96, %r112, %r113, %r114;
	// end inline asm
	// begin inline asm
	shfl.sync.down.b32 %r100, %r101, %r112, %r113, %r114;
	// end inline asm
	mov.b64 	%rd240, {%r95, %r100};
	mov.b64 	%fd224, %rd240;
	mov.b64 	{%r106, %r111}, %rd345;
	// begin inline asm
	shfl.sync.down.b32 %r105, %r106, %r112, %r113, %r114;
	// end inline asm
	// begin inline asm
	shfl.sync.down.b32 %r110, %r111, %r112, %r113, %r114;
	// end inline asm
	mov.b64 	%rd165, {%r105, %r110};
	setp.gt.s32 	%p63, %r54, 27;
	mov.f64 	%fd342, %fd341;
	mov.u64 	%rd346, %rd345;
	@%p63 bra 	$L__BB7_176;
	abs.f64 	%fd225, %fd341;
	abs.f64 	%fd226, %fd224;
	setp.lt.f64 	%p64, %fd225, %fd226;
	mov.f64 	%fd342, %fd224;
	mov.u64 	%rd346, %rd165;
	@%p64 bra 	$L__BB7_176;
	setp.lt.f64 	%p65, %fd226, %fd225;
	mov.f64 	%fd342, %fd341;
	mov.u64 	%rd346, %rd345;
	@%p65 bra 	$L__BB7_176;
	setp.lt.s64 	%p66, %rd345, %rd165;
	selp.f64 	%fd342, %fd341, %fd224, %p66;
	min.s64 	%rd346, %rd345, %rd165;
$L__BB7_176:
	mov.b64 	%rd241, %fd342;
	mov.b64 	{%r116, %r121}, %rd241;
	mov.b32 	%r132, 8;
	mov.b32 	%r133, 31;
	mov.b32 	%r134, -1;
	// begin inline asm
	shfl.sync.down.b32 %r115, %r116, %r132, %r133, %r134;
	// end inline asm
	// begin inline asm
	shfl.sync.down.b32 %r120, %r121, %r132, %r133, %r134;
	// end inline asm
	mov.b64 	%rd242, {%r115, %r120};
	mov.b64 	%fd229, %rd242;
	mov.b64 	{%r126, %r131}, %rd346;
	// begin inline asm
	shfl.sync.down.b32 %r125, %r126, %r132, %r133, %r134;
	// end inline asm
	// begin inline asm
	shfl.sync.down.b32 %r130, %r131, %r132, %r133, %r134;
	// end inline asm
	mov.b64 	%rd168, {%r125, %r130};
	setp.gt.s32 	%p67, %r54, 23;
	mov.f64 	%fd343, %fd342;
	mov.u64 	%rd347, %rd346;
	@%p67 bra 	$L__BB7_180;
	abs.f64 	%fd230, %fd342;
	abs.f64 	%fd231, %fd229;
	setp.lt.f64 	%p68, %fd230, %fd231;
	mov.f64 	%fd343, %fd229;
	mov.u64 	%rd347, %rd168;
	@%p68 bra 	$L__BB7_180;
	setp.lt.f64 	%p69, %fd231, %fd230;
	mov.f64 	%fd343, %fd342;
	mov.u64 	%rd347, %rd346;
	@%p69 bra 	$L__BB7_180;
	setp.lt.s64 	%p70, %rd346, %rd168;
	selp.f64 	%fd343, %fd342, %fd229, %p70;
	min.s64 	%rd347, %rd346, %rd168;
$L__BB7_180:
	mov.b64 	%rd243, %fd343;
	mov.b64 	{%r136, %r141}, %rd243;
	mov.b32 	%r152, 16;
	mov.b32 	%r153, 31;
	mov.b32 	%r154, -1;
	// begin inline asm
	shfl.sync.down.b32 %r135, %r136, %r152, %r153, %r154;
	// end inline asm
	// begin inline asm
	shfl.sync.down.b32 %r140, %r141, %r152, %r153, %r154;
	// end inline asm
	mov.b64 	%rd244, {%r135, %r140};
	mov.b64 	%fd234, %rd244;
	mov.b64 	{%r146, %r151}, %rd347;
	// begin inline asm
	shfl.sync.down.b32 %r145, %r146, %r152, %r153, %r154;
	// end inline asm
	// begin inline asm
	shfl.sync.down.b32 %r150, %r151, %r152, %r153, %r154;
	// end inline asm
	mov.b64 	%rd171, {%r145, %r150};
	setp.gt.s32 	%p71, %r54, 15;
	mov.f64 	%fd351, %fd343;
	mov.u64 	%rd355, %rd347;
	@%p71 bra 	$L__BB7_184;
	abs.f64 	%fd235, %fd343;
	abs.f64 	%fd236, %fd234;
	setp.lt.f64 	%p72, %fd235, %fd236;
	mov.f64 	%fd351, %fd234;
	mov.u64 	%rd355, %rd171;
	@%p72 bra 	$L__BB7_184;
	setp.lt.f64 	%p73, %fd236, %fd235;
	mov.f64 	%fd351, %fd343;
	mov.u64 	%rd355, %rd347;
	@%p73 bra 	$L__BB7_184;
	setp.lt.s64 	%p74, %rd347, %rd171;
	selp.f64 	%fd351, %fd343, %fd234, %p74;
	min.s64 	%rd355, %rd347, %rd171;
$L__BB7_184:
	setp.ne.s32 	%p75, %r54, 0;
	@%p75 bra 	$L__BB7_186;
	shr.u32 	%r155, %r20, 1;
	and.b32  	%r156, %r155, 496;
	mov.u32 	%r157, _ZN6thrust24THRUST_300001_SM_1000_NS8cuda_cub4core6detail5shmemE;
	add.s32 	%r158, %r157, %r156;
	st.shared.f64 	[%r158+8], %fd351;
	st.shared.u64 	[%r158+16], %rd355;
$L__BB7_186:
	bar.sync 	0;
	setp.ne.s32 	%p76, %r20, 0;
	@%p76 bra 	$L__BB7_208;
	ld.shared.f64 	%fd239, [_ZN6thrust24THRUST_300001_SM_1000_NS8cuda_cub4core6detail5shmemE+24];
	ld.shared.u64 	%rd174, [_ZN6thrust24THRUST_300001_SM_1000_NS8cuda_cub4core6detail5shmemE+32];
	abs.f64 	%fd240, %fd351;
	abs.f64 	%fd241, %fd239;
	setp.lt.f64 	%p77, %fd240, %fd241;
	mov.f64 	%fd345, %fd239;
	mov.u64 	%rd349, %rd174;
	@%p77 bra 	$L__BB7_190;
	setp.lt.f64 	%p78, %fd241, %fd240;
	mov.f64 	%fd345, %fd351;
	mov.u64 	%rd349, %rd355;
	@%p78 bra 	$L__BB7_190;
	setp.lt.s64 	%p79, %rd355, %rd174;
	selp.f64 	%fd345, %fd351, %fd239, %p79;
	min.s64 	%rd349, %rd355, %rd174;
$L__BB7_190:
	ld.shared.f64 	%fd244, [_ZN6thrust24THRUST_300001_SM_1000_NS8cuda_cub4core6detail5shmemE+40];
	ld.shared.u64 	%rd177, [_ZN6thrust24THRUST_300001_SM_1000_NS8cuda_cub4core6detail5shmemE+48];
	abs.f64 	%fd245, %fd345;
	abs.f64 	%fd246, %fd244;
	setp.lt.f64 	%p80, %fd245, %fd246;
	mov.f64 	%fd346, %fd244;
	mov.u64 	%rd350, %rd177;
	@%p80 bra 	$L__BB7_193;
	setp.lt.f64 	%p81, %fd246, %fd245;
	mov.f64 	%fd346, %fd345;
	mov.u64 	%rd350, %rd349;
	@%p81 bra 	$L__BB7_193;
	setp.lt.s64 	%p82, %rd349, %rd177;
	selp.f64 	%fd346, %fd345, %fd244, %p82;
	min.s64 	%rd350, %rd349, %rd177;
$L__BB7_193:
	ld.shared.f64 	%fd249, [_ZN6thrust24THRUST_300001_SM_1000_NS8cuda_cub4core6detail5shmemE+56];
	ld.shared.u64 	%rd180, [_ZN6thrust24THRUST_300001_SM_1000_NS8cuda_cub4core6detail5shmemE+64];
	abs.f64 	%fd250, %fd346;
	abs.f64 	%fd251, %fd249;
	setp.lt.f64 	%p83, %fd250, %fd251;
	mov.f64 	%fd347, %fd249;
	mov.u64 	%rd351, %rd180;
	@%p83 bra 	$L__BB7_196;
	setp.lt.f64 	%p84, %fd251, %fd250;
	mov.f64 	%fd347, %fd346;
	mov.u64 	%rd351, %rd350;
	@%p84 bra 	$L__BB7_196;
	setp.lt.s64 	%p85, %rd350, %rd180;
	selp.f64 	%fd347, %fd346, %fd249, %p85;
	min.s64 	%rd351, %rd350, %rd180;
$L__BB7_196:
	ld.shared.f64 	%fd254, [_ZN6thrust24THRUST_300001_SM_1000_NS8cuda_cub4core6detail5shmemE+72];
	ld.shared.u64 	%rd183, [_ZN6thrust24THRUST_300001_SM_1000_NS8cuda_cub4core6detail5shmemE+80];
	abs.f64 	%fd255, %fd347;
	abs.f64 	%fd256, %fd254;
	setp.lt.f64 	%p86, %fd255, %fd256;
	mov.f64 	%fd348, %fd254;
	mov.u64 	%rd352, %rd183;
	@%p86 bra 	$L__BB7_199;
	setp.lt.f64 	%p87, %fd256, %fd255;
	mov.f64 	%fd348, %fd347;
	mov.u64 	%rd352, %rd351;
	@%p87 bra 	$L__BB7_199;
	setp.lt.s64 	%p88, %rd351, %rd183;
	selp.f64 	%fd348, %fd347, %fd254, %p88;
	min.s64 	%rd352, %rd351, %rd183;
$L__BB7_199:
	ld.shared.f64 	%fd259, [_ZN6thrust24THRUST_300001_SM_1000_NS8cuda_cub4core6detail5shmemE+88];
	ld.shared.u64 	%rd186, [_ZN6thrust24THRUST_300001_SM_1000_NS8cuda_cub4core6detail5shmemE+96];
	abs.f64 	%fd260, %fd348;
	abs.f64 	%fd261, %fd259;
	setp.lt.f64 	%p89, %fd260, %fd261;
	mov.f64 	%fd349, %fd259;
	mov.u64 	%rd353, %rd186;
	@%p89 bra 	$L__BB7_202;
	setp.lt.f64 	%p90, %fd261, %fd260;
	mov.f64 	%fd349, %fd348;
	mov.u64 	%rd353, %rd352;
	@%p90 bra 	$L__BB7_202;
	setp.lt.s64 	%p91, %rd352, %rd186;
	selp.f64 	%fd349, %fd348, %fd259, %p91;
	min.s64 	%rd353, %rd352, %rd186;
$L__BB7_202:
	ld.shared.f64 	%fd264, [_ZN6thrust24THRUST_300001_SM_1000_NS8cuda_cub4core6detail5shmemE+104];
	ld.shared.u64 	%rd189, [_ZN6thrust24THRUST_300001_SM_1000_NS8cuda_cub4core6detail5shmemE+112];
	abs.f64 	%fd265, %fd349;
	abs.f64 	%fd266, %fd264;
	setp.lt.f64 	%p92, %fd265, %fd266;
	mov.f64 	%fd350, %fd264;
	mov.u64 	%rd354, %rd189;
	@%p92 bra 	$L__BB7_205;
	setp.lt.f64 	%p93, %fd266, %fd265;
	mov.f64 	%fd350, %fd349;
	mov.u64 	%rd354, %rd353;
	@%p93 bra 	$L__BB7_205;
	setp.lt.s64 	%p94, %rd353, %rd189;
	selp.f64 	%fd350, %fd349, %fd264, %p94;
	min.s64 	%rd354, %rd353, %rd189;
$L__BB7_205:
	ld.shared.f64 	%fd269, [_ZN6thrust24THRUST_300001_SM_1000_NS8cuda_cub4core6detail5shmemE+120];
	ld.shared.u64 	%rd192, [_ZN6thrust24THRUST_300001_SM_1000_NS8cuda_cub4core6detail5shmemE+128];
	abs.f64 	%fd270, %fd350;
	abs.f64 	%fd271, %fd269;
	setp.lt.f64 	%p95, %fd270, %fd271;
	mov.u64 	%rd355, %rd192;
	mov.f64 	%fd351, %fd269;
	@%p95 bra 	$L__BB7_208;
	setp.lt.f64 	%p96, %fd271, %fd270;
	mov.u64 	%rd355, %rd354;
	mov.f64 	%fd351, %fd350;
	@%p96 bra 	$L__BB7_208;
	setp.lt.s64 	%p97, %rd354, %rd192;
	selp.f64 	%fd351, %fd350, %fd269, %p97;
	min.s64 	%rd355, %rd354, %rd192;
$L__BB7_208:
	mov.u32 	%r389, %tid.x;
	setp.ne.s32 	%p214, %r389, 0;
	@%p214 bra 	$L__BB7_210;
	ld.param.u64 	%rd286, [_ZN6thrust24THRUST_300001_SM_1000_NS8cuda_cub4core6detail13_kernel_agentINS1_8__reduce11ReduceAgentINS0_12zip_iteratorIN4cuda3std3__45tupleIJNS0_10device_ptrIdEENS0_17counting_iteratorIlNS0_11use_defaultESF_SF_EEEEEEEPNSB_IJdlEEESJ_lNS1_9__extrema9arg_max_fIdl7AbsLessEEEEJSI_SK_lN3cub18CUB_300001_SM_100013GridEvenShareIlEENSR_9GridQueueIyEESO_EEEvDpT0__param_1];
	cvta.to.global.u64 	%rd283, %rd286;
	mul.wide.u32 	%rd284, %r1, 16;
	add.s64 	%rd285, %rd283, %rd284;
	st.global.f64 	[%rd285], %fd351;
	st.global.u64 	[%rd285+8], %rd355;
$L__BB7_210:
	ret;

}
	// .globl	_ZN6thrust24THRUST_300001_SM_1000_NS8cuda_cub4core6detail13_kernel_agentINS1_8__reduce10DrainAgentIlEEJN3cub18CUB_300001_SM_10009GridQueueIyEElEEEvDpT0_
.visible .entry _ZN6thrust24THRUST_300001_SM_1000_NS8cuda_cub4core6detail13_kernel_agentINS1_8__reduce10DrainAgentIlEEJN3cub18CUB_300001_SM_10009GridQueueIyEElEEEvDpT0_(
	.param .align 8 .b8 _ZN6thrust24THRUST_300001_SM_1000_NS8cuda_cub4core6detail13_kernel_agentINS1_8__reduce10DrainAgentIlEEJN3cub18CUB_300001_SM_10009GridQueueIyEElEEEvDpT0__param_0[8],
	.param .u64 _ZN6thrust24THRUST_300001_SM_1000_NS8cuda_cub4core6detail13_kernel_agentINS1_8__reduce10DrainAgentIlEEJN3cub18CUB_300001_SM_10009GridQueueIyEElEEEvDpT0__param_1
)
.maxntid 1
{
	.reg .b64 	%rd<5>;

	ld.param.u64 	%rd1, [_ZN6thrust24THRUST_300001_SM_1000_NS8cuda_cub4core6detail13_kernel_agentINS1_8__reduce10DrainAgentIlEEJN3cub18CUB_300001_SM_10009GridQueueIyEElEEEvDpT0__param_0];
	ld.param.u64 	%rd2, [_ZN6thrust24THRUST_300001_SM_1000_NS8cuda_cub4core6detail13_kernel_agentINS1_8__reduce10DrainAgentIlEEJN3cub18CUB_300001_SM_10009GridQueueIyEElEEEvDpT0__param_1];
	cvta.to.global.u64 	%rd3, %rd1;
	st.global.u64 	[%rd3], %rd2;
	mov.b64 	%rd4, 0;
	st.global.u64 	[%rd3+8], %rd4;
	ret;

}
	// .globl	_ZN6thrust24THRUST_300001_SM_1000_NS8cuda_cub4core6detail13_kernel_agentINS1_8__reduce11ReduceAgentIPN4cuda3std3__45tupleIJdlEEESC_SB_lNS1_9__extrema9arg_max_fIdl7AbsLessEEEEJSC_SC_iSG_EEEvDpT0_
.visible .entry _ZN6thrust24THRUST_300001_SM_1000_NS8cuda_cub4core6detail13_kernel_agentINS1_8__reduce11ReduceAgentIPN4cuda3std3__45tupleIJdlEEESC_SB_lNS1_9__extrema9arg_max_fIdl7AbsLessEEEEJSC_SC_iSG_EEEvDpT0_(
	.param .u64 .ptr .align 1 _ZN6thrust24THRUST_300001_SM_1000_NS8cuda_cub4core6detail13_kernel_agentINS1_8__reduce11ReduceAgentIPN4cuda3std3__45tupleIJdlEEESC_SB_lNS1_9__extrema9arg_max_fIdl7AbsLessEEEEJSC_SC_iSG_EEEvDpT0__param_0,
	.param .u64 .ptr .align 1 _ZN6thrust24THRUST_300001_SM_1000_NS8cuda_cub4core6detail13_kernel_agentINS1_8__reduce11ReduceAgentIPN4cuda3std3__45tupleIJdlEEESC_SB_lNS1_9__extrema9arg_max_fIdl7AbsLessEEEEJSC_SC_iSG_EEEvDpT0__param_1,
	.param .u32 _ZN6thrust24THRUST_300001_SM_1000_NS8cuda_cub4core6detail13_kernel_agentINS1_8__reduce11ReduceAgentIPN4cuda3std3__45tupleIJdlEEESC_SB_lNS1_9__extrema9arg_max_fIdl7AbsLessEEEEJSC_SC_iSG_EEEvDpT0__param_2,
	.param .align 1 .b8 _ZN6thrust24THRUST_300001_SM_1000_NS8cuda_cub4core6detail13_kernel_agentINS1_8__reduce11ReduceAgentIPN4cuda3std3__45tupleIJdlEEESC_SB_lNS1_9__extrema9arg_max_fIdl7AbsLessEEEEJSC_SC_iSG_EEEvDpT0__param_3[1]
)
.maxntid 256
{
	.reg .pred 	%p<264>;
	.reg .b32 	%r<374>;
	.reg .b64 	%rd<509>;
	.reg .b64 	%fd<423>;

	ld.param.u64 	%rd236, [_ZN6thrust24THRUST_300001_SM_1000_NS8cuda_cub4core6detail13_kernel_agentINS1_8__reduce11ReduceAgentIPN4cuda3std3__45tupleIJdlEEESC_SB_lNS1_9__extrema9arg_max_fIdl7AbsLessEEEEJSC_SC_iSG_EEEvDpT0__param_0];
	ld.param.u32 	%r29, [_ZN6thrust24THRUST_300001_SM_1000_NS8cuda_cub4core6detail13_kernel_agentINS1_8__reduce11ReduceAgentIPN4cuda3std3__45tupleIJdlEEESC_SB_lNS1_9__extrema9arg_max_fIdl7AbsLessEEEEJSC_SC_iSG_EEEvDpT0__param_2];
	cvt.s64.s32 	%rd1, %r29;
	setp.eq.s32 	%p1, %r29, 0;
	@%p1 bra 	$L__BB9_234;
	setp.gt.s32 	%p2, %r29, 1279;
	@%p2 bra 	$L__BB9_121;
	mov.u32 	%r1, %tid.x;
	setp.ge.s32 	%p147, %r1, %r29;
	mov.f64 	%fd354, 0d0000000000000000;
	mov.b64 	%rd432, 0;
	mov.u32 	%r368, %r1;
	@%p147 bra 	$L__BB9_4;
	mul.wide.u32 	%rd376, %r1, 16;
	add.s64 	%rd373, %rd236, %rd376;
	// begin inline asm
	ld.global.nc.u64 %rd372, [%rd373];
	// end inline asm
	add.s64 	%rd375, %rd373, 8;
	// begin inline asm
	ld.global.nc.u64 %rd432, [%rd375];
	// end inline asm
	mov.b64 	%fd354, %rd372;
	add.s32 	%r368, %r1, 256;
$L__BB9_4:
	setp.ge.s32 	%p148, %r368, %r29;
	@%p148 bra 	$L__BB9_25;
	not.b32 	%r141, %r368;
	add.s32 	%r4, %r29, %r141;
	and.b32  	%r142, %r4, 768;
	setp.eq.s32 	%p149, %r142, 768;
	@%p149 bra 	$L__BB9_11;
	mul.wide.u32 	%rd378, %r368, 16;
	add.s64 	%rd423, %rd236, %rd378;
	shr.u32 	%r143, %r4, 8;
	add.s32 	%r144, %r143, 1;
	and.b32  	%r145, %r144, 3;
	neg.s32 	%r366, %r145;
$L__BB9_7:
	.pragma "nounroll";
	mov.u64 	%rd6, %rd432;
	mov.f64 	%fd3, %fd354;
	// begin inline asm
	ld.global.nc.u64 %rd379, [%rd423];
	// end inline asm
	add.s64 	%rd382, %rd423, 8;
	// begin inline asm
	ld.global.nc.u64 %rd381, [%rd382];
	// end inline asm
	mov.b64 	%fd4, %rd379;
	abs.f64 	%fd5, %fd3;
	abs.f64 	%fd6, %fd4;
	setp.lt.f64 	%p150, %fd5, %fd6;
	mov.u64 	%rd432, %rd381;
	mov.f64 	%fd354, %fd4;
	@%p150 bra 	$L__BB9_10;
	setp.lt.f64 	%p151, %fd6, %fd5;
	mov.u64 	%rd432, %rd6;
	mov.f64 	%fd354, %fd3;
	@%p151 bra 	$L__BB9_10;
	setp.lt.s64 	%p152, %rd6, %rd381;
	min.s64 	%rd432, %rd6, %rd381;
	selp.f64 	%fd354, %fd3, %fd4, %p152;
$L__BB9_10:
	add.s32 	%r368, %r368, 256;
	add.s64 	%rd423, %rd423, 4096;
	add.s32 	%r366, %r366, 1;
	setp.ne.s32 	%p153, %r366, 0;
	@%p153 bra 	$L__BB9_7;
$L__BB9_11:
	setp.lt.u32 	%p154, %r4, 768;
	@%p154 bra 	$L__BB9_25;
$L__BB9_12:
	mul.wide.s32 	%rd387, %r368, 16;
	add.s64 	%rd384, %rd236, %rd387;
	// begin inline asm
	ld.global.nc.u64 %rd383, [%rd384];
	// end inline asm
	add.s64 	%rd386, %rd384, 8;
	// begin inline asm
	ld.global.nc.u64 %rd385, [%rd386];
	// end inline asm
	mov.b64 	%fd12, %rd383;
	abs.f64 	%fd13, %fd354;
	abs.f64 	%fd14, %fd12;
	setp.lt.f64 	%p155, %fd13, %fd14;
	mov.u64 	%rd429, %rd385;
	mov.f64 	%fd351, %fd12;
	@%p155 bra 	$L__BB9_15;
	setp.lt.f64 	%p156, %fd14, %fd13;
	mov.u64 	%rd429, %rd432;
	mov.f64 	%fd351, %fd354;
	@%p156 bra 	$L__BB9_15;
	setp.lt.s64 	%p157, %rd432, %rd385;
	min.s64 	%rd429, %rd432, %rd385;
	selp.f64 	%fd351, %fd354, %fd12, %p157;
$L__BB9_15:
	add.s64 	%rd389, %rd384, 4096;
	// begin inline asm
	ld.global.nc.u64 %rd388, [%rd389];
	// end inline asm
	add.s64 	%rd391, %rd384, 4104;
	// begin inline asm
	ld.global.nc.u64 %rd390, [%rd391];
	// end inline asm
	mov.b64 	%fd17, %rd388;
	abs.f64 	%fd18, %fd351;
	abs.f64 	%fd19, %fd17;
	setp.lt.f64 	%p158, %fd18, %fd19;
	mov.u64 	%rd430, %rd390;
	mov.f64 	%fd352, %fd17;
	@%p158 bra 	$L__BB9_18;
	setp.lt.f64 	%p159, %fd19, %fd18;
	mov.u64 	%rd430, %rd429;
	mov.f64 	%fd352, %fd351;
	@%p159 bra 	$L__BB9_18;
	setp.lt.s64 	%p160, %rd429, %rd390;
	min.s64 	%rd430, %rd429, %rd390;
	selp.f64 	%fd352, %fd351, %fd17, %p160;
$L__BB9_18:
	add.s64 	%rd393, %rd384, 8192;
	// begin inline asm
	ld.global.nc.u64 %rd392, [%rd393];
	// end inline asm
	add.s64 	%rd395, %rd384, 8200;
	// begin inline asm
	ld.global.nc.u64 %rd394, [%rd395];
	// end inline asm
	mov.b64 	%fd22, %rd392;
	abs.f64 	%fd23, %fd352;
	abs.f64 	%fd24, %fd22;
	setp.lt.f64 	%p161, %fd23, %fd24;
	mov.u64 	%rd431, %rd394;
	mov.f64 	%fd353, %fd22;
	@%p161 bra 	$L__BB9_21;
	setp.lt.f64 	%p162, %fd24, %fd23;
	mov.u64 	%rd431, %rd430;
	mov.f64 	%fd353, %fd352;
	@%p162 bra 	$L__BB9_21;
	setp.lt.s64 	%p163, %rd430, %rd394;
	min.s64 	%rd431, %rd430, %rd394;
	selp.f64 	%fd353, %fd352, %fd22, %p163;
$L__BB9_21:
	add.s64 	%rd397, %rd384, 12288;
	// begin inline asm
	ld.global.nc.u64 %rd396, [%rd397];
	// end inline asm
	add.s64 	%rd399, %rd384, 12296;
	// begin inline asm
	ld.global.nc.u64 %rd398, [%rd399];
	// end inline asm
	mov.b64 	%fd27, %rd396;
	abs.f64 	%fd28, %fd353;
	abs.f64 	%fd29, %fd27;
	setp.lt.f64 	%p164, %fd28, %fd29;
	mov.u64 	%rd432, %rd398;
	mov.f64 	%fd354, %fd27;
	@%p164 bra 	$L__BB9_24;
	setp.lt.f64 	%p165, %fd29, %fd28;
	mov.u64 	%rd432, %rd431;
	mov.f64 	%fd354, %fd353;
	@%p165 bra 	$L__BB9_24;
	setp.lt.s64 	%p166, %rd431, %rd398;
	min.s64 	%rd432, %rd431, %rd398;
	selp.f64 	%fd354, %fd353, %fd27, %p166;
$L__BB9_24:
	add.s32 	%r368, %r368, 1024;
	setp.lt.s32 	%p167, %r368, %r29;
	@%p167 bra 	$L__BB9_12;
$L__BB9_25:
	setp.lt.s32 	%p168, %r29, 256;
	@%p168 bra 	$L__BB9_70;
	// begin inline asm
	mov.u32 %r259, %laneid;
	// end inline asm
	mov.b64 	%rd410, %fd354;
	mov.b64 	{%r261, %r266}, %rd410;
	mov.b32 	%r277, 1;
	mov.b32 	%r278, 31;
	mov.b32 	%r279, -1;
	// begin inline asm
	shfl.sync.down.b32 %r260, %r261, %r277, %r278, %r279;
	// end inline asm
	// begin inline asm
	shfl.sync.down.b32 %r265, %r266, %r277, %r278, %r279;
	// end inline asm
	mov.b64 	%rd411, {%r260, %r265};
	mov.b64 	%fd33, %rd411;
	mov.b64 	{%r271, %r276}, %rd432;
	// begin inline asm
	shfl.sync.down.b32 %r270, %r271, %r277, %r278, %r279;
	// end inline asm
	// begin inline asm
	shfl.sync.down.b32 %r275, %r276, %r277, %r278, %r279;
	// end inline asm
	mov.b64 	%rd28, {%r270, %r275};
	setp.gt.s32 	%p220, %r259, 30;
	mov.u64 	%rd434, %rd432;
	mov.f64 	%fd356, %fd354;
	@%p220 bra 	$L__BB9_30;
	abs.f64 	%fd34, %fd354;
	abs.f64 	%fd35, %fd33;
	setp.lt.f64 	%p221, %fd34, %fd35;
	mov.u64 	%rd434, %rd28;
	mov.f64 	%fd356, %fd33;
	@%p221 bra 	$L__BB9_30;
	setp.lt.f64 	%p222, %fd35, %fd34;
	mov.u64 	%rd434, %rd432;
	mov.f64 	%fd356, %fd354;
	@%p222 bra 	$L__BB9_30;
	setp.lt.s64 	%p223, %rd432, %rd28;
	min.s64 	%rd434, %rd432, %rd28;
	selp.f64 	%fd356, %fd354, %fd33, %p223;
$L__BB9_30:
	mov.b64 	%rd412, %fd356;
	mov.b64 	{%r281, %r286}, %rd412;
	mov.b32 	%r297, 2;
	mov.b32 	%r298, 31;
	mov.b32 	%r299, -1;
	// begin inline asm
	shfl.sync.down.b32 %r280, %r281, %r297, %r298, %r299;
	// end inline asm
	// begin inline asm
	shfl.sync.down.b32 %r285, %r286, %r297, %r298, %r299;
	// end inline asm
	mov.b64 	%rd413, {%r280, %r285};
	mov.b64 	%fd38, %rd413;
	mov.b64 	{%r291, %r296}, %rd434;
	// begin inline asm
	shfl.sync.down.b32 %r290, %r291, %r297, %r298, %r299;
	// end inline asm
	// begin inline asm
	shfl.sync.down.b32 %r295, %r296, %r297, %r298, %r299;
	// end inline asm
	mov.b64 	%rd31, {%r290, %r295};
	setp.gt.s32 	%p224, %r259, 29;
	mov.u64 	%rd435, %rd434;
	mov.f64 	%fd357, %fd356;
	@%p224 bra 	$L__BB9_34;
	abs.f64 	%fd39, %fd356;
	abs.f64 	%fd40, %fd38;
	setp.lt.f64 	%p225, %fd39, %fd40;
	mov.u64 	%rd435, %rd31;
	mov.f64 	%fd357, %fd38;
	@%p225 bra 	$L__BB9_34;
	setp.lt.f64 	%p226, %fd40, %fd39;
	mov.u64 	%rd435, %rd434;
	mov.f64 	%fd357, %fd356;
	@%p226 bra 	$L__BB9_34;
	setp.lt.s64 	%p227, %rd434, %rd31;
	min.s64 	%rd435, %rd434, %rd31;
	selp.f64 	%fd357, %fd356, %fd38, %p227;
$L__BB9_34:
	mov.b64 	%rd414, %fd357;
	mov.b64 	{%r301, %r306}, %rd414;
	mov.b32 	%r317, 4;
	mov.b32 	%r318, 31;
	mov.b32 	%r319, -1;
	// begin inline asm
	shfl.sync.down.b32 %r300, %r301, %r317, %r318, %r319;
	// end inline asm
	// begin inline asm
	shfl.sync.down.b32 %r305, %r306, %r317, %r318, %r319;
	// end inline asm
	mov.b64 	%rd415, {%r300, %r305};
	mov.b64 	%fd43, %rd415;
	mov.b64 	{%r311, %r316}, %rd435;
	// begin inline asm
	shfl.sync.down.b32 %r310, %r311, %r317, %r318, %r319;
	// end inline asm
	// begin inline asm
	shfl.sync.down.b32 %r315, %r316, %r317, %r318, %r319;
	// end inline asm
	mov.b64 	%rd34, {%r310, %r315};
	setp.gt.s32 	%p228, %r259, 27;
	mov.u64 	%rd436, %rd435;
	mov.f64 	%fd358, %fd357;
	@%p228 bra 	$L__BB9_38;
	abs.f64 	%fd44, %fd357;
	abs.f64 	%fd45, %fd43;
	setp.lt.f64 	%p229, %fd44, %fd45;
	mov.u64 	%rd436, %rd34;
	mov.f64 	%fd358, %fd43;
	@%p229 bra 	$L__BB9_38;
	setp.lt.f64 	%p230, %fd45, %fd44;
	mov.u64 	%rd436, %rd435;
	mov.f64 	%fd358, %fd357;
	@%p230 bra 	$L__BB9_38;
	setp.lt.s64 	%p231, %rd435, %rd34;
	min.s64 	%rd436, %rd435, %rd34;
	selp.f64 	%fd358, %fd357, %fd43, %p231;
$L__BB9_38:
	mov.b64 	%rd416, %fd358;
	mov.b64 	{%r321, %r326}, %rd416;
	mov.b32 	%r337, 8;
	mov.b32 	%r338, 31;
	mov.b32 	%r339, -1;
	// begin inline asm
	shfl.sync.down.b32 %r320, %r321, %r337, %r338, %r339;
	// end inline asm
	// begin inline asm
	shfl.sync.down.b32 %r325, %r326, %r337, %r338, %r339;
	// end inline asm
	mov.b64 	%rd417, {%r320, %r325};
	mov.b64 	%fd48, %rd417;
	mov.b64 	{%r331, %r336}, %rd436;
	// begin inline asm
	shfl.sync.down.b32 %r330, %r331, %r337, %r338, %r339;
	// end inline asm
	// begin inline asm
	shfl.sync.down.b32 %r335, %r336, %r337, %r338, %r339;
	// end inline asm
	mov.b64 	%rd37, {%r330, %r335};
	setp.gt.s32 	%p232, %r259, 23;
	mov.u64 	%rd437, %rd436;
	mov.f64 	%fd359, %fd358;
	@%p232 bra 	$L__BB9_42;
	abs.f64 	%fd49, %fd358;
	abs.f64 	%fd50, %fd48;
	setp.lt.f64 	%p233, %fd49, %fd50;
	mov.u64 	%rd437, %rd37;
	mov.f64 	%fd359, %fd48;
	@%p233 bra 	$L__BB9_42;
	setp.lt.f64 	%p234, %fd50, %fd49;
	mov.u64 	%rd437, %rd436;
	mov.f64 	%fd359, %fd358;
	@%p234 bra 	$L__BB9_42;
	setp.lt.s64 	%p235, %rd436, %rd37;
	min.s64 	%rd437, %rd436, %rd37;
	selp.f64 	%fd359, %fd358, %fd48, %p235;
$L__BB9_42:
	mov.b64 	%rd418, %fd359;
	mov.b64 	{%r341, %r346}, %rd418;
	mov.b32 	%r357, 16;
	mov.b32 	%r358, 31;
	mov.b32 	%r359, -1;
	// begin inline asm
	shfl.sync.down.b32 %r340, %r341, %r357, %r358, %r359;
	// end inline asm
	// begin inline asm
	shfl.sync.down.b32 %r345, %r346, %r357, %r358, %r359;
	// end inline asm
	mov.b64 	%rd419, {%r340, %r345};
	mov.b64 	%fd53, %rd419;
	mov.b64 	{%r351, %r356}, %rd437;
	// begin inline asm
	shfl.sync.down.b32 %r350, %r351, %r357, %r358, %r359;
	// end inline asm
	// begin inline asm
	shfl.sync.down.b32 %r355, %r356, %r357, %r358, %r359;
	// end inline asm
	mov.b64 	%rd40, {%r350, %r355};
	setp.gt.s32 	%p236, %r259, 15;
	mov.u64 	%rd508, %rd437;
	mov.f64 	%fd422, %fd359;
	@%p236 bra 	$L__BB9_46;
	abs.f64 	%fd54, %fd359;
	abs.f64 	%fd55, %fd53;
	setp.lt.f64 	%p237, %fd54, %fd55;
	mov.u64 	%rd508, %rd40;
	mov.f64 	%fd422, %fd53;
	@%p237 bra 	$L__BB9_46;
	setp.lt.f64 	%p238, %fd55, %fd54;
	mov.u64 	%rd508, %rd437;
	mov.f64 	%fd422, %fd359;
	@%p238 bra 	$L__BB9_46;
	setp.lt.s64 	%p239, %rd437, %rd40;
	min.s64 	%rd508, %rd437, %rd40;
	selp.f64 	%fd422, %fd359, %fd53, %p239;
$L__BB9_46:
	setp.ne.s32 	%p240, %r259, 0;
	@%p240 bra 	$L__BB9_48;
	shr.u32 	%r360, %r1, 1;
	and.b32  	%r361, %r360, 496;
	mov.u32 	%r362, _ZN6thrust24THRUST_300001_SM_1000_NS8cuda_cub4core6detail5shmemE;
	add.s32 	%r363, %r362, %r361;
	st.shared.f64 	[%r363+8], %fd422;
	st.shared.u64 	[%r363+16], %rd508;
$L__BB9_48:
	bar.sync 	0;
	setp.ne.s32 	%p241, %r1, 0;
	@%p241 bra 	$L__BB9_232;
	ld.shared.f64 	%fd58, [_ZN6thrust24THRUST_300001_SM_1000_NS8cuda_cub4core6detail5shmemE+24];
	ld.shared.u64 	%rd43, [_ZN6thrust24THRUST_300001_SM_1000_NS8cuda_cub4core6detail5shmemE+32];
	abs.f64 	%fd59, %fd422;
	abs.f64 	%fd60, %fd58;
	setp.lt.f64 	%p242, %fd59, %fd60;
	mov.u64 	%rd439, %rd43;
	mov.f64 	%fd361, %fd58;
	@%p242 bra 	$L__BB9_52;
	setp.lt.f64 	%p243, %fd60, %fd59;
	mov.u64 	%rd439, %rd508;
	mov.f64 	%fd361, %fd422;
	@%p243 bra 	$L__BB9_52;
	setp.lt.s64 	%p244, %rd508, %rd43;
	min.s64 	%rd439, %rd508, %rd43;
	selp.f64 	%fd361, %fd422, %fd58, %p244;
$L__BB9_52:
	ld.shared.f64 	%fd63, [_ZN6thrust24THRUST_300001_SM_1000_NS8cuda_cub4core6detail5shmemE+40];
	ld.shared.u64 	%rd46, [_ZN6thrust24THRUST_300001_SM_1000_NS8cuda_cub4core6detail5shmemE+48];
	abs.f64 	%fd64, %fd361;
	abs.f64 	%fd65, %fd63;
	setp.lt.f64 	%p245, %fd64, %fd65;
	mov.u64 	%rd440, %rd46;
	mov.f64 	%fd362, %fd63;
	@%p245 bra 	$L__BB9_55;
	setp.lt.f64 	%p246, %fd65, %fd64;
	mov.u64 	%rd440, %rd439;
	mov.f64 	%fd362, %fd361;
	@%p246 bra 	$L__BB9_55;
	setp.lt.s64 	%p247, %rd439, %rd46;
	min.s64 	%rd440, %rd439, %rd46;
	selp.f64 	%fd362, %fd361, %fd63, %p247;
$L__BB9_55:
	ld.shared.f64 	%fd68, [_ZN6thrust24THRUST_300001_SM_1000_NS8cuda_cub4core6detail5shmemE+56];
	ld.shared.u64 	%rd49, [_ZN6thrust24THRUST_300001_SM_1000_NS8cuda_cub4core6detail5shmemE+64];
	abs.f64 	%fd69, %fd362;
	abs.f64 	%fd70, %fd68;
	setp.lt.f64 	%p248, %fd69, %fd70;
	mov.u64 	%rd441, %rd49;
	mov.f64 	%fd363, %fd68;
	@%p248 bra 	$L__BB9_58;
	setp.lt.f64 	%p249, %fd70, %fd69;
	mov.u64 	%rd441, %rd440;
	mov.f64 	%fd363, %fd362;
	@%p249 bra 	$L__BB9_58;
	setp.lt.s64 	%p250, %rd440, %rd49;
	min.s64 	%rd441, %rd440, %rd49;
	selp.f64 	%fd363, %fd362, %fd68, %p250;
$L__BB9_58:
	ld.shared.f64 	%fd73, [_ZN6thrust24THRUST_300001_SM_1000_NS8cuda_cub4core6detail5shmemE+72];
	ld.shared.u64 	%rd52, [_ZN6thrust24THRUST_300001_SM_1000_NS8cuda_cub4core6detail5shmemE+80];
	abs.f64 	%fd74, %fd363;
	abs.f64 	%fd75, %fd73;
	setp.lt.f64 	%p251, %fd74, %fd75;
	mov.u64 	%rd442, %rd52;
	mov.f64 	%fd364, %fd73;
	@%p251 bra 	$L__BB9_61;
	setp.lt.f64 	%p252, %fd75, %fd74;
	mov.u64 	%rd442, %rd441;
	mov.f64 	%fd364, %fd363;
	@%p252 bra 	$L__BB9_61;
	setp.lt.s64 	%p253, %rd441, %rd52;
	min.s64 	%rd442, %rd441, %rd52;
	selp.f64 	%fd364, %fd363, %fd73, %p253;
$L__BB9_61:
	ld.shared.f64 	%fd78, [_ZN6thrust24THRUST_300001_SM_1000_NS8cuda_cub4core6detail5shmemE+88];
	ld.shared.u64 	%rd55, [_ZN6thrust24THRUST_300001_SM_1000_NS8cuda_cub4core6detail5shmemE+96];
	abs.f64 	%fd79, %fd364;
	abs.f64 	%fd80, %fd78;
	setp.lt.f64 	%p254, %fd79, %fd80;
	mov.u64 	%rd443, %rd55;
	mov.f64 	%fd365, %fd78;
	@%p254 bra 	$L__BB9_64;
	setp.lt.f64 	%p255, %fd80, %fd79;
	mov.u64 	%rd443, %rd442;
	mov.f64 	%fd365, %fd364;
	@%p255 bra 	$L__BB9_64;
	setp.lt.s64 	%p256, %rd442, %rd55;
	min.s64 	%rd443, %rd442, %rd55;
	selp.f64 	%fd365, %fd364, %fd78, %p256;
$L__BB9_64:
	ld.shared.f64 	%fd83, [_ZN6thrust24THRUST_300001_SM_1000_NS8cuda_cub4core6detail5shmemE+104];
	ld.shared.u64 	%rd58, [_ZN6thrust24THRUST_300001_SM_1000_NS8cuda_cub4core6detail5shmemE+112];
	abs.f64 	%fd84, %fd365;
	abs.f64 	%fd85, %fd83;
	setp.lt.f64 	%p257, %fd84, %fd85;
	mov.u64 	%rd444, %rd58;
	mov.f64 	%fd366, %fd83;
	@%p257 bra 	$L__BB9_67;
	setp.lt.f64 	%p258, %fd85, %fd84;
	mov.u64 	%rd444, %rd443;
	mov.f64 	%fd366, %fd365;
	@%p258 bra 	$L__BB9_67;
	setp.lt.s64 	%p259, %rd443, %rd58;
	min.s64 	%rd444, %rd443, %rd58;
	selp.f64 	%fd366, %fd365, %fd83, %p259;
$L__BB9_67:
	ld.shared.f64 	%fd88, [_ZN6thrust24THRUST_300001_SM_1000_NS8cuda_cub4core6detail5shmemE+120];
	ld.shared.u64 	%rd61, [_ZN6thrust24THRUST_300001_SM_1000_NS8cuda_cub4core6detail5shmemE+128];
	abs.f64 	%fd89, %fd366;
	abs.f64 	%fd90, %fd88;
	setp.lt.f64 	%p260, %fd89, %fd90;
	mov.u64 	%rd508, %rd61;
	mov.f64 	%fd422, %fd88;
	@%p260 bra 	$L__BB9_232;
	setp.lt.f64 	%p261, %fd90, %fd89;
	mov.u64 	%rd508, %rd444;
	mov.f64 	%fd422, %fd366;
	@%p261 bra 	$L__BB9_232;
	setp.lt.s64 	%p262, %rd444, %rd61;
	min.s64 	%rd508, %rd444, %rd61;
	selp.f64 	%fd422, %fd366, %fd88, %p262;
	bra.uni 	$L__BB9_232;
$L__BB9_70:
	// begin inline asm
	mov.u32 %r146, %laneid;
	// end inline asm
	and.b32  	%r167, %r1, 992;
	add.s32 	%r168, %r167, 32;
	setp.gt.s32 	%p169, %r168, %r29;
	not.b32 	%r169, %r167;
	add.s32 	%r170, %r29, %r169;
	selp.b32 	%r165, %r170, 31, %p169;
	mov.b64 	%rd400, %fd354;
	mov.b64 	{%r148, %r153}, %rd400;
	mov.b32 	%r164, 1;
	mov.b32 	%r166, -1;
	// begin inline asm
	shfl.sync.down.b32 %r147, %r148, %r164, %r165, %r166;
	// end inline asm
	// begin inline asm
	shfl.sync.down.b32 %r152, %r153, %r164, %r165, %r166;
	// end inline asm
	mov.b64 	%rd401, {%r147, %r152};
	mov.b64 	%fd92, %rd401;
	mov.b64 	{%r158, %r163}, %rd432;
	// begin inline asm
	shfl.sync.down.b32 %r157, %r158, %r164, %r165, %r166;
	// end inline asm
	// begin inline asm
	shfl.sync.down.b32 %r162, %r163, %r164, %r165, %r166;
	// end inline asm
	mov.b64 	%rd63, {%r157, %r162};
	setp.ge.s32 	%p170, %r146, %r165;
	mov.u64 	%rd445, %rd432;
	mov.f64 	%fd367, %fd354;
	@%p170 bra 	$L__BB9_74;
	abs.f64 	%fd93, %fd354;
	abs.f64 	%fd94, %fd92;
	setp.lt.f64 	%p171, %fd93, %fd94;
	mov.u64 	%rd445, %rd63;
	mov.f64 	%fd367, %fd92;
	@%p171 bra 	$L__BB9_74;
	setp.lt.f64 	%p172, %fd94, %fd93;
	mov.u64 	%rd445, %rd432;
	mov.f64 	%fd367, %fd354;
	@%p172 bra 	$L__BB9_74;
	setp.lt.s64 	%p173, %rd432, %rd63;
	min.s64 	%rd445, %rd432, %rd63;
	selp.f64 	%fd367, %fd354, %fd92, %p173;
$L__BB9_74:
	mov.b64 	%rd402, %fd367;
	mov.b64 	{%r172, %r177}, %rd402;
	mov.b32 	%r188, 2;
	mov.b32 	%r190, -1;
	// begin inline asm
	shfl.sync.down.b32 %r171, %r172, %r188, %r165, %r190;
	// end inline asm
	// begin inline asm
	shfl.sync.down.b32 %r176, %r177, %r188, %r165, %r190;
	// end inline asm
	mov.b64 	%rd403, {%r171, %r176};
	mov.b64 	%fd97, %rd403;
	mov.b64 	{%r182, %r187}, %rd445;
	// begin inline asm
	shfl.sync.down.b32 %r181, %r182, %r188, %r165, %r190;
	// end inline asm
	// begin inline asm
	shfl.sync.down.b32 %r186, %r187, %r188, %r165, %r190;
	// end inline asm
	mov.b64 	%rd66, {%r181, %r186};
	add.s32 	%r191, %r146, 2;
	setp.gt.s32 	%p174, %r191, %r165;
	mov.u64 	%rd446, %rd445;
	mov.f64 	%fd368, %fd367;
	@%p174 bra 	$L__BB9_78;
	abs.f64 	%fd98, %fd367;
	abs.f64 	%fd99, %fd97;
	setp.lt.f64 	%p175, %fd98, %fd99;
	mov.u64 	%rd446, %rd66;
	mov.f64 	%fd368, %fd97;
	@%p175 bra 	$L__BB9_78;
	setp.lt.f64 	%p176, %fd99, %fd98;
	mov.u64 	%rd446, %rd445;
	mov.f64 	%fd368, %fd367;
	@%p176 bra 	$L__BB9_78;
	setp.lt.s64 	%p177, %rd445, %rd66;
	min.s64 	%rd446, %rd445, %rd66;
	selp.f64 	%fd368, %fd367, %fd97, %p177;
$L__BB9_78:
	mov.b64 	%rd404, %fd368;
	mov.b64 	{%r193, %r198}, %rd404;
	mov.b32 	%r209, 4;
	mov.b32 	%r211, -1;
	// begin inline asm
	shfl.sync.down.b32 %r192, %r193, %r209, %r165, %r211;
	// end inline asm
	// begin inline asm
	shfl.sync.down.b32 %r197, %r198, %r209, %r165, %r211;
	// end inline asm
	mov.b64 	%rd405, {%r192, %r197};
	mov.b64 	%fd102, %rd405;
	mov.b64 	{%r203, %r208}, %rd446;
	// begin inline asm
	shfl.sync.down.b32 %r202, %r203, %r209, %r165, %r211;
	// end inline asm
	// begin inline asm
	shfl.sync.down.b32 %r207, %r208, %r209, %r165, %r211;
	// end inline asm
	mov.b64 	%rd69, {%r202, %r207};
	add.s32 	%r212, %r146, 4;
	setp.gt.s32 	%p178, %r212, %r165;
	mov.u64 	%rd447, %rd446;
	mov.f64 	%fd369, %fd368;
	@%p178 bra 	$L__BB9_82;
	abs.f64 	%fd103, %fd368;
	abs.f64 	%fd104, %fd102;
	setp.lt.f64 	%p179, %fd103, %fd104;
	mov.u64 	%rd447, %rd69;
	mov.f64 	%fd369, %fd102;
	@%p179 bra 	$L__BB9_82;
	setp.lt.f64 	%p180, %fd104, %fd103;
	mov.u64 	%rd447, %rd446;
	mov.f64 	%fd369, %fd368;
	@%p180 bra 	$L__BB9_82;
	setp.lt.s64 	%p181, %rd446, %rd69;
	min.s64 	%rd447, %rd446, %rd69;
	selp.f64 	%fd369, %fd368, %fd102, %p181;
$L__BB9_82:
	mov.b64 	%rd406, %fd369;
	mov.b64 	{%r214, %r219}, %rd406;
	mov.b32 	%r230, 8;
	mov.b32 	%r232, -1;
	// begin inline asm
	shfl.sync.down.b32 %r213, %r214, %r230, %r165, %r232;
	// end inline asm
	// begin inline asm
	shfl.sync.down.b32 %r218, %r219, %r230, %r165, %r232;
	// end inline asm
	mov.b64 	%rd407, {%r213, %r218};
	mov.b64 	%fd107, %rd407;
	mov.b64 	{%r224, %r229}, %rd447;
	// begin inline asm
	shfl.sync.down.b32 %r223, %r224, %r230, %r165, %r232;
	// end inline asm
	// begin inline asm
	shfl.sync.down.b32 %r228, %r229, %r230, %r165, %r232;
	// end inline asm
	mov.b64 	%rd72, {%r223, %r228};
	add.s32 	%r233, %r146, 8;
	setp.gt.s32 	%p182, %r233, %r165;
	mov.u64 	%rd448, %rd447;
	mov.f64 	%fd370, %fd369;
	@%p182 bra 	$L__BB9_86;
	abs.f64 	%fd108, %fd369;
	abs.f64 	%fd109, %fd107;
	setp.lt.f64 	%p183, %fd108, %fd109;
	mov.u64 	%rd448, %rd72;
	mov.f64 	%fd370, %fd107;
	@%p183 bra 	$L__BB9_86;
	setp.lt.f64 	%p184, %fd109, %fd108;
	mov.u64 	%rd448, %rd447;
	mov.f64 	%fd370, %fd369;
	@%p184 bra 	$L__BB9_86;
	setp.lt.s64 	%p185, %rd447, %rd72;
	min.s64 	%rd448, %rd447, %rd72;
	selp.f64 	%fd370, %fd369, %fd107, %p185;
$L__BB9_86:
	mov.b64 	%rd408, %fd370;
	mov.b64 	{%r235, %r240}, %rd408;
	mov.b32 	%r251, 16;
	mov.b32 	%r253, -1;
	// begin inline asm
	shfl.sync.down.b32 %r234, %r235, %r251, %r165, %r253;
	// end inline asm
	// begin inline asm
	shfl.sync.down.b32 %r239, %r240, %r251, %r165, %r253;
	// end inline asm
	mov.b64 	%rd409, {%r234, %r239};
	mov.b64 	%fd112, %rd409;
	mov.b64 	{%r245, %r250}, %rd448;
	// begin inline asm
	shfl.sync.down.b32 %r244, %r245, %r251, %r165, %r253;
	// end inline asm
	// begin inline asm
	shfl.sync.down.b32 %r249, %r250, %r251, %r165, %r253;
	// end inline asm
	mov.b64 	%rd75, {%r244, %r249};
	add.s32 	%r254, %r146, 16;
	setp.gt.s32 	%p186, %r254, %r165;
	mov.u64 	%rd508, %rd448;
	mov.f64 	%fd422, %fd370;
	@%p186 bra 	$L__BB9_90;
	abs.f64 	%fd113, %fd370;
	abs.f64 	%fd114, %fd112;
	setp.lt.f64 	%p187, %fd113, %fd114;
	mov.u64 	%rd508, %rd75;
	mov.f64 	%fd422, %fd112;
	@%p187 bra 	$L__BB9_90;
	setp.lt.f64 	%p188, %fd114, %fd113;
	mov.u64 	%rd508, %rd448;
	mov.f64 	%fd422, %fd370;
	@%p188 bra 	$L__BB9_90;
	setp.lt.s64 	%p189, %rd448, %rd75;
	min.s64 	%rd508, %rd448, %rd75;
	selp.f64 	%fd422, %fd370, %fd112, %p189;
$L__BB9_90:
	setp.ne.s32 	%p190, %r146, 0;
	@%p190 bra 	$L__BB9_92;
	shr.u32 	%r255, %r1, 1;
	and.b32  	%r256, %r255, 496;
	mov.u32 	%r257, _ZN6thrust24THRUST_300001_SM_1000_NS8cuda_cub4core6detail5shmemE;
	add.s32 	%r258, %r257, %r256;
	st.shared.f64 	[%r258+8], %fd422;
	st.shared.u64 	[%r258+16], %rd508;
$L__BB9_92:
	bar.sync 	0;
	setp.ne.s32 	%p191, %r1, 0;
	@%p191 bra 	$L__BB9_232;
	setp.lt.s32 	%p192, %r29, 33;
	mov.f64 	%fd372, %fd422;
	mov.u64 	%rd450, %rd508;
	@%p192 bra 	$L__BB9_97;
	ld.shared.f64 	%fd117, [_ZN6thrust24THRUST_300001_SM_1000_NS8cuda_cub4core6detail5shmemE+24];
	ld.shared.u64 	%rd78, [_ZN6thrust24THRUST_300001_SM_1000_NS8cuda_cub4core6detail5shmemE+32];
	abs.f64 	%fd118, %fd422;
	abs.f64 	%fd119, %fd117;
	setp.lt.f64 	%p193, %fd118, %fd119;
	mov.f64 	%fd372, %fd117;
	mov.u64 	%rd450, %rd78;
	@%p193 bra 	$L__BB9_97;
	setp.lt.f64 	%p194, %fd119, %fd118;
	mov.f64 	%fd372, %fd422;
	mov.u64 	%rd450, %rd508;
	@%p194 bra 	$L__BB9_97;
	setp.lt.s64 	%p195, %rd508, %rd78;
	min.s64 	%rd450, %rd508, %rd78;
	selp.f64 	%fd372, %fd422, %fd117, %p195;
$L__BB9_97:
	setp.lt.s32 	%p196, %r29, 65;
	mov.f64 	%fd373, %fd372;
	mov.u64 	%rd451, %rd450;
	@%p196 bra 	$L__BB9_101;
	ld.shared.f64 	%fd122, [_ZN6thrust24THRUST_300001_SM_1000_NS8cuda_cub4core6detail5shmemE+40];
	ld.shared.u64 	%rd81, [_ZN6thrust24THRUST_300001_SM_1000_NS8cuda_cub4core6detail5shmemE+48];
	abs.f64 	%fd123, %fd372;
	abs.f64 	%fd124, %fd122;
	setp.lt.f64 	%p197, %fd123, %fd124;
	mov.f64 	%fd373, %fd122;
	mov.u64 	%rd451, %rd81;
	@%p197 bra 	$L__BB9_101;
	setp.lt.f64 	%p198, %fd124, %fd123;
	mov.f64 	%fd373, %fd372;
	mov.u64 	%rd451, %rd450;
	@%p198 bra 	$L__BB9_101;
	setp.lt.s64 	%p199, %rd450, %rd81;
	min.s64 	%rd451, %rd450, %rd81;
	selp.f64 	%fd373, %fd372, %fd122, %p199;
$L__BB9_101:
	setp.lt.s32 	%p200, %r29, 97;
	mov.f64 	%fd374, %fd373;
	mov.u64 	%rd452, %rd451;
	@%p200 bra 	$L__BB9_105;
	ld.shared.f64 	%fd127, [_ZN6thrust24THRUST_300001_SM_1000_NS8cuda_cub4core6detail5shmemE+56];
	ld.shared.u64 	%rd84, [_ZN6thrust24THRUST_300001_SM_1000_NS8cuda_cub4core6detail5shmemE+64];
	abs.f64 	%fd128, %fd373;
	abs.f64 	%fd129, %fd127;
	setp.lt.f64 	%p201, %fd128, %fd129;
	mov.f64 	%fd374, %fd127;
	mov.u64 	%rd452, %rd84;
	@%p201 bra 	$L__BB9_105;
	setp.lt.f64 	%p202, %fd129, %fd128;
	mov.f64 	%fd374, %fd373;
	mov.u64 	%rd452, %rd451;
	@%p202 bra 	$L__BB9_105;
	setp.lt.s64 	%p203, %rd451, %rd84;
	min.s64 	%rd452, %rd451, %rd84;
	selp.f64 	%fd374, %fd373, %fd127, %p203;
$L__BB9_105:
	setp.lt.s32 	%p204, %r29, 129;
	mov.f64 	%fd375, %fd374;
	mov.u64 	%rd453, %rd452;
	@%p204 bra 	$L__BB9_109;
	ld.shared.f64 	%fd132, [_ZN6thrust24THRUST_300001_SM_1000_NS8cuda_cub4core6detail5shmemE+72];
	ld.shared.u64 	%rd87, [_ZN6thrust24THRUST_300001_SM_1000_NS8cuda_cub4core6detail5shmemE+80];
	abs.f64 	%fd133, %fd374;
	abs.f64 	%fd134, %fd132;
	setp.lt.f64 	%p205, %fd133, %fd134;
	mov.f64 	%fd375, %fd132;
	mov.u64 	%rd453, %rd87;
	@%p205 bra 	$L__BB9_109;
	setp.lt.f64 	%p206, %fd134, %fd133;
	mov.f64 	%fd375, %fd374;
	mov.u64 	%rd453, %rd452;
	@%p206 bra 	$L__BB9_109;
	setp.lt.s64 	%p207, %rd452, %rd87;
	min.s64 	%rd453, %rd452, %rd87;
	selp.f64 	%fd375, %fd374, %fd132, %p207;
$L__BB9_109:
	setp.lt.s32 	%p208, %r29, 161;
	mov.f64 	%fd376, %fd375;
	mov.u64 	%rd454, %rd453;
	@%p208 bra 	$L__BB9_113;
	ld.shared.f64 	%fd137, [_ZN6thrust24THRUST_300001_SM_1000_NS8cuda_cub4core6detail5shmemE+88];
	ld.shared.u64 	%rd90, [_ZN6thrust24THRUST_300001_SM_1000_NS8cuda_cub4core6detail5shmemE+96];
	abs.f64 	%fd138, %fd375;
	abs.f64 	%fd139, %fd137;
	setp.lt.f64 	%p209, %fd138, %fd139;
	mov.f64 	%fd376, %fd137;
	mov.u64 	%rd454, %rd90;
	@%p209 bra 	$L__BB9_113;
	setp.lt.f64 	%p210, %fd139, %fd138;
	mov.f64 	%fd376, %fd375;
	mov.u64 	%rd454, %rd453;
	@%p210 bra 	$L__BB9_113;
	setp.lt.s64 	%p211, %rd453, %rd90;
	min.s64 	%rd454, %rd453, %rd90;
	selp.f64 	%fd376, %fd375, %fd137, %p211;
$L__BB9_113:
	setp.lt.s32 	%p212, %r29, 193;
	mov.f64 	%fd377, %fd376;
	mov.u64 	%rd455, %rd454;
	@%p212 bra 	$L__BB9_117;
	ld.shared.f64 	%fd142, [_ZN6thrust24THRUST_300001_SM_1000_NS8cuda_cub4core6detail5shmemE+104];
	ld.shared.u64 	%rd93, [_ZN6thrust24THRUST_300001_SM_1000_NS8cuda_cub4core6detail5shmemE+112];
	abs.f64 	%fd143, %fd376;
	abs.f64 	%fd144, %fd142;
	setp.lt.f64 	%p213, %fd143, %fd144;
	mov.f64 	%fd377, %fd142;
	mov.u64 	%rd455, %rd93;
	@%p213 bra 	$L__BB9_117;
	setp.lt.f64 	%p214, %fd144, %fd143;
	mov.f64 	%fd377, %fd376;
	mov.u64 	%rd455, %rd454;
	@%p214 bra 	$L__BB9_117;
	setp.lt.s64 	%p215, %rd454, %rd93;
	min.s64 	%rd455, %rd454, %rd93;
	selp.f64 	%fd377, %fd376, %fd142, %p215;
$L__BB9_117:
	setp.lt.s32 	%p216, %r29, 225;
	mov.u64 	%rd508, %rd455;
	mov.f64 	%fd422, %fd377;
	@%p216 bra 	$L__BB9_232;
	ld.shared.f64 	%fd147, [_ZN6thrust24THRUST_300001_SM_1000_NS8cuda_cub4core6detail5shmemE+120];
	ld.shared.u64 	%rd96, [_ZN6thrust24THRUST_300001_SM_1000_NS8cuda_cub4core6detail5shmemE+128];
	abs.f64 	%fd148, %fd377;
	abs.f64 	%fd149, %fd147;
	setp.lt.f64 	%p217, %fd148, %fd149;
	mov.u64 	%rd508, %rd96;
	mov.f64 	%fd422, %fd147;
	@%p217 bra 	$L__BB9_232;
	setp.lt.f64 	%p218, %fd149, %fd148;
	mov.u64 	%rd508, %rd455;
	mov.f64 	%fd422, %fd377;
	@%p218 bra 	$L__BB9_232;
	setp.lt.s64 	%p219, %rd455, %rd96;
	min.s64 	%rd508, %rd455, %rd96;
	selp.f64 	%fd422, %fd377, %fd147, %p219;
	bra.uni 	$L__BB9_232;
$L__BB9_121:
	mov.u32 	%r16, %tid.x;
	cvt.u64.u32 	%rd98, %r16;
	mul.wide.u32 	%rd258, %r16, 16;
	add.s64 	%rd239, %rd236, %rd258;
	// begin inline asm
	ld.global.nc.u64 %rd238, [%rd239];
	// end inline asm
	add.s64 	%rd241, %rd239, 8;
	// begin inline asm
	ld.global.nc.u64 %rd240, [%rd241];
	// end inline asm
	mov.b64 	%fd151, %rd238;
	add.s64 	%rd243, %rd239, 4096;
	// begin inline asm
	ld.global.nc.u64 %rd242, [%rd243];
	// end inline asm
	add.s64 	%rd245, %rd239, 4104;
	// begin inline asm
	ld.global.nc.u64 %rd456, [%rd245];
	// end inline asm
	mov.b64 	%fd378, %rd242;
	add.s64 	%rd247, %rd239, 8192;
	// begin inline asm
	ld.global.nc.u64 %rd246, [%rd247];
	// end inline asm
	add.s64 	%rd249, %rd239, 8200;
	// begin inline asm
	ld.global.nc.u64 %rd457, [%rd249];
	// end inline asm
	mov.b64 	%fd379, %rd246;
	add.s64 	%rd251, %rd239, 12288;
	// begin inline asm
	ld.global.nc.u64 %rd250, [%rd251];
	// end inline asm
	add.s64 	%rd253, %rd239, 12296;
	// begin inline asm
	ld.global.nc.u64 %rd458, [%rd253];
	// end inline asm
	mov.b64 	%fd380, %rd250;
	add.s64 	%rd255, %rd239, 16384;
	// begin inline asm
	ld.global.nc.u64 %rd254, [%rd255];
	// end inline asm
	add.s64 	%rd257, %rd239, 16392;
	// begin inline asm
	ld.global.nc.u64 %rd495, [%rd257];
	// end inline asm
	mov.b64 	%fd409, %rd254;
	abs.f64 	%fd156, %fd151;
	abs.f64 	%fd157, %fd378;
	setp.lt.f64 	%p3, %fd156, %fd157;
	@%p3 bra 	$L__BB9_123;
	setp.lt.f64 	%p4, %fd157, %fd156;
	setp.lt.s64 	%p5, %rd240, %rd456;
	or.pred  	%p6, %p4, %p5;
	selp.b64 	%rd456, %rd240, %rd456, %p6;
	selp.f64 	%fd378, %fd151, %fd378, %p6;
$L__BB9_123:
	abs.f64 	%fd160, %fd378;
	abs.f64 	%fd161, %fd379;
	setp.lt.f64 	%p7, %fd160, %fd161;
	@%p7 bra 	$L__BB9_125;
	setp.lt.f64 	%p8, %fd161, %fd160;
	setp.lt.s64 	%p9, %rd456, %rd457;
	or.pred  	%p10, %p8, %p9;
	selp.b64 	%rd457, %rd456, %rd457, %p10;
	selp.f64 	%fd379, %fd378, %fd379, %p10;
$L__BB9_125:
	abs.f64 	%fd164, %fd379;
	abs.f64 	%fd165, %fd380;
	setp.lt.f64 	%p11, %fd164, %fd165;
	@%p11 bra 	$L__BB9_127;
	setp.lt.f64 	%p12, %fd165, %fd164;
	setp.lt.s64 	%p13, %rd457, %rd458;
	or.pred  	%p14, %p12, %p13;
	selp.b64 	%rd458, %rd457, %rd458, %p14;
	selp.f64 	%fd380, %fd379, %fd380, %p14;
$L__BB9_127:
	abs.f64 	%fd168, %fd380;
	abs.f64 	%fd169, %fd409;
	setp.lt.f64 	%p15, %fd168, %fd169;
	@%p15 bra 	$L__BB9_129;
	setp.lt.f64 	%p16, %fd169, %fd168;
	setp.lt.s64 	%p17, %rd458, %rd495;
	or.pred  	%p18, %p16, %p17;
	selp.b64 	%rd495, %rd458, %rd495, %p18;
	selp.f64 	%fd409, %fd380, %fd409, %p18;
$L__BB9_129:
	setp.lt.u32 	%p19, %r29, 2560;
	mov.b64 	%rd474, 1280;
	@%p19 bra 	$L__BB9_165;
	add.s64 	%rd262, %rd1, -2560;
	mul.hi.u64 	%rd263, %rd262, -3689348814741910323;
	shr.u64 	%rd112, %rd263, 10;
	setp.lt.u64 	%p20, %rd262, 1280;
	mov.b64 	%rd474, 1280;
	@%p20 bra 	$L__BB9_153;
	add.s64 	%rd265, %rd112, 1;
	and.b64  	%rd460, %rd265, 36028797018963966;
	shl.b64 	%rd266, %rd98, 4;
	add.s64 	%rd267, %rd266, %rd236;
	add.s64 	%rd461, %rd267, 57352;
	mov.b64 	%rd474, 1280;
$L__BB9_132:
	add.s64 	%rd269, %rd461, -36872;
	// begin inline asm
	ld.global.nc.u64 %rd268, [%rd269];
	// end inline asm
	add.s64 	%rd271, %rd461, -36864;
	// begin inline asm
	ld.global.nc.u64 %rd464, [%rd271];
	// end inline asm
	mov.b64 	%fd383, %rd268;
	add.s64 	%rd273, %rd461, -32776;
	// begin inline asm
	ld.global.nc.u64 %rd272, [%rd273];
	// end inline asm
	add.s64 	%rd275, %rd461, -32768;
	// begin inline asm
	ld.global.nc.u64 %rd465, [%rd275];
	// end inline asm
	mov.b64 	%fd384, %rd272;
	add.s64 	%rd277, %rd461, -28680;
	// begin inline asm
	ld.global.nc.u64 %rd276, [%rd277];
	// end inline asm
	add.s64 	%rd279, %rd461, -28672;
	// begin inline asm
	ld.global.nc.u64 %rd466, [%rd279];
	// end inline asm
	mov.b64 	%fd385, %rd276;
	add.s64 	%rd281, %rd461, -24584;
	// begin inline asm
	ld.global.nc.u64 %rd280, [%rd281];
	// end inline asm
	add.s64 	%rd283, %rd461, -24576;
	// begin inline asm
	ld.global.nc.u64 %rd467, [%rd283];
	// end inline asm
	mov.b64 	%fd386, %rd280;
	add.s64 	%rd285, %rd461, -20488;
	// begin inline asm
	ld.global.nc.u64 %rd284, [%rd285];
	// end inline asm
	add.s64 	%rd287, %rd461, -20480;
	// begin inline asm
	ld.global.nc.u64 %rd468, [%rd287];
	// end inline asm
	mov.b64 	%fd387, %rd284;
	abs.f64 	%fd178, %fd409;
	abs.f64 	%fd179, %fd383;
	setp.lt.f64 	%p21, %fd178, %fd179;
	@%p21 bra 	$L__BB9_134;
	setp.lt.f64 	%p22, %fd179, %fd178;
	setp.lt.s64 	%p23, %rd495, %rd464;
	or.pred  	%p24, %p22, %p23;
	selp.b64 	%rd464, %rd495, %rd464, %p24;
	selp.f64 	%fd383, %fd409, %fd383, %p24;
$L__BB9_134:
	abs.f64 	%fd182, %fd383;
	abs.f64 	%fd183, %fd384;
	setp.lt.f64 	%p25, %fd182, %fd183;
	@%p25 bra 	$L__BB9_136;
	setp.lt.f64 	%p26, %fd183, %fd182;
	setp.lt.s64 	%p27, %rd464, %rd465;
	or.pred  	%p28, %p26, %p27;
	selp.b64 	%rd465, %rd464, %rd465, %p28;
	selp.f64 	%fd384, %fd383, %fd384, %p28;
$L__BB9_136:
	abs.f64 	%fd186, %fd384;
	abs.f64 	%fd187, %fd385;
	setp.lt.f64 	%p29, %fd186, %fd187;
	@%p29 bra 	$L__BB9_138;
	setp.lt.f64 	%p30, %fd187, %fd186;
	setp.lt.s64 	%p31, %rd465, %rd466;
	or.pred  	%p32, %p30, %p31;
	selp.b64 	%rd466, %rd465, %rd466, %p32;
	selp.f64 	%fd385, %fd384, %fd385, %p32;
$L__BB9_138:
	abs.f64 	%fd190, %fd385;
	abs.f64 	%fd191, %fd386;
	setp.lt.f64 	%p33, %fd190, %fd191;
	@%p33 bra 	$L__BB9_140;
	setp.lt.f64 	%p34, %fd191, %fd190;
	setp.lt.s64 	%p35, %rd466, %rd467;
	or.pred  	%p36, %p34, %p35;
	selp.b64 	%rd467, %rd466, %rd467, %p36;
	selp.f64 	%fd386, %fd385, %fd386, %p36;
$L__BB9_140:
	abs.f64 	%fd194, %fd386;
	abs.f64 	%fd195, %fd387;
	setp.lt.f64 	%p37, %fd194, %fd195;
	@%p37 bra 	$L__BB9_142;
	setp.lt.f64 	%p38, %fd195, %fd194;
	setp.lt.s64 	%p39, %rd467, %rd468;
	or.pred  	%p40, %p38, %p39;
	selp.b64 	%rd468, %rd467, %rd468, %p40;
	selp.f64 	%fd387, %fd386, %fd387, %p40;
$L__BB9_142:
	add.s64 	%rd289, %rd461, -16392;
	// begin inline asm
	ld.global.nc.u64 %rd288, [%rd289];
	// end inline asm
	add.s64 	%rd291, %rd461, -16384;
	// begin inline asm
	ld.global.nc.u64 %rd469, [%rd291];
	// end inline asm
	mov.b64 	%fd388, %rd288;
	add.s64 	%rd293, %rd461, -12296;
	// begin inline asm
	ld.global.nc.u64 %rd292, [%rd293];
	// end inline asm
	add.s64 	%rd295, %rd461, -12288;
	// begin inline asm
	ld.global.nc.u64 %rd470, [%rd295];
	// end inline asm
	mov.b64 	%fd389, %rd292;
	add.s64 	%rd297, %rd461, -8200;
	// begin inline asm
	ld.global.nc.u64 %rd296, [%rd297];
	// end inline asm
	add.s64 	%rd299, %rd461, -8192;
	// begin inline asm
	ld.global.nc.u64 %rd471, [%rd299];
	// end inline asm
	mov.b64 	%fd390, %rd296;
	add.s64 	%rd301, %rd461, -4104;
	// begin inline asm
	ld.global.nc.u64 %rd300, [%rd301];
	// end inline asm
	add.s64 	%rd303, %rd461, -4096;
	// begin inline asm
	ld.global.nc.u64 %rd472, [%rd303];
	// end inline asm
	mov.b64 	%fd391, %rd300;
	add.s64 	%rd305, %rd461, -8;
	// begin inline asm
	ld.global.nc.u64 %rd304, [%rd305];
	// end inline asm
	// begin inline asm
	ld.global.nc.u64 %rd495, [%rd461];
	// end inline asm
	mov.b64 	%fd409, %rd304;
	abs.f64 	%fd203, %fd387;
	abs.f64 	%fd204, %fd388;
	setp.lt.f64 	%p41, %fd203, %fd204;
	@%p41 bra 	$L__BB9_144;
	setp.lt.f64 	%p42, %fd204, %fd203;
	setp.lt.s64 	%p43, %rd468, %rd469;
	or.pred  	%p44, %p42, %p43;
	selp.b64 	%rd469, %rd468, %rd469, %p44;
	selp.f64 	%fd388, %fd387, %fd388, %p44;
$L__BB9_144:
	abs.f64 	%fd207, %fd388;
	abs.f64 	%fd208, %fd389;
	setp.lt.f64 	%p45, %fd207, %fd208;
	@%p45 bra 	$L__BB9_146;
	setp.lt.f64 	%p46, %fd208, %fd207;
	setp.lt.s64 	%p47, %rd469, %rd470;
	or.pred  	%p48, %p46, %p47;
	selp.b64 	%rd470, %rd469, %rd470, %p48;
	selp.f64 	%fd389, %fd388, %fd389, %p48;
$L__BB9_146:
	abs.f64 	%fd211, %fd389;
	abs.f64 	%fd212, %fd390;
	setp.lt.f64 	%p49, %fd211, %fd212;
	@%p49 bra 	$L__BB9_148;
	setp.lt.f64 	%p50, %fd212, %fd211;
	setp.lt.s64 	%p51, %rd470, %rd471;
	or.pred  	%p52, %p50, %p51;
	selp.b64 	%rd471, %rd470, %rd471, %p52;
	selp.f64 	%fd390, %fd389, %fd390, %p52;
$L__BB9_148:
	abs.f64 	%fd215, %fd390;
	abs.f64 	%fd216, %fd391;
	setp.lt.f64 	%p53, %fd215, %fd216;
	@%p53 bra 	$L__BB9_150;
	setp.lt.f64 	%p54, %fd216, %fd215;
	setp.lt.s64 	%p55, %rd471, %rd472;
	or.pred  	%p56, %p54, %p55;
	selp.b64 	%rd472, %rd471, %rd472, %p56;
	selp.f64 	%fd391, %fd390, %fd391, %p56;
$L__BB9_150:
	abs.f64 	%fd219, %fd391;
	abs.f64 	%fd220, %fd409;
	setp.lt.f64 	%p57, %fd219, %fd220;
	@%p57 bra 	$L__BB9_152;
	setp.lt.f64 	%p58, %fd220, %fd219;
	setp.lt.s64 	%p59, %rd472, %rd495;
	or.pred  	%p60, %p58, %p59;
	selp.b64 	%rd495, %rd472, %rd495, %p60;
	selp.f64 	%fd409, %fd391, %fd409, %p60;
$L__BB9_152:
	add.s64 	%rd474, %rd474, 2560;
	add.s64 	%rd461, %rd461, 40960;
	add.s64 	%rd460, %rd460, -2;
	setp.ne.s64 	%p61, %rd460, 0;
	@%p61 bra 	$L__BB9_132;
$L__BB9_153:
	and.b64  	%rd308, %rd112, 1;
	setp.eq.b64 	%p62, %rd308, 1;
	@%p62 bra 	$L__BB9_165;
	shl.b64 	%rd329, %rd474, 4;
	mul.wide.u32 	%rd330, %r16, 16;
	add.s64 	%rd331, %rd236, %rd330;
	add.s64 	%rd310, %rd331, %rd329;
	// begin inline asm
	ld.global.nc.u64 %rd309, [%rd310];
	// end inline asm
	add.s64 	%rd312, %rd310, 8;
	// begin inline asm
	ld.global.nc.u64 %rd478, [%rd312];
	// end inline asm
	mov.b64 	%fd395, %rd309;
	add.s64 	%rd314, %rd310, 4096;
	// begin inline asm
	ld.global.nc.u64 %rd313, [%rd314];
	// end inline asm
	add.s64 	%rd316, %rd310, 4104;
	// begin inline asm
	ld.global.nc.u64 %rd479, [%rd316];
	// end inline asm
	mov.b64 	%fd396, %rd313;
	add.s64 	%rd318, %rd310, 8192;
	// begin inline asm
	ld.global.nc.u64 %rd317, [%rd318];
	// end inline asm
	add.s64 	%rd320, %rd310, 8200;
	// begin inline asm
	ld.global.nc.u64 %rd480, [%rd320];
	// end inline asm
	mov.b64 	%fd397, %rd317;
	add.s64 	%rd322, %rd310, 12288;
	// begin inline asm
	ld.global.nc.u64 %rd321, [%rd322];
	// end inline asm
	add.s64 	%rd324, %rd310, 12296;
	// begin inline asm
	ld.global.nc.u64 %rd481, [%rd324];
	// end inline asm
	mov.b64 	%fd398, %rd321;
	add.s64 	%rd326, %rd310, 16384;
	// begin inline asm
	ld.global.nc.u64 %rd325, [%rd326];
	// end inline asm
	add.s64 	%rd328, %rd310, 16392;
	// begin inline asm
	ld.global.nc.u64 %rd482, [%rd328];
	// end inline asm
	mov.b64 	%fd399, %rd325;
	abs.f64 	%fd230, %fd409;
	abs.f64 	%fd231, %fd395;
	setp.lt.f64 	%p63, %fd230, %fd231;
	@%p63 bra 	$L__BB9_156;
	setp.lt.f64 	%p64, %fd231, %fd230;
	setp.lt.s64 	%p65, %rd495, %rd478;
	or.pred  	%p66, %p64, %p65;
	selp.b64 	%rd478, %rd495, %rd478, %p66;
	selp.f64 	%fd395, %fd409, %fd395, %p66;
$L__BB9_156:
	abs.f64 	%fd234, %fd395;
	abs.f64 	%fd235, %fd396;
	setp.lt.f64 	%p67, %fd234, %fd235;
	@%p67 bra 	$L__BB9_158;
	setp.lt.f64 	%p68, %fd235, %fd234;
	setp.lt.s64 	%p69, %rd478, %rd479;
	or.pred  	%p70, %p68, %p69;
	selp.b64 	%rd479, %rd478, %rd479, %p70;
	selp.f64 	%fd396, %fd395, %fd396, %p70;
$L__BB9_158:
	abs.f64 	%fd238, %fd396;
	abs.f64 	%fd239, %fd397;
	setp.lt.f64 	%p71, %fd238, %fd239;
	@%p71 bra 	$L__BB9_160;
	setp.lt.f64 	%p72, %fd239, %fd238;
	setp.lt.s64 	%p73, %rd479, %rd480;
	or.pred  	%p74, %p72, %p73;
	selp.b64 	%rd480, %rd479, %rd480, %p74;
	selp.f64 	%fd397, %fd396, %fd397, %p74;
$L__BB9_160:
	abs.f64 	%fd242, %fd397;
	abs.f64 	%fd243, %fd398;
	setp.lt.f64 	%p75, %fd242, %fd243;
	@%p75 bra 	$L__BB9_162;
	setp.lt.f64 	%p76, %fd243, %fd242;
	setp.lt.s64 	%p77, %rd480, %rd481;
	or.pred  	%p78, %p76, %p77;
	selp.b64 	%rd481, %rd480, %rd481, %p78;
	selp.f64 	%fd398, %fd397, %fd398, %p78;
$L__BB9_162:
	abs.f64 	%fd246, %fd398;
	abs.f64 	%fd247, %fd399;
	setp.lt.f64 	%p79, %fd246, %fd247;
	@%p79 bra 	$L__BB9_164;
	setp.lt.f64 	%p80, %fd247, %fd246;
	setp.lt.s64 	%p81, %rd481, %rd482;
	or.pred  	%p82, %p80, %p81;
	selp.b64 	%rd482, %rd481, %rd482, %p82;
	selp.f64 	%fd399, %fd398, %fd399, %p82;
$L__BB9_164:
	add.s64 	%rd474, %rd474, 1280;
	mov.u64 	%rd495, %rd482;
	mov.f64 	%fd409, %fd399;
$L__BB9_165:
	cvt.s64.s32 	%rd332, %r29;
	setp.ge.s64 	%p83, %rd474, %rd332;
	@%p83 bra 	$L__BB9_188;
	cvt.u32.u64 	%r17, %rd474;
	sub.s32 	%r18, %r29, %r17;
	setp.ge.s32 	%p84, %r16, %r18;
	@%p84 bra 	$L__BB9_188;
	not.b32 	%r30, %r16;
	add.s32 	%r31, %r29, %r30;
	sub.s32 	%r19, %r31, %r17;
	and.b32  	%r32, %r19, 768;
	setp.eq.s32 	%p85, %r32, 768;
	mov.u32 	%r372, %r16;
	@%p85 bra 	$L__BB9_173;
	cvt.u64.u32 	%rd334, %r16;
	add.s64 	%rd335, %rd474, %rd334;
	shl.b64 	%rd336, %rd335, 4;
	add.s64 	%rd485, %rd236, %rd336;
	shr.u32 	%r33, %r19, 8;
	add.s32 	%r34, %r33, 1;
	and.b32  	%r35, %r34, 3;
	neg.s32 	%r370, %r35;
	mov.u32 	%r372, %r16;
$L__BB9_169:
	.pragma "nounroll";
	mov.u64 	%rd176, %rd495;
	mov.f64 	%fd251, %fd409;
	// begin inline asm
	ld.global.nc.u64 %rd337, [%rd485];
	// end inline asm
	add.s64 	%rd340, %rd485, 8;
	// begin inline asm
	ld.global.nc.u64 %rd339, [%rd340];
	// end inline asm
	mov.b64 	%fd252, %rd337;
	abs.f64 	%fd253, %fd251;
	abs.f64 	%fd254, %fd252;
	setp.lt.f64 	%p86, %fd253, %fd254;
	mov.f64 	%fd409, %fd252;
	mov.u64 	%rd495, %rd339;
	@%p86 bra 	$L__BB9_172;
	setp.lt.f64 	%p87, %fd254, %fd253;
	mov.f64 	%fd409, %fd251;
	mov.u64 	%rd495, %rd176;
	@%p87 bra 	$L__BB9_172;
	setp.lt.s64 	%p88, %rd176, %rd339;
	selp.f64 	%fd409, %fd251, %fd252, %p88;
	min.s64 	%rd495, %rd176, %rd339;
$L__BB9_172:
	add.s32 	%r372, %r372, 256;
	add.s64 	%rd485, %rd485, 4096;
	add.s32 	%r370, %r370, 1;
	setp.ne.s32 	%p89, %r370, 0;
	@%p89 bra 	$L__BB9_169;
$L__BB9_173:
	setp.lt.u32 	%p90, %r19, 768;
	@%p90 bra 	$L__BB9_188;
	cvt.u64.u32 	%rd341, %r372;
	add.s64 	%rd342, %rd474, %rd341;
	shl.b64 	%rd343, %rd342, 4;
	add.s64 	%rd344, %rd343, %rd236;
	add.s64 	%rd490, %rd344, 12296;
$L__BB9_175:
	add.s64 	%rd346, %rd490, -12296;
	// begin inline asm
	ld.global.nc.u64 %rd345, [%rd346];
	// end inline asm
	add.s64 	%rd348, %rd490, -12288;
	// begin inline asm
	ld.global.nc.u64 %rd347, [%rd348];
	// end inline asm
	mov.b64 	%fd260, %rd345;
	abs.f64 	%fd261, %fd409;
	abs.f64 	%fd262, %fd260;
	setp.lt.f64 	%p91, %fd261, %fd262;
	mov.f64 	%fd406, %fd260;
	mov.u64 	%rd492, %rd347;
	@%p91 bra 	$L__BB9_178;
	setp.lt.f64 	%p92, %fd262, %fd261;
	mov.f64 	%fd406, %fd409;
	mov.u64 	%rd492, %rd495;
	@%p92 bra 	$L__BB9_178;
	setp.lt.s64 	%p93, %rd495, %rd347;
	selp.f64 	%fd406, %fd409, %fd260, %p93;
	min.s64 	%rd492, %rd495, %rd347;
$L__BB9_178:
	add.s64 	%rd350, %rd490, -8200;
	// begin inline asm
	ld.global.nc.u64 %rd349, [%rd350];
	// end inline asm
	add.s64 	%rd352, %rd490, -8192;
	// begin inline asm
	ld.global.nc.u64 %rd351, [%rd352];
	// end inline asm
	mov.b64 	%fd265, %rd349;
	abs.f64 	%fd266, %fd406;
	abs.f64 	%fd267, %fd265;
	setp.lt.f64 	%p94, %fd266, %fd267;
	mov.f64 	%fd407, %fd265;
	mov.u64 	%rd493, %rd351;
	@%p94 bra 	$L__BB9_181;
	setp.lt.f64 	%p95, %fd267, %fd266;
	mov.f64 	%fd407, %fd406;
	mov.u64 	%rd493, %rd492;
	@%p95 bra 	$L__BB9_181;
	setp.lt.s64 	%p96, %rd492, %rd351;
	selp.f64 	%fd407, %fd406, %fd265, %p96;
	min.s64 	%rd493, %rd492, %rd351;
$L__BB9_181:
	add.s64 	%rd354, %rd490, -4104;
	// begin inline asm
	ld.global.nc.u64 %rd353, [%rd354];
	// end inline asm
	add.s64 	%rd356, %rd490, -4096;
	// begin inline asm
	ld.global.nc.u64 %rd355, [%rd356];
	// end inline asm
	mov.b64 	%fd270, %rd353;
	abs.f64 	%fd271, %fd407;
	abs.f64 	%fd272, %fd270;
	setp.lt.f64 	%p97, %fd271, %fd272;
	mov.f64 	%fd408, %fd270;
	mov.u64 	%rd494, %rd355;
	@%p97 bra 	$L__BB9_184;
	setp.lt.f64 	%p98, %fd272, %fd271;
	mov.f64 	%fd408, %fd407;
	mov.u64 	%rd494, %rd493;
	@%p98 bra 	$L__BB9_184;
	setp.lt.s64 	%p99, %rd493, %rd355;
	selp.f64 	%fd408, %fd407, %fd270, %p99;
	min.s64 	%rd494, %rd493, %rd355;
$L__BB9_184:
	add.s64 	%rd358, %rd490, -8;
	// begin inline asm
	ld.global.nc.u64 %rd357, [%rd358];
	// end inline asm
	// begin inline asm
	ld.global.nc.u64 %rd359, [%rd490];
	// end inline asm
	mov.b64 	%fd275, %rd357;
	abs.f64 	%fd276, %fd408;
	abs.f64 	%fd277, %fd275;
	setp.lt.f64 	%p100, %fd276, %fd277;
	mov.f64 	%fd409, %fd275;
	mov.u64 	%rd495, %rd359;
	@%p100 bra 	$L__BB9_187;
	setp.lt.f64 	%p101, %fd277, %fd276;
	mov.f64 	%fd409, %fd408;
	mov.u64 	%rd495, %rd494;
	@%p101 bra 	$L__BB9_187;
	setp.lt.s64 	%p102, %rd494, %rd359;
	selp.f64 	%fd409, %fd408, %fd275, %p102;
	min.s64 	%rd495, %rd494, %rd359;
$L__BB9_187:
	add.s32 	%r372, %r372, 1024;
	add.s64 	%rd490, %rd490, 16384;
	setp.lt.s32 	%p103, %r372, %r18;
	@%p103 bra 	$L__BB9_175;
$L__BB9_188:
	// begin inline asm
	mov.u32 %r36, %laneid;
	// end inline asm
	mov.b64 	%rd361, %fd409;
	mov.b64 	{%r38, %r43}, %rd361;
	mov.b32 	%r54, 1;
	mov.b32 	%r55, 31;
	mov.b32 	%r56, -1;
	// begin inline asm
	shfl.sync.down.b32 %r37, %r38, %r54, %r55, %r56;
	// end inline asm
	// begin inline asm
	shfl.sync.down.b32 %r42, %r43, %r54, %r55, %r56;
	// end inline asm
	mov.b64 	%rd362, {%r37, %r42};
	mov.b64 	%fd281, %rd362;
	mov.b64 	{%r48, %r53}, %rd495;
	// begin inline asm
	shfl.sync.down.b32 %r47, %r48, %r54, %r55, %r56;
	// end inline asm
	// begin inline asm
	shfl.sync.down.b32 %r52, %r53, %r54, %r55, %r56;
	// end inline asm
	mov.b64 	%rd200, {%r47, %r52};
	setp.gt.s32 	%p104, %r36, 30;
	mov.f64 	%fd411, %fd409;
	mov.u64 	%rd497, %rd495;
	@%p104 bra 	$L__BB9_192;
	abs.f64 	%fd282, %fd409;
	abs.f64 	%fd283, %fd281;
	setp.lt.f64 	%p105, %fd282, %fd283;
	mov.f64 	%fd411, %fd281;
	mov.u64 	%rd497, %rd200;
	@%p105 bra 	$L__BB9_192;
	setp.lt.f64 	%p106, %fd283, %fd282;
	mov.f64 	%fd411, %fd409;
	mov.u64 	%rd497, %rd495;
	@%p106 bra 	$L__BB9_192;
	setp.lt.s64 	%p107, %rd495, %rd200;
	selp.f64 	%fd411, %fd409, %fd281, %p107;
	min.s64 	%rd497, %rd495, %rd200;
$L__BB9_192:
	mov.b64 	%rd363, %fd411;
	mov.b64 	{%r58, %r63}, %rd363;
	mov.b32 	%r74, 2;
	mov.b32 	%r75, 31;
	mov.b32 	%r76, -1;
	// begin inline asm
	shfl.sync.down.b32 %r57, %r58, %r74, %r75, %r76;
	// end inline asm
	// begin inline asm
	shfl.sync.down.b32 %r62, %r63, %r74, %r75, %r76;
	// end inline asm
	mov.b64 	%rd364, {%r57, %r62};
	mov.b64 	%fd286, %rd364;
	mov.b64 	{%r68, %r73}, %rd497;
	// begin inline asm
	shfl.sync.down.b32 %r67, %r68, %r74, %r75, %r76;
	// end inline asm
	// begin inline asm
	shfl.sync.down.b32 %r72, %r73, %r74, %r75, %r76;
	// end inline asm
	mov.b64 	%rd203, {%r67, %r72};
	setp.gt.s32 	%p108, %r36, 29;
	mov.f64 	%fd412, %fd411;
	mov.u64 	%rd498, %rd497;
	@%p108 bra 	$L__BB9_196;
	abs.f64 	%fd287, %fd411;
	abs.f64 	%fd288, %fd286;
	setp.lt.f64 	%p109, %fd287, %fd288;
	mov.f64 	%fd412, %fd286;
	mov.u64 	%rd498, %rd203;
	@%p109 bra 	$L__BB9_196;
	setp.lt.f64 	%p110, %fd288, %fd287;
	mov.f64 	%fd412, %fd411;
	mov.u64 	%rd498, %rd497;
	@%p110 bra 	$L__BB9_196;
	setp.lt.s64 	%p111, %rd497, %rd203;
	selp.f64 	%fd412, %fd411, %fd286, %p111;
	min.s64 	%rd498, %rd497, %rd203;
$L__BB9_196:
	mov.b64 	%rd365, %fd412;
	mov.b64 	{%r78, %r83}, %rd365;
	mov.b32 	%r94, 4;
	mov.b32 	%r95, 31;
	mov.b32 	%r96, -1;
	// begin inline asm
	shfl.sync.down.b32 %r77, %r78, %r94, %r95, %r96;
	// end inline asm
	// begin inline asm
	shfl.sync.down.b32 %r82, %r83, %r94, %r95, %r96;
	// end inline asm
	mov.b64 	%rd366, {%r77, %r82};
	mov.b64 	%fd291, %rd366;
	mov.b64 	{%r88, %r93}, %rd498;
	// begin inline asm
	shfl.sync.down.b32 %r87, %r88, %r94, %r95, %r96;
	// end inline asm
	// begin inline asm
	shfl.sync.down.b32 %r92, %r93, %r94, %r95, %r96;
	// end inline asm
	mov.b64 	%rd206, {%r87, %r92};
	setp.gt.s32 	%p112, %r36, 27;
	mov.f64 	%fd413, %fd412;
	mov.u64 	%rd499, %rd498;
	@%p112 bra 	$L__BB9_200;
	abs.f64 	%fd292, %fd412;
	abs.f64 	%fd293, %fd291;
	setp.lt.f64 	%p113, %fd292, %fd293;
	mov.f64 	%fd413, %fd291;
	mov.u64 	%rd499, %rd206;
	@%p113 bra 	$L__BB9_200;
	setp.lt.f64 	%p114, %fd293, %fd292;
	mov.f64 	%fd413, %fd412;
	mov.u64 	%rd499, %rd498;
	@%p114 bra 	$L__BB9_200;
	setp.lt.s64 	%p115, %rd498, %rd206;
	selp.f64 	%fd413, %fd412, %fd291, %p115;
	min.s64 	%rd499, %rd498, %rd206;
$L__BB9_200:
	mov.b64 	%rd367, %fd413;
	mov.b64 	{%r98, %r103}, %rd367;
	mov.b32 	%r114, 8;
	mov.b32 	%r115, 31;
	mov.b32 	%r116, -1;
	// begin inline asm
	shfl.sync.down.b32 %r97, %r98, %r114, %r115, %r116;
	// end inline asm
	// begin inline asm
	shfl.sync.down.b32 %r102, %r103, %r114, %r115, %r116;
	// end inline asm
	mov.b64 	%rd368, {%r97, %r102};
	mov.b64 	%fd296, %rd368;
	mov.b64 	{%r108, %r113}, %rd499;
	// begin inline asm
	shfl.sync.down.b32 %r107, %r108, %r114, %r115, %r116;
	// end inline asm
	// begin inline asm
	shfl.sync.down.b32 %r112, %r113, %r114, %r115, %r116;
	// end inline asm
	mov.b64 	%rd209, {%r107, %r112};
	setp.gt.s32 	%p116, %r36, 23;
	mov.f64 	%fd414, %fd413;
	mov.u64 	%rd500, %rd499;
	@%p116 bra 	$L__BB9_204;
	abs.f64 	%fd297, %fd413;
	abs.f64 	%fd298, %fd296;
	setp.lt.f64 	%p117, %fd297, %fd298;
	mov.f64 	%fd414, %fd296;
	mov.u64 	%rd500, %rd209;
	@%p117 bra 	$L__BB9_204;
	setp.lt.f64 	%p118, %fd298, %fd297;
	mov.f64 	%fd414, %fd413;
	mov.u64 	%rd500, %rd499;
	@%p118 bra 	$L__BB9_204;
	setp.lt.s64 	%p119, %rd499, %rd209;
	selp.f64 	%fd414, %fd413, %fd296, %p119;
	min.s64 	%rd500, %rd499, %rd209;
$L__BB9_204:
	mov.b64 	%rd369, %fd414;
	mov.b64 	{%r118, %r123}, %rd369;
	mov.b32 	%r134, 16;
	mov.b32 	%r135, 31;
	mov.b32 	%r136, -1;
	// begin inline asm
	shfl.sync.down.b32 %r117, %r118, %r134, %r135, %r136;
	// end inline asm
	// begin inline asm
	shfl.sync.down.b32 %r122, %r123, %r134, %r135, %r136;
	// end inline asm
	mov.b64 	%rd370, {%r117, %r122};
	mov.b64 	%fd301, %rd370;
	mov.b64 	{%r128, %r133}, %rd500;
	// begin inline asm
	shfl.sync.down.b32 %r127, %r128, %r134, %r135, %r136;
	// end inline asm
	// begin inline asm
	shfl.sync.down.b32 %r132, %r133, %r134, %r135, %r136;
	// end inline asm
	mov.b64 	%rd212, {%r127, %r132};
	setp.gt.s32 	%p120, %r36, 15;
	mov.f64 	%fd422, %fd414;
	mov.u64 	%rd508, %rd500;
	@%p120 bra 	$L__BB9_208;
	abs.f64 	%fd302, %fd414;
	abs.f64 	%fd303, %fd301;
	setp.lt.f64 	%p121, %fd302, %fd303;
	mov.f64 	%fd422, %fd301;
	mov.u64 	%rd508, %rd212;
	@%p121 bra 	$L__BB9_208;
	setp.lt.f64 	%p122, %fd303, %fd302;
	mov.f64 	%fd422, %fd414;
	mov.u64 	%rd508, %rd500;
	@%p122 bra 	$L__BB9_208;
	setp.lt.s64 	%p123, %rd500, %rd212;
	selp.f64 	%fd422, %fd414, %fd301, %p123;
	min.s64 	%rd508, %rd500, %rd212;
$L__BB9_208:
	setp.ne.s32 	%p124, %r36, 0;
	@%p124 bra 	$L__BB9_210;
	shr.u32 	%r137, %r16, 1;
	and.b32  	%r138, %r137, 496;
	mov.u32 	%r139, _ZN6thrust24THRUST_300001_SM_1000_NS8cuda_cub4core6detail5shmemE;
	add.s32 	%r140, %r139, %r138;
	st.shared.f64 	[%r140+8], %fd422;
	st.shared.u64 	[%r140+16], %rd508;
$L__BB9_210:
	bar.sync 	0;
	setp.ne.s32 	%p125, %r16, 0;
	@%p125 bra 	$L__BB9_232;
	ld.shared.f64 	%fd306, [_ZN6thrust24THRUST_300001_SM_1000_NS8cuda_cub4core6detail5shmemE+24];
	ld.shared.u64 	%rd215, [_ZN6thrust24THRUST_300001_SM_1000_NS8cuda_cub4core6detail5shmemE+32];
	abs.f64 	%fd307, %fd422;
	abs.f64 	%fd308, %fd306;
	setp.lt.f64 	%p126, %fd307, %fd308;
	mov.f64 	%fd416, %fd306;
	mov.u64 	%rd502, %rd215;
	@%p126 bra 	$L__BB9_214;
	setp.lt.f64 	%p127, %fd308, %fd307;
	mov.f64 	%fd416, %fd422;
	mov.u64 	%rd502, %rd508;
	@%p127 bra 	$L__BB9_214;
	setp.lt.s64 	%p128, %rd508, %rd215;
	selp.f64 	%fd416, %fd422, %fd306, %p128;
	min.s64 	%rd502, %rd508, %rd215;
$L__BB9_214:
	ld.shared.f64 	%fd311, [_ZN6thrust24THRUST_300001_SM_1000_NS8cuda_cub4core6detail5shmemE+40];
	ld.shared.u64 	%rd218, [_ZN6thrust24THRUST_300001_SM_1000_NS8cuda_cub4core6detail5shmemE+48];
	abs.f64 	%fd312, %fd416;
	abs.f64 	%fd313, %fd311;
	setp.lt.f64 	%p129, %fd312, %fd313;
	mov.f64 	%fd417, %fd311;
	mov.u64 	%rd503, %rd218;
	@%p129 bra 	$L__BB9_217;
	setp.lt.f64 	%p130, %fd313, %fd312;
	mov.f64 	%fd417, %fd416;
	mov.u64 	%rd503, %rd502;
	@%p130 bra 	$L__BB9_217;
	setp.lt.s64 	%p131, %rd502, %rd218;
	selp.f64 	%fd417, %fd416, %fd311, %p131;
	min.s64 	%rd503, %rd502, %rd218;
$L__BB9_217:
	ld.shared.f64 	%fd316, [_ZN6thrust24THRUST_300001_SM_1000_NS8cuda_cub4core6detail5shmemE+56];
	ld.shared.u64 	%rd221, [_ZN6thrust24THRUST_300001_SM_1000_NS8cuda_cub4core6detail5shmemE+64];
	abs.f64 	%fd317, %fd417;
	abs.f64 	%fd318, %fd316;
	setp.lt.f64 	%p132, %fd317, %fd318;
	mov.f64 	%fd418, %fd316;
	mov.u64 	%rd504, %rd221;
	@%p132 bra 	$L__BB9_220;
	setp.lt.f64 	%p133, %fd318, %fd317;
	mov.f64 	%fd418, %fd417;
	mov.u64 	%rd504, %rd503;
	@%p133 bra 	$L__BB9_220;
	setp.lt.s64 	%p134, %rd503, %rd221;
	selp.f64 	%fd418, %fd417, %fd316, %p134;
	min.s64 	%rd504, %rd503, %rd221;
$L__BB9_220:
	ld.shared.f64 	%fd321, [_ZN6thrust24THRUST_300001_SM_1000_NS8cuda_cub4core6detail5shmemE+72];
	ld.shared.u64 	%rd224, [_ZN6thrust24THRUST_300001_SM_1000_NS8cuda_cub4core6detail5shmemE+80];
	abs.f64 	%fd322, %fd418;
	abs.f64 	%fd323, %fd321;
	setp.lt.f64 	%p135, %fd322, %fd323;
	mov.f64 	%fd419, %fd321;
	mov.u64 	%rd505, %rd224;
	@%p135 bra 	$L__BB9_223;
	setp.lt.f64 	%p136, %fd323, %fd322;
	mov.f64 	%fd419, %fd418;
	mov.u64 	%rd505, %rd504;
	@%p136 bra 	$L__BB9_223;
	setp.lt.s64 	%p137, %rd504, %rd224;
	selp.f64 	%fd419, %fd418, %fd321, %p137;
	min.s64 	%rd505, %rd504, %rd224;
$L__BB9_223:
	ld.shared.f64 	%fd326, [_ZN6thrust24THRUST_300001_SM_1000_NS8cuda_cub4core6detail5shmemE+88];
	ld.shared.u64 	%rd227, [_ZN6thrust24THRUST_300001_SM_1000_NS8cuda_cub4core6detail5shmemE+96];
	abs.f64 	%fd327, %fd419;
	abs.f64 	%fd328, %fd326;
	setp.lt.f64 	%p138, %fd327, %fd328;
	mov.f64 	%fd420, %fd326;
	mov.u64 	%rd506, %rd227;
	@%p138 bra 	$L__BB9_226;
	setp.lt.f64 	%p139, %fd328, %fd327;
	mov.f64 	%fd420, %fd419;
	mov.u64 	%rd506, %rd505;
	@%p139 bra 	$L__BB9_226;
	setp.lt.s64 	%p140, %rd505, %rd227;
	selp.f64 	%fd420, %fd419, %fd326, %p140;
	min.s64 	%rd506, %rd505, %rd227;
$L__BB9_226:
	ld.shared.f64 	%fd331, [_ZN6thrust24THRUST_300001_SM_1000_NS8cuda_cub4core6detail5shmemE+104];
	ld.shared.u64 	%rd230, [_ZN6thrust24THRUST_300001_SM_1000_NS8cuda_cub4core6detail5shmemE+112];
	abs.f64 	%fd332, %fd420;
	abs.f64 	%fd333, %fd331;
	setp.lt.f64 	%p141, %fd332, %fd333;
	mov.f64 	%fd421, %fd331;
	mov.u64 	%rd507, %rd230;
	@%p141 bra 	$L__BB9_229;
	setp.lt.f64 	%p142, %fd333, %fd332;
	mov.f64 	%fd421, %fd420;
	mov.u64 	%rd507, %rd506;
	@%p142 bra 	$L__BB9_229;
	setp.lt.s64 	%p143, %rd506, %rd230;
	selp.f64 	%fd421, %fd420, %fd331, %p143;
	min.s64 	%rd507, %rd506, %rd230;
$L__BB9_229:
	ld.shared.f64 	%fd336, [_ZN6thrust24THRUST_300001_SM_1000_NS8cuda_cub4core6detail5shmemE+120];
	ld.shared.u64 	%rd233, [_ZN6thrust24THRUST_300001_SM_1000_NS8cuda_cub4core6detail5shmemE+128];
	abs.f64 	%fd337, %fd421;
	abs.f64 	%fd338, %fd336;
	setp.lt.f64 	%p144, %fd337, %fd338;
	mov.u64 	%rd508, %rd233;
	mov.f64 	%fd422, %fd336;
	@%p144 bra 	$L__BB9_232;
	setp.lt.f64 	%p145, %fd338, %fd337;
	mov.u64 	%rd508, %rd507;
	mov.f64 	%fd422, %fd421;
	@%p145 bra 	$L__BB9_232;
	setp.lt.s64 	%p146, %rd507, %rd233;
	selp.f64 	%fd422, %fd421, %fd336, %p146;
	min.s64 	%rd508, %rd507, %rd233;
$L__BB9_232:
	mov.u32 	%r364, %tid.x;
	setp.ne.s32 	%p263, %r364, 0;
	@%p263 bra 	$L__BB9_234;
	ld.param.u64 	%rd421, [_ZN6thrust24THRUST_300001_SM_1000_NS8cuda_cub4core6detail13_kernel_agentINS1_8__reduce11ReduceAgentIPN4cuda3std3__45tupleIJdlEEESC_SB_lNS1_9__extrema9arg_max_fIdl7AbsLessEEEEJSC_SC_iSG_EEEvDpT0__param_1];
	cvta.to.global.u64 	%rd420, %rd421;
	st.global.f64 	[%rd420], %fd422;
	st.global.u64 	[%rd420+8], %rd508;
$L__BB9_234:
	ret;

}
	// .globl	_ZN3cub18CUB_300001_SM_10006detail11EmptyKernelIvEEvv
.visible .entry _ZN3cub18CUB_300001_SM_10006detail11EmptyKernelIvEEvv()
{


	ret;

}


// ===== COMPILED SASS (sm_100) =====

	.target	sm_100

	.elftype	@"ET_EXEC"


//--------------------- .note.nv.tkinfo           --------------------------
	.section	.note.nv.tkinfo,"",@"SHT_NOTE"
	.sectionflags	@"SHF_NOTE_NV_TKINFO"
	.tkinfo
        /*0018*/ 	.word	0x00000002
        /*0030*/ 	.string	""
        /*0030*/ 	.string	"ptxas"
        /*0030*/ 	.string	"Cuda compilation tools, release 13.0, V13.0.88"
        /*0030*/ 	.string	"Build cuda_13.0.r13.0/compiler.36424714_0"
        /*0030*/ 	.string	"-arch sm_100 -m 64 "



//--------------------- .note.nv.cuinfo           --------------------------
	.section	.note.nv.cuinfo,"",@"SHT_NOTE"
	.sectionflags	@"SHF_NOTE_NV_CUINFO"
        /*0018*/ 	.short	0x0002
        /*001a*/ 	.short	0x0064
        /*001c*/ 	.short	0x0082
	.zero		2


//--------------------- .nv.info                  --------------------------
	.section	.nv.info,"",@"SHT_CUDA_INFO"
	.align	4


	//----- nvinfo : EIATTR_REGCOUNT
	.align		4
        /*0000*/ 	.byte	0x04, 0x2f
        /*0002*/ 	.short	(.L_46 - .L_45)
	.align		4
.L_45:
        /*0004*/ 	.word	index@(_Z15row_swap_kernelPdiii)
        /*0008*/ 	.word	0x0000001e


	//----- nvinfo : EIATTR_FRAME_SIZE
	.align		4
.L_46:
        /*000c*/ 	.byte	0x04, 0x11
        /*000e*/ 	.short	(.L_48 - .L_47)
	.align		4
.L_47:
        /*0010*/ 	.word	index@(_Z15row_swap_kernelPdiii)
        /*0014*/ 	.word	0x00000000


	//----- nvinfo : EIATTR_REGCOUNT
	.align		4
.L_48:
        /*0018*/ 	.byte	0x04, 0x2f
        /*001a*/ 	.short	(.L_50 - .L_49)
	.align		4
.L_49:
        /*001c*/ 	.word	index@(_Z16eliminate_kernelPdii)
        /*0020*/ 	.word	0x00000024


	//----- nvinfo : EIATTR_FRAME_SIZE
	.align		4
.L_50:
        /*0024*/ 	.byte	0x04, 0x11
        /*0026*/ 	.short	(.L_52 - .L_51)
	.align		4
.L_51:
        /*0028*/ 	.word	index@($__internal_0_$__cuda_sm20_div_rn_f64_full)
        /*002c*/ 	.word	0x00000000


	//----- nvinfo : EIATTR_FRAME_SIZE
	.align		4
.L_52:
        /*0030*/ 	.byte	0x04, 0x11
        /*0032*/ 	.short	(.L_54 - .L_53)
	.align		4
.L_53:
        /*0034*/ 	.word	index@(_Z16eliminate_kernelPdii)
        /*0038*/ 	.word	0x00000000


	//----- nvinfo : EIATTR_REGCOUNT
	.align		4
.L_54:
        /*003c*/ 	.byte	0x04, 0x2f
        /*003e*/ 	.short	(.L_56 - .L_55)
	.align		4
.L_55:
        /*0040*/ 	.word	index@(_ZN6thrust24THRUST_300001_SM_1000_NS8cuda_cub4core6detail13_kernel_agentINS1_8__reduce11ReduceAgentINS0_12zip_iteratorIN4cuda3std3__45tupleIJNS0_10device_ptrIdEENS0_17counting_iteratorIlNS0_11use_defaultESF_SF_EEEEEEEPNSB_IJdlEEESJ_iNS1_9__extrema9arg_max_fIdl7AbsLessEEEEJSI_SK_iSO_EEEvDpT0_)
        /*0044*/ 	.word	0x00000020


	//----- nvinfo : EIATTR_FRAME_SIZE
	.align		4
.L_56:
        /*0048*/ 	.byte	0x04, 0x11
        /*004a*/ 	.short	(.L_58 - .L_57)
	.align		4
.L_57:
        /*004c*/ 	.word	index@(_ZN6thrust24THRUST_300001_SM_1000_NS8cuda_cub4core6detail13_kernel_agentINS1_8__reduce11ReduceAgentINS0_12zip_iteratorIN4cuda3std3__45tupleIJNS0_10device_ptrIdEENS0_17counting_iteratorIlNS0_11use_defaultESF_SF_EEEEEEEPNSB_IJdlEEESJ_iNS1_9__extrema9arg_max_fIdl7AbsLessEEEEJSI_SK_iSO_EEEvDpT0_)
        /*0050*/ 	.word	0x00000000


	//----- nvinfo : EIATTR_REGCOUNT
	.align		4
.L_58:
        /*0054*/ 	.byte	0x04, 0x2f
        /*0056*/ 	.short	(.L_60 - .L_59)
	.align		4
.L_59:
        /*0058*/ 	.word	index@(_ZN6thrust24THRUST_300001_SM_1000_NS8cuda_cub4core6detail13_kernel_agentINS1_8__reduce11ReduceAgentINS0_12zip_iteratorIN4cuda3std3__45tupleIJNS0_10device_ptrIdEENS0_17counting_iteratorIlNS0_11use_defaultESF_SF_EEEEEEEPNSB_IJdlEEESJ_iNS1_9__extrema9arg_max_fIdl7AbsLessEEEEJSI_SK_iN3cub18CUB_300001_SM_100013GridEvenShareIiEENSR_9GridQueueIjEESO_EEEvDpT0_)
        /*005c*/ 	.word	0x00000028


	//----- nvinfo : EIATTR_FRAME_SIZE
	.align		4
.L_60:
        /*0060*/ 	.byte	0x04, 0x11
        /*0062*/ 	.short	(.L_62 - .L_61)
	.align		4
.L_61:
        /*0064*/ 	.word	index@(_ZN6thrust24THRUST_300001_SM_1000_NS8cuda_cub4core6detail13_kernel_agentINS1_8__reduce11ReduceAgentINS0_12zip_iteratorIN4cuda3std3__45tupleIJNS0_10device_ptrIdEENS0_17counting_iteratorIlNS0_11use_defaultESF_SF_EEEEEEEPNSB_IJdlEEESJ_iNS1_9__extrema9arg_max_fIdl7AbsLessEEEEJSI_SK_iN3cub18CUB_300001_SM_100013GridEvenShareIiEENSR_9GridQueueIjEESO_EEEvDpT0_)
        /*0068*/ 	.word	0x00000000


	//----- nvinfo : EIATTR_REGCOUNT
	.align		4
.L_62:
        /*006c*/ 	.byte	0x04, 0x2f
        /*006e*/ 	.short	(.L_64 - .L_63)
	.align		4
.L_63:
        /*0070*/ 	.word	index@(_ZN6thrust24THRUST_300001_SM_1000_NS8cuda_cub4core6detail13_kernel_agentINS1_8__reduce10DrainAgentIiEEJN3cub18CUB_300001_SM_10009GridQueueIjEEiEEEvDpT0_)
        /*0074*/ 	.word	0x00000008


	//----- nvinfo : EIATTR_FRAME_SIZE
	.align		4
.L_64:
        /*0078*/ 	.byte	0x04, 0x11
        /*007a*/ 	.short	(.L_66 - .L_65)
	.align		4
.L_65:
        /*007c*/ 	.word	index@(_ZN6thrust24THRUST_300001_SM_1000_NS8cuda_cub4core6detail13_kernel_agentINS1_8__reduce10DrainAgentIiEEJN3cub18CUB_300001_SM_10009GridQueueIjEEiEEEvDpT0_)
        /*0080*/ 	.word	0x00000000


	//----- nvinfo : EIATTR_REGCOUNT
	.align		4
.L_66:
        /*0084*/ 	.byte	0x04, 0x2f
        /*0086*/ 	.short	(.L_68 - .L_67)
	.align		4
.L_67:
        /*0088*/ 	.word	index@(_ZN6thrust24THRUST_300001_SM_1000_NS8cuda_cub4core6detail13_kernel_agentINS1_8__reduce11ReduceAgentIPN4cuda3std3__45tupleIJdlEEESC_SB_iNS1_9__extrema9arg_max_fIdl7AbsLessEEEEJSC_SC_iSG_EEEvDpT0_)
        /*008c*/ 	.word	0x00000020


	//----- nvinfo : EIATTR_FRAME_SIZE
	.align		4
.L_68:
        /*0090*/ 	.byte	0x04, 0x11
        /*0092*/ 	.short	(.L_70 - .L_69)
	.align		4
.L_69:
        /*0094*/ 	.word	index@(_ZN6thrust24THRUST_300001_SM_1000_NS8cuda_cub4core6detail13_kernel_agentINS1_8__reduce11ReduceAgentIPN4cuda3std3__45tupleIJdlEEESC_SB_iNS1_9__extrema9arg_max_fIdl7AbsLessEEEEJSC_SC_iSG_EEEvDpT0_)
        /*0098*/ 	.word	0x00000000


	//----- nvinfo : EIATTR_REGCOUNT
	.align		4
.L_70:
        /*009c*/ 	.byte	0x04, 0x2f
        /*009e*/ 	.short	(.L_72 - .L_71)
	.align		4
.L_71:
        /*00a0*/ 	.word	index@(_ZN6thrust24THRUST_300001_SM_1000_NS8cuda_cub4core6detail13_kernel_agentINS1_8__reduce11ReduceAgentINS0_12zip_iteratorIN4cuda3std3__45tupleIJNS0_10device_ptrIdEENS0_17counting_iteratorIlNS0_11use_defaultESF_SF_EEEEEEEPNSB_IJdlEEESJ_lNS1_9__extrema9arg_max_fIdl7AbsLessEEEEJSI_SK_lSO_EEEvDpT0_)
        /*00a4*/ 	.word	0x00000020


	//----- nvinfo : EIATTR_FRAME_SIZE
	.align		4
.L_72:
        /*00a8*/ 	.byte	0x04, 0x11
        /*00aa*/ 	.short	(.L_74 - .L_73)
	.align		4
.L_73:
        /*00ac*/ 	.word	index@(_ZN6thrust24THRUST_300001_SM_1000_NS8cuda_cub4core6detail13_kernel_agentINS1_8__reduce11ReduceAgentINS0_12zip_iteratorIN4cuda3std3__45tupleIJNS0_10device_ptrIdEENS0_17counting_iteratorIlNS0_11use_defaultESF_SF_EEEEEEEPNSB_IJdlEEESJ_lNS1_9__extrema9arg_max_fIdl7AbsLessEEEEJSI_SK_lSO_EEEvDpT0_)
        /*00b0*/ 	.word	0x00000000


	//----- nvinfo : EIATTR_REGCOUNT
	.align		4
.L_74:
        /*00b4*/ 	.byte	0x04, 0x2f
        /*00b6*/ 	.short	(.L_76 - .L_75)
	.align		4
.L_75:
        /*00b8*/ 	.word	index@(_ZN6thrust24THRUST_300001_SM_1000_NS8cuda_cub4core6detail13_kernel_agentINS1_8__reduce11ReduceAgentINS0_12zip_iteratorIN4cuda3std3__45tupleIJNS0_10device_ptrIdEENS0_17counting_iteratorIlNS0_11use_defaultESF_SF_EEEEEEEPNSB_IJdlEEESJ_lNS1_9__extrema9arg_max_fIdl7AbsLessEEEEJSI_SK_lN3cub18CUB_300001_SM_100013GridEvenShareIlEENSR_9GridQueueIyEESO_EEEvDpT0_)
        /*00bc*/ 	.word	0x00000020


	//----- nvinfo : EIATTR_FRAME_SIZE
	.align		4
.L_76:
        /*00c0*/ 	.byte	0x04, 0x11
        /*00c2*/ 	.short	(.L_78 - .L_77)
	.align		4
.L_77:
        /*00c4*/ 	.word	index@(_ZN6thrust24THRUST_300001_SM_1000_NS8cuda_cub4core6detail13_kernel_agentINS1_8__reduce11ReduceAgentINS0_12zip_iteratorIN4cuda3std3__45tupleIJNS0_10device_ptrIdEENS0_17counting_iteratorIlNS0_11use_defaultESF_SF_EEEEEEEPNSB_IJdlEEESJ_lNS1_9__extrema9arg_max_fIdl7AbsLessEEEEJSI_SK_lN3cub18CUB_300001_SM_100013GridEvenShareIlEENSR_9GridQueueIyEESO_EEEvDpT0_)
        /*00c8*/ 	.word	0x00000000


	//----- nvinfo : EIATTR_REGCOUNT
	.align		4
.L_78:
        /*00cc*/ 	.byte	0x04, 0x2f
        /*00ce*/ 	.short	(.L_80 - .L_79)
	.align		4
.L_79:
        /*00d0*/ 	.word	index@(_ZN6thrust24THRUST_300001_SM_1000_NS8cuda_cub4core6detail13_kernel_agentINS1_8__reduce10DrainAgentIlEEJN3cub18CUB_300001_SM_10009GridQueueIyEElEEEvDpT0_)
        /*00d4*/ 	.word	0x00000008


	//----- nvinfo : EIATTR_FRAME_SIZE
	.align		4
.L_80:
        /*00d8*/ 	.byte	0x04, 0x11
        /*00da*/ 	.short	(.L_82 - .L_81)
	.align		4
.L_81:
        /*00dc*/ 	.word	index@(_ZN6thrust24THRUST_300001_SM_1000_NS8cuda_cub4core6detail13_kernel_agentINS1_8__reduce10DrainAgentIlEEJN3cub18CUB_300001_SM_10009GridQueueIyEElEEEvDpT0_)
        /*00e0*/ 	.word	0x00000000


	//----- nvinfo : EIATTR_REGCOUNT
	.align		4
.L_82:
        /*00e4*/ 	.byte	0x04, 0x2f
        /*00e6*/ 	.short	(.L_84 - .L_83)
	.align		4
.L_83:
        /*00e8*/ 	.word	index@(_ZN6thrust24THRUST_300001_SM_1000_NS8cuda_cub4core6detail13_kernel_agentINS1_8__reduce11ReduceAgentIPN4cuda3std3__45tupleIJdlEEESC_SB_lNS1_9__extrema9arg_max_fIdl7AbsLessEEEEJSC_SC_iSG_EEEvDpT0_)
        /*00ec*/ 	.word	0x00000020


	//----- nvinfo : EIATTR_FRAME_SIZE
	.align		4
.L_84:
        /*00f0*/ 	.byte	0x04, 0x11
        /*00f2*/ 	.short	(.L_86 - .L_85)
	.align		4
.L_85:
        /*00f4*/ 	.word	index@(_ZN6thrust24THRUST_300001_SM_1000_NS8cuda_cub4core6detail13_kernel_agentINS1_8__reduce11ReduceAgentIPN4cuda3std3__45tupleIJdlEEESC_SB_lNS1_9__extrema9arg_max_fIdl7AbsLessEEEEJSC_SC_iSG_EEEvDpT0_)
        /*00f8*/ 	.word	0x00000000


	//----- nvinfo : EIATTR_REGCOUNT
	.align		4
.L_86:
        /*00fc*/ 	.byte	0x04, 0x2f
        /*00fe*/ 	.short	(.L_88 - .L_87)
	.align		4
.L_87:
        /*0100*/ 	.word	index@(_ZN3cub18CUB_300001_SM_10006detail11EmptyKernelIvEEvv)
        /*0104*/ 	.word	0x00000004


	//----- nvinfo : EIATTR_FRAME_SIZE
	.align		4
.L_88:
        /*0108*/ 	.byte	0x04, 0x11
        /*010a*/ 	.short	(.L_90 - .L_89)
	.align		4
.L_89:
        /*010c*/ 	.word	index@(_ZN3cub18CUB_300001_SM_10006detail11EmptyKernelIvEEvv)
        /*0110*/ 	.word	0x00000000


	//----- nvinfo : EIATTR_MIN_STACK_SIZE
	.align		4
.L_90:
        /*0114*/ 	.byte	0x04, 0x12
        /*0116*/ 	.short	(.L_92 - .L_91)
	.align		4
.L_91:
        /*0118*/ 	.word	index@(_ZN3cub18CUB_300001_SM_10006detail11EmptyKernelIvEEvv)
        /*011c*/ 	.word	0x00000000


	//----- nvinfo : EIATTR_MIN_STACK_SIZE
	.align		4
.L_92:
        /*0120*/ 	.byte	0x04, 0x12
        /*0122*/ 	.short	(.L_94 - .L_93)
	.align		4
.L_93:
        /*0124*/ 	.word	index@(_ZN6thrust24THRUST_300001_SM_1000_NS8cuda_cub4core6detail13_kernel_agentINS1_8__reduce11ReduceAgentIPN4cuda3std3__45tupleIJdlEEESC_SB_lNS1_9__extrema9arg_max_fIdl7AbsLessEEEEJSC_SC_iSG_EEEvDpT0_)
        /*0128*/ 	.word	0x00000000


	//----- nvinfo : EIATTR_MIN_STACK_SIZE
	.align		4
.L_94:
        /*012c*/ 	.byte	0x04, 0x12
        /*012e*/ 	.short	(.L_96 - .L_95)
	.align		4
.L_95:
        /*0130*/ 	.word	index@(_ZN6thrust24THRUST_300001_SM_1000_NS8cuda_cub4core6detail13_kernel_agentINS1_8__reduce10DrainAgentIlEEJN3cub18CUB_300001_SM_10009GridQueueIyEElEEEvDpT0_)
        /*0134*/ 	.word	0x00000000


	//----- nvinfo : EIATTR_MIN_STACK_SIZE
	.align		4
.L_96:
        /*0138*/ 	.byte	0x04, 0x12
        /*013a*/ 	.short	(.L_98 - .L_97)
	.align		4
.L_97:
        /*013c*/ 	.word	index@(_ZN6thrust24THRUST_300001_SM_1000_NS8cuda_cub4core6detail13_kernel_agentINS1_8__reduce11ReduceAgentINS0_12zip_iteratorIN4cuda3std3__45tupleIJNS0_10device_ptrIdEENS0_17counting_iteratorIlNS0_11use_defaultESF_SF_EEEEEEEPNSB_IJdlEEESJ_lNS1_9__extrema9arg_max_fIdl7AbsLessEEEEJSI_SK_lN3cub18CUB_300001_SM_100013GridEvenShareIlEENSR_9GridQueueIyEESO_EEEvDpT0_)
        /*0140*/ 	.word	0x00000000


	//----- nvinfo : EIATTR_MIN_STACK_SIZE
	.align		4
.L_98:
        /*0144*/ 	.byte	0x04, 0x12
        /*0146*/ 	.short	(.L_100 - .L_99)
	.align		4
.L_99:
        /*0148*/ 	.word	index@(_ZN6thrust24THRUST_300001_SM_1000_NS8cuda_cub4core6detail13_kernel_agentINS1_8__reduce11ReduceAgentINS0_12zip_iteratorIN4cuda3std3__45tupleIJNS0_10device_ptrIdEENS0_17counting_iteratorIlNS0_11use_defaultESF_SF_EEEEEEEPNSB_IJdlEEESJ_lNS1_9__extrema9arg_max_fIdl7AbsLessEEEEJSI_SK_lSO_EEEvDpT0_)
        /*014c*/ 	.word	0x00000000


	//----- nvinfo : EIATTR_MIN_STACK_SIZE
	.align		4
.L_100:
        /*0150*/ 	.byte	0x04, 0x12
        /*0152*/ 	.short	(.L_102 - .L_101)
	.align		4
.L_101:
        /*0154*/ 	.word	index@(_ZN6thrust24THRUST_300001_SM_1000_NS8cuda_cub4core6detail13_kernel_agentINS1_8__reduce11ReduceAgentIPN4cuda3std3__45tupleIJdlEEESC_SB_iNS1_9__extrema9arg_max_fIdl7AbsLessEEEEJSC_SC_iSG_EEEvDpT0_)
        /*0158*/ 	.word	0x00000000


	//----- nvinfo : EIATTR_MIN_STACK_SIZE
	.align		4
.L_102:
        /*015c*/ 	.byte	0x04, 0x12
        /*015e*/ 	.short	(.L_104 - .L_103)
	.align		4
.L_103:
        /*0160*/ 	.word	index@(_ZN6thrust24THRUST_300001_SM_1000_NS8cuda_cub4core6detail13_kernel_agentINS1_8__reduce10DrainAgentIiEEJN3cub18CUB_300001_SM_10009GridQueueIjEEiEEEvDpT0_)
        /*0164*/ 	.word	0x00000000


	//----- nvinfo : EIATTR_MIN_STACK_SIZE
	.align		4
.L_104:
        /*0168*/ 	.byte	0x04, 0x12
        /*016a*/ 	.short	(.L_106 - .L_105)
	.align		4
.L_105:
        /*016c*/ 	.word	index@(_ZN6thrust24THRUST_300001_SM_1000_NS8cuda_cub4core6detail13_kernel_agentINS1_8__reduce11ReduceAgentINS0_12zip_iteratorIN4cuda3std3__45tupleIJNS0_10device_ptrIdEENS0_17counting_iteratorIlNS0_11use_defaultESF_SF_EEEEEEEPNSB_IJdlEEESJ_iNS1_9__extrema9arg_max_fIdl7AbsLessEEEEJSI_SK_iN3cub18CUB_300001_SM_100013GridEvenShareIiEENSR_9GridQueueIjEESO_EEEvDpT0_)
        /*0170*/ 	.word	0x00000000


	//----- nvinfo : EIATTR_MIN_STACK_SIZE
	.align		4
.L_106:
        /*0174*/ 	.byte	0x04, 0x12
        /*0176*/ 	.short	(.L_108 - .L_107)
	.align		4
.L_107:
        /*0178*/ 	.word	index@(_ZN6thrust24THRUST_300001_SM_1000_NS8cuda_cub4core6detail13_kernel_agentINS1_8__reduce11ReduceAgentINS0_12zip_iteratorIN4cuda3std3__45tupleIJNS0_10device_ptrIdEENS0_17counting_iteratorIlNS0_11use_defaultESF_SF_EEEEEEEPNSB_IJdlEEESJ_iNS1_9__extrema9arg_max_fIdl7AbsLessEEEEJSI_SK_iSO_EEEvDpT0_)
        /*017c*/ 	.word	0x00000000


	//----- nvinfo : EIATTR_MIN_STACK_SIZE
	.align		4
.L_108:
        /*0180*/ 	.byte	0x04, 0x12
        /*0182*/ 	.short	(.L_110 - .L_109)
	.align		4
.L_109:
        /*0184*/ 	.word	index@(_Z16eliminate_kernelPdii)
        /*0188*/ 	.word	0x00000000


	//----- nvinfo : EIATTR_MIN_STACK_SIZE
	.align		4
.L_110:
        /*018c*/ 	.byte	0x04, 0x12
        /*018e*/ 	.short	(.L_112 - .L_111)
	.align		4
.L_111:
        /*0190*/ 	.word	index@(_Z15row_swap_kernelPdiii)
        /*0194*/ 	.word	0x00000000
.L_112:


//--------------------- .nv.compat                --------------------------
	.section	.nv.compat,"",@"SHT_CUDA_COMPAT_INFO"
	.align	4
        /*0000*/ 	.byte	0x02, 0x09, 0x00, 0x00, 0x02, 0x02, 0x01, 0x00, 0x02, 0x05, 0x05, 0x00, 0x03, 0x07, 0x01, 0x01
        /*0010*/ 	.byte	0x02, 0x03, 0x00, 0x00, 0x02, 0x06, 0x01, 0x00, 0x04, 0x0b, 0x08, 0x00, 0x01, 0x00, 0x00, 0x00
        /*0020*/ 	.byte	0x00, 0x00, 0x00, 0x00


//--------------------- .nv.info._ZN3cub18CUB_300001_SM_10006detail11EmptyKernelIvEEvv --------------------------
	.section	.nv.info._ZN3cub18CUB_300001_SM_10006detail11EmptyKernelIvEEvv,"",@"SHT_CUDA_INFO"
	.sectionflags	@""
	.align	4


	//----- nvinfo : EIATTR_CUDA_API_VERSION
	.align		4
        /*0000*/ 	.byte	0x04, 0x37
        /*0002*/ 	.short	(.L_114 - .L_113)
.L_113:
        /*0004*/ 	.word	0x00000082


	//----- nvinfo : EIATTR_SPARSE_MMA_MASK
	.align		4
.L_114:
        /*0008*/ 	.byte	0x03, 0x50
        /*000a*/ 	.short	0x0000


	//----- nvinfo : EIATTR_MAXREG_COUNT
	.align		4
        /*000c*/ 	.byte	0x03, 0x1b
        /*000e*/ 	.short	0x00ff


	//----- nvinfo : EIATTR_MERCURY_ISA_VERSION
	.align		4
        /*0010*/ 	.byte	0x03, 0x5f
        /*0012*/ 	.short	0x0101


	//----- nvinfo : EIATTR_VRC_CTA_INIT_COUNT
	.align		4
        /*0014*/ 	.byte	0x02, 0x4a
	.zero		1
	.zero		1


	//----- nvinfo : EIATTR_EXIT_INSTR_OFFSETS
	.align		4
        /*0018*/ 	.byte	0x04, 0x1c
        /*001a*/ 	.short	(.L_116 - .L_115)


	//   ....[0]....
.L_115:
        /*001c*/ 	.word	0x00000010


	//----- nvinfo : EIATTR_SW_WAR
	.align		4
.L_116:
        /*0020*/ 	.byte	0x04, 0x36
        /*0022*/ 	.short	(.L_118 - .L_117)
.L_117:
        /*0024*/ 	.word	0x00000008
.L_118:


//--------------------- .nv.info._ZN6thrust24THRUST_300001_SM_1000_NS8cuda_cub4core6detail13_kernel_agentINS1_8__reduce11ReduceAgentIPN4cuda3std3__45tupleIJdlEEESC_SB_lNS1_9__extrema9arg_max_fIdl7AbsLessEEEEJSC_SC_iSG_EEEvDpT0_ --------------------------
	.section	.nv.info._ZN6thrust24THRUST_300001_SM_1000_NS8cuda_cub4core6detail13_kernel_agentINS1_8__reduce11ReduceAgentIPN4cuda3std3__45tupleIJdlEEESC_SB_lNS1_9__extrema9arg_max_fIdl7AbsLessEEEEJSC_SC_iSG_EEEvDpT0_,"",@"SHT_CUDA_INFO"
	.sectionflags	@""
	.align	4


	//----- nvinfo : EIATTR_CUDA_API_VERSION
	.align		4
        /*0000*/ 	.byte	0x04, 0x37
        /*0002*/ 	.short	(.L_120 - .L_119)
.L_119:
        /*0004*/ 	.word	0x00000082


	//----- nvinfo : EIATTR_KPARAM_INFO
	.align		4
.L_120:
        /*0008*/ 	.byte	0x04, 0x17
        /*000a*/ 	.short	(.L_122 - .L_121)
.L_121:
        /*000c*/ 	.word	0x00000000
        /*0010*/ 	.short	0x0003
        /*0012*/ 	.short	0x0014
        /*0014*/ 	.byte	0x00, 0xf0, 0x05, 0x00


	//----- nvinfo : EIATTR_KPARAM_INFO
	.align		4
.L_122:
        /*0018*/ 	.byte	0x04, 0x17
        /*001a*/ 	.short	(.L_124 - .L_123)
.L_123:
        /*001c*/ 	.word	0x00000000
        /*0020*/ 	.short	0x0002
        /*0022*/ 	.short	0x0010
        /*0024*/ 	.byte	0x00, 0xf0, 0x11, 0x00


	//----- nvinfo : EIATTR_KPARAM_INFO
	.align		4
.L_124:
        /*0028*/ 	.byte	0x04, 0x17
        /*002a*/ 	.short	(.L_126 - .L_125)
.L_125:
        /*002c*/ 	.word	0x00000000
        /*0030*/ 	.short	0x0001
        /*0032*/ 	.short	0x0008
        /*0034*/ 	.byte	0x00, 0xf5, 0x21, 0x00


	//----- nvinfo : EIATTR_KPARAM_INFO
	.align		4
.L_126:
        /*0038*/ 	.byte	0x04, 0x17
        /*003a*/ 	.short	(.L_128 - .L_127)
.L_127:
        /*003c*/ 	.word	0x00000000
        /*0040*/ 	.short	0x0000
        /*0042*/ 	.short	0x0000
        /*0044*/ 	.byte	0x00, 0xf5, 0x21, 0x00


	//----- nvinfo : EIATTR_SPARSE_MMA_MASK
	.align		4
.L_128:
        /*0048*/ 	.byte	0x03, 0x50
        /*004a*/ 	.short	0x0000


	//----- nvinfo : EIATTR_MAXREG_COUNT
	.align		4
        /*004c*/ 	.byte	0x03, 0x1b
        /*004e*/ 	.short	0x00ff


	//----- nvinfo : EIATTR_NUM_BARRIERS
	.align		4
        /*0050*/ 	.byte	0x02, 0x4c
        /*0052*/ 	.byte	0x01
	.zero		1


	//----- nvinfo : EIATTR_MERCURY_ISA_VERSION
	.align		4
        /*0054*/ 	.byte	0x03, 0x5f
        /*0056*/ 	.short	0x0101


	//----- nvinfo : EIATTR_COOP_GROUP_MASK_REGIDS
	.align		4
        /*0058*/ 	.byte	0x04, 0x29
        /*005a*/ 	.short	(.L_130 - .L_129)


	//   ....[0]....
.L_129:
        /*005c*/ 	.word	0xffffffff


	//   ....[1]....
        /*0060*/ 	.word	0xffffffff


	//   ....[2]....
        /*0064*/ 	.word	0xffffffff


	//   ....[3]....
        /*0068*/ 	.word	0xffffffff


	//   ....[4]....
        /*006c*/ 	.word	0xffffffff


	//   ....[5]....
        /*0070*/ 	.word	0xffffffff


	//   ....[6]....
        /*0074*/ 	.word	0xffffffff


	//   ....[7]....
        /*0078*/ 	.word	0xffffffff


	//   ....[8]....
        /*007c*/ 	.word	0xffffffff


	//   ....[9]....
        /*0080*/ 	.word	0xffffffff


	//   ....[10]....
        /*0084*/ 	.word	0xffffffff


	//   ....[11]....
        /*0088*/ 	.word	0xffffffff


	//   ....[12]....
        /*008c*/ 	.word	0xffffffff


	//   ....[13]....
        /*0090*/ 	.word	0xffffffff


	//   ....[14]....
        /*0094*/ 	.word	0xffffffff


	//   ....[15]....
        /*0098*/ 	.word	0xffffffff


	//   ....[16]....
        /*009c*/ 	.word	0xffffffff


	//   ....[17]....
        /*00a0*/ 	.word	0xffffffff


	//   ....[18]....
        /*00a4*/ 	.word	0xffffffff


	//   ....[19]....
        /*00a8*/ 	.word	0xffffffff


	//   ....[20]....
        /*00ac*/ 	.word	0xffffffff


	//   ....[21]....
        /*00b0*/ 	.word	0xffffffff


	//   ....[22]....
        /*00b4*/ 	.word	0xffffffff


	//   ....[23]....
        /*00b8*/ 	.word	0xffffffff


	//   ....[24]....
        /*00bc*/ 	.word	0xffffffff


	//   ....[25]....
        /*00c0*/ 	.word	0xffffffff


	//   ....[26]....
        /*00c4*/ 	.word	0xffffffff


	//   ....[27]....
        /*00c8*/ 	.word	0xffffffff


	//   ....[28]....
        /*00cc*/ 	.word	0xffffffff


	//   ....[29]....
        /*00d0*/ 	.word	0xffffffff


	//   ....[30]....
        /*00d4*/ 	.word	0xffffffff


	//   ....[31]....
        /*00d8*/ 	.word	0xffffffff


	//   ....[32]....
        /*00dc*/ 	.word	0xffffffff


	//   ....[33]....
        /*00e0*/ 	.word	0xffffffff


	//   ....[34]....
        /*00e4*/ 	.word	0xffffffff


	//   ....[35]....
        /*00e8*/ 	.word	0xffffffff


	//   ....[36]....
        /*00ec*/ 	.word	0xffffffff


	//   ....[37]....
        /*00f0*/ 	.word	0xffffffff


	//   ....[38]....
        /*00f4*/ 	.word	0xffffffff


	//   ....[39]....
        /*00f8*/ 	.word	0xffffffff


	//   ....[40]....
        /*00fc*/ 	.word	0xffffffff


	//   ....[41]....
        /*0100*/ 	.word	0xffffffff


	//   ....[42]....
        /*0104*/ 	.word	0xffffffff


	//   ....[43]....
        /*0108*/ 	.word	0xffffffff


	//   ....[44]....
        /*010c*/ 	.word	0xffffffff


	//   ....[45]....
        /*0110*/ 	.word	0xffffffff


	//   ....[46]....
        /*0114*/ 	.word	0xffffffff


	//   ....[47]....
        /*0118*/ 	.word	0xffffffff


	//   ....[48]....
        /*011c*/ 	.word	0xffffffff


	//   ....[49]....
        /*0120*/ 	.word	0xffffffff


	//   ....[50]....
        /*0124*/ 	.word	0xffffffff


	//   ....[51]....
        /*0128*/ 	.word	0xffffffff


	//   ....[52]....
        /*012c*/ 	.word	0xffffffff


	//   ....[53]....
        /*0130*/ 	.word	0xffffffff


	//   ....[54]....
        /*0134*/ 	.word	0xffffffff


	//   ....[55]....
        /*0138*/ 	.word	0xffffffff


	//   ....[56]....
        /*013c*/ 	.word	0xffffffff


	//   ....[57]....
        /*0140*/ 	.word	0xffffffff


	//   ....[58]....
        /*0144*/ 	.word	0xffffffff


	//   ....[59]....
        /*0148*/ 	.word	0xffffffff


	//----- nvinfo : EIATTR_COOP_GROUP_INSTR_OFFSETS
	.align		4
.L_130:
        /*014c*/ 	.byte	0x04, 0x28
        /*014e*/ 	.short	(.L_132 - .L_131)


	//   ....[0]....
.L_131:
        /*0150*/ 	.word	0x00000b70


	//   ....[1]....
        /*0154*/ 	.word	0x00000ba0


	//   ....[2]....
        /*0158*/ 	.word	0x00000bc0


	//   ....[3]....
        /*015c*/ 	.word	0x00000bd0


	//   ....[4]....
        /*0160*/ 	.word	0x00000d60


	//   ....[5]....
        /*0164*/ 	.word	0x00000d90


	//   ....[6]....
        /*0168*/ 	.word	0x00000dc0


	//   ....[7]....
        /*016c*/ 	.word	0x00000de0


	//   ....[8]....
        /*0170*/ 	.word	0x00000f60


	//   ....[9]....
        /*0174*/ 	.word	0x00000f90


	//   ....[10]....
        /*0178*/ 	.word	0x00000fc0


	//   ....[11]....
        /*017c*/ 	.word	0x00000fe0


	//   ....[12]....
        /*0180*/ 	.word	0x00001160


	//   ....[13]....
        /*0184*/ 	.word	0x00001190


	//   ....[14]....
        /*0188*/ 	.word	0x000011c0


	//   ....[15]....
        /*018c*/ 	.word	0x000011e0


	//   ....[16]....
        /*0190*/ 	.word	0x00001360


	//   ....[17]....
        /*0194*/ 	.word	0x00001390


	//   ....[18]....
        /*0198*/ 	.word	0x000013c0


	//   ....[19]....
        /*019c*/ 	.word	0x000013e0


	//   ....[20]....
        /*01a0*/ 	.word	0x00002140


	//   ....[21]....
        /*01a4*/ 	.word	0x00002150


	//   ....[22]....
        /*01a8*/ 	.word	0x00002160


	//   ....[23]....
        /*01ac*/ 	.word	0x00002180


	//   ....[24]....
        /*01b0*/ 	.word	0x00002300


	//   ....[25]....
        /*01b4*/ 	.word	0x00002340


	//   ....[26]....
        /*01b8*/ 	.word	0x00002370


	//   ....[27]....
        /*01bc*/ 	.word	0x00002390


	//   ....[28]....
        /*01c0*/ 	.word	0x00002510


	//   ....[29]....
        /*01c4*/ 	.word	0x00002550


	//   ....[30]....
        /*01c8*/ 	.word	0x00002580


	//   ....[31]....
        /*01cc*/ 	.word	0x000025a0


	//   ....[32]....
        /*01d0*/ 	.word	0x00002720


	//   ....[33]....
        /*01d4*/ 	.word	0x00002760


	//   ....[34]....
        /*01d8*/ 	.word	0x00002790


	//   ....[35]....
        /*01dc*/ 	.word	0x000027b0


	//   ....[36]....
        /*01e0*/ 	.word	0x00002930


	//   ....[37]....
        /*01e4*/ 	.word	0x00002970


	//   ....[38]....
        /*01e8*/ 	.word	0x000029a0


	//   ....[39]....
        /*01ec*/ 	.word	0x000029c0


	//   ....[40]....
        /*01f0*/ 	.word	0x00005760


	//   ....[41]....
        /*01f4*/ 	.word	0x00005790


	//   ....[42]....
        /*01f8*/ 	.word	0x000057b0


	//   ....[43]....
        /*01fc*/ 	.word	0x000057c0


	//   ....[44]....
        /*0200*/ 	.word	0x00005950


	//   ....[45]....
        /*0204*/ 	.word	0x00005980


	//   ....[46]....
        /*0208*/ 	.word	0x000059b0


	//   ....[47]....
        /*020c*/ 	.word	0x000059d0


	//   ....[48]....
        /*0210*/ 	.word	0x00005b50


	//   ....[49]....
        /*0214*/ 	.word	0x00005b80


	//   ....[50]....
        /*0218*/ 	.word	0x00005bb0


	//   ....[51]....
        /*021c*/ 	.word	0x00005bd0


	//   ....[52]....
        /*0220*/ 	.word	0x00005d50


	//   ....[53]....
        /*0224*/ 	.word	0x00005d80


	//   ....[54]....
        /*0228*/ 	.word	0x00005db0


	//   ....[55]....
        /*022c*/ 	.word	0x00005dd0


	//   ....[56]....
        /*0230*/ 	.word	0x00005f50


	//   ....[57]....
        /*0234*/ 	.word	0x00005f80


	//   ....[58]....
        /*0238*/ 	.word	0x00005fb0


	//   ....[59]....
        /*023c*/ 	.word	0x00005fd0


	//----- nvinfo : EIATTR_VRC_CTA_INIT_COUNT
	.align		4
.L_132:
        /*0240*/ 	.byte	0x02, 0x4a
	.zero		1
	.zero		1


	//----- nvinfo : EIATTR_EXIT_INSTR_OFFSETS
	.align		4
        /*0244*/ 	.byte	0x04, 0x1c
        /*0246*/ 	.short	(.L_134 - .L_133)


	//   ....[0]....
.L_133:
        /*0248*/ 	.word	0x00000030


	//   ....[1]....
        /*024c*/ 	.word	0x00006c70


	//   ....[2]....
        /*0250*/ 	.word	0x00006cb0


	//----- nvinfo : EIATTR_MAX_THREADS
	.align		4
.L_134:
        /*0254*/ 	.byte	0x04, 0x05
        /*0256*/ 	.short	(.L_136 - .L_135)
.L_135:
        /*0258*/ 	.word	0x00000100
        /*025c*/ 	.word	0x00000001
        /*0260*/ 	.word	0x00000001


	//----- nvinfo : EIATTR_CRS_STACK_SIZE
	.align		4
.L_136:
        /*0264*/ 	.byte	0x04, 0x1e
        /*0266*/ 	.short	(.L_138 - .L_137)
.L_137:
        /*0268*/ 	.word	0x00000000


	//----- nvinfo : EIATTR_CBANK_PARAM_SIZE
	.align		4
.L_138:
        /*026c*/ 	.byte	0x03, 0x19
        /*026e*/ 	.short	0x0015


	//----- nvinfo : EIATTR_PARAM_CBANK
	.align		4
        /*0270*/ 	.byte	0x04, 0x0a
        /*0272*/ 	.short	(.L_140 - .L_139)
	.align		4
.L_139:
        /*0274*/ 	.word	index@(.nv.constant0._ZN6thrust24THRUST_300001_SM_1000_NS8cuda_cub4core6detail13_kernel_agentINS1_8__reduce11ReduceAgentIPN4cuda3std3__45tupleIJdlEEESC_SB_lNS1_9__extrema9arg_max_fIdl7AbsLessEEEEJSC_SC_iSG_EEEvDpT0_)
        /*0278*/ 	.short	0x0380
        /*027a*/ 	.short	0x0015


	//----- nvinfo : EIATTR_SW_WAR
	.align		4
.L_140:
        /*027c*/ 	.byte	0x04, 0x36
        /*027e*/ 	.short	(.L_142 - .L_141)
.L_141:
        /*0280*/ 	.word	0x00000008
.L_142:


//--------------------- .nv.info._ZN6thrust24THRUST_300001_SM_1000_NS8cuda_cub4core6detail13_kernel_agentINS1_8__reduce10DrainAgentIlEEJN3cub18CUB_300001_SM_10009GridQueueIyEElEEEvDpT0_ --------------------------
	.section	.nv.info._ZN6thrust24THRUST_300001_SM_1000_NS8cuda_cub4core6detail13_kernel_agentINS1_8__reduce10DrainAgentIlEEJN3cub18CUB_300001_SM_10009GridQueueIyEElEEEvDpT0_,"",@"SHT_CUDA_INFO"
	.sectionflags	@""
	.align	4


	//----- nvinfo : EIATTR_CUDA_API_VERSION
	.align		4
        /*0000*/ 	.byte	0x04, 0x37
        /*0002*/ 	.short	(.L_144 - .L_143)
.L_143:
        /*0004*/ 	.word	0x00000082


	//----- nvinfo : EIATTR_KPARAM_INFO
	.align		4
.L_144:
        /*0008*/ 	.byte	0x04, 0x17
        /*000a*/ 	.short	(.L_146 - .L_145)
.L_145:
        /*000c*/ 	.word	0x00000000
        /*0010*/ 	.short	0x0001
        /*0012*/ 	.short	0x0008
        /*0014*/ 	.byte	0x00, 0xf0, 0x21, 0x00


	//----- nvinfo : EIATTR_KPARAM_INFO
	.align		4
.L_146:
        /*0018*/ 	.byte	0x04, 0x17
        /*001a*/ 	.short	(.L_148 - .L_147)
.L_147:
        /*001c*/ 	.word	0x00000000
        /*0020*/ 	.short	0x0000
        /*0022*/ 	.short	0x0000
        /*0024*/ 	.byte	0x00, 0xf0, 0x21, 0x00


	//----- nvinfo : EIATTR_SPARSE_MMA_MASK
	.align		4
.L_148:
        /*0028*/ 	.byte	0x03, 0x50
        /*002a*/ 	.short	0x0000


	//----- nvinfo : EIATTR_MAXREG_COUNT
	.align		4
        /*002c*/ 	.byte	0x03, 0x1b
        /*002e*/ 	.short	0x00ff


	//----- nvinfo : EIATTR_MERCURY_ISA_VERSION
	.align		4
        /*0030*/ 	.byte	0x03, 0x5f
        /*0032*/ 	.short	0x0101


	//----- nvinfo : EIATTR_VRC_CTA_INIT_COUNT
	.align		4
        /*0034*/ 	.byte	0x02, 0x4a
	.zero		1
	.zero		1


	//----- nvinfo : EIATTR_EXIT_INSTR_OFFSETS
	.align		4
        /*0038*/ 	.byte	0x04, 0x1c
        /*003a*/ 	.short	(.L_150 - .L_149)


	//   ....[0]....
.L_149:
        /*003c*/ 	.word	0x00000060


	//----- nvinfo : EIATTR_MAX_THREADS
	.align		4
.L_150:
        /*0040*/ 	.byte	0x04, 0x05
        /*0042*/ 	.short	(.L_152 - .L_151)
.L_151:
        /*0044*/ 	.word	0x00000001
        /*0048*/ 	.word	0x00000001
        /*004c*/ 	.word	0x00000001


	//----- nvinfo : EIATTR_CBANK_PARAM_SIZE
	.align		4
.L_152:
        /*0050*/ 	.byte	0x03, 0x19
        /*0052*/ 	.short	0x0010


	//----- nvinfo : EIATTR_PARAM_CBANK
	.align		4
        /*0054*/ 	.byte	0x04, 0x0a
        /*0056*/ 	.short	(.L_154 - .L_153)
	.align		4
.L_153:
        /*0058*/ 	.word	index@(.nv.constant0._ZN6thrust24THRUST_300001_SM_1000_NS8cuda_cub4core6detail13_kernel_agentINS1_8__reduce10DrainAgentIlEEJN3cub18CUB_300001_SM_10009GridQueueIyEElEEEvDpT0_)
        /*005c*/ 	.short	0x0380
        /*005e*/ 	.short	0x0010


	//----- nvinfo : EIATTR_SW_WAR
	.align		4
.L_154:
        /*0060*/ 	.byte	0x04, 0x36
        /*0062*/ 	.short	(.L_156 - .L_155)
.L_155:
        /*0064*/ 	.word	0x00000008
.L_156:


//--------------------- .nv.info._ZN6thrust24THRUST_300001_SM_1000_NS8cuda_cub4core6detail13_kernel_agentINS1_8__reduce11ReduceAgentINS0_12zip_iteratorIN4cuda3std3__45tupleIJNS0_10device_ptrIdEENS0_17counting_iteratorIlNS0_11use_defaultESF_SF_EEEEEEEPNSB_IJdlEEESJ_lNS1_9__extrema9arg_max_fIdl7AbsLessEEEEJSI_SK_lN3cub18CUB_300001_SM_100013GridEvenShareIlEENSR_9GridQueueIyEESO_EEEvDpT0_ --------------------------
	.section	.nv.info._ZN6thrust24THRUST_300001_SM_1000_NS8cuda_cub4core6detail13_kernel_agentINS1_8__reduce11ReduceAgentINS0_12zip_iteratorIN4cuda3std3__45tupleIJNS0_10device_ptrIdEENS0_17counting_iteratorIlNS0_11use_defaultESF_SF_EEEEEEEPNSB_IJdlEEESJ_lNS1_9__extrema9arg_max_fIdl7AbsLessEEEEJSI_SK_lN3cub18CUB_300001_SM_100013GridEvenShareIlEENSR_9GridQueueIyEESO_EEEvDpT0_,"",@"SHT_CUDA_INFO"
	.sectionflags	@""
	.align	4


	//----- nvinfo : EIATTR_CUDA_API_VERSION
	.align		4
        /*0000*/ 	.byte	0x04, 0x37
        /*0002*/ 	.short	(.L_158 - .L_157)
.L_157:
        /*0004*/ 	.word	0x00000082


	//----- nvinfo : EIATTR_KPARAM_INFO
	.align		4
.L_158:
        /*0008*/ 	.byte	0x04, 0x17
        /*000a*/ 	.short	(.L_160 - .L_159)
.L_159:
        /*000c*/ 	.word	0x00000000
        /*0010*/ 	.short	0x0005
        /*0012*/ 	.short	0x0070
        /*0014*/ 	.byte	0x00, 0xf0, 0x05, 0x00


	//----- nvinfo : EIATTR_KPARAM_INFO
	.align		4
.L_160:
        /*0018*/ 	.byte	0x04, 0x17
        /*001a*/ 	.short	(.L_162 - .L_161)
.L_161:
        /*001c*/ 	.word	0x00000000
        /*0020*/ 	.short	0x0004
        /*0022*/ 	.short	0x0068
        /*0024*/ 	.byte	0x00, 0xf0, 0x21, 0x00


	//----- nvinfo : EIATTR_KPARAM_INFO
	.align		4
.L_162:
        /*0028*/ 	.byte	0x04, 0x17
        /*002a*/ 	.short	(.L_164 - .L_163)
.L_163:
        /*002c*/ 	.word	0x00000000
        /*0030*/ 	.short	0x0003
        /*0032*/ 	.short	0x0020
        /*0034*/ 	.byte	0x00, 0xf0, 0x21, 0x01


	//----- nvinfo : EIATTR_KPARAM_INFO
	.align		4
.L_164:
        /*0038*/ 	.byte	0x04, 0x17
        /*003a*/ 	.short	(.L_166 - .L_165)
.L_165:
        /*003c*/ 	.word	0x00000000
        /*0040*/ 	.short	0x0002
        /*0042*/ 	.short	0x0018
        /*0044*/ 	.byte	0x00, 0xf0, 0x21, 0x00


	//----- nvinfo : EIATTR_KPARAM_INFO
	.align		4
.L_166:
        /*0048*/ 	.byte	0x04, 0x17
        /*004a*/ 	.short	(.L_168 - .L_167)
.L_167:
        /*004c*/ 	.word	0x00000000
        /*0050*/ 	.short	0x0001
        /*0052*/ 	.short	0x0010
        /*0054*/ 	.byte	0x00, 0xf5, 0x21, 0x00


	//----- nvinfo : EIATTR_KPARAM_INFO
	.align		4
.L_168:
        /*0058*/ 	.byte	0x04, 0x17
        /*005a*/ 	.short	(.L_170 - .L_169)
.L_169:
        /*005c*/ 	.word	0x00000000
        /*0060*/ 	.short	0x0000
        /*0062*/ 	.short	0x0000
        /*0064*/ 	.byte	0x00, 0xf0, 0x41, 0x00


	//----- nvinfo : EIATTR_SPARSE_MMA_MASK
	.align		4
.L_170:
        /*0068*/ 	.byte	0x03, 0x50
        /*006a*/ 	.short	0x0000


	//----- nvinfo : EIATTR_MAXREG_COUNT
	.align		4
        /*006c*/ 	.byte	0x03, 0x1b
        /*006e*/ 	.short	0x00ff


	//----- nvinfo : EIATTR_NUM_BARRIERS
	.align		4
        /*0070*/ 	.byte	0x02, 0x4c
        /*0072*/ 	.byte	0x01
	.zero		1


	//----- nvinfo : EIATTR_MERCURY_ISA_VERSION
	.align		4
        /*0074*/ 	.byte	0x03, 0x5f
        /*0076*/ 	.short	0x0101


	//----- nvinfo : EIATTR_COOP_GROUP_MASK_REGIDS
	.align		4
        /*0078*/ 	.byte	0x04, 0x29
        /*007a*/ 	.short	(.L_172 - .L_171)


	//   ....[0]....
.L_171:
        /*007c*/ 	.word	0xffffffff


	//   ....[1]....
        /*0080*/ 	.word	0xffffffff


	//   ....[2]....
        /*0084*/ 	.word	0xffffffff


	//   ....[3]....
        /*0088*/ 	.word	0xffffffff


	//   ....[4]....
        /*008c*/ 	.word	0xffffffff


	//   ....[5]....
        /*0090*/ 	.word	0xffffffff


	//   ....[6]....
        /*0094*/ 	.word	0xffffffff


	//   ....[7]....
        /*0098*/ 	.word	0xffffffff


	//   ....[8]....
        /*009c*/ 	.word	0xffffffff


	//   ....[9]....
        /*00a0*/ 	.word	0xffffffff


	//   ....[10]....
        /*00a4*/ 	.word	0xffffffff


	//   ....[11]....
        /*00a8*/ 	.word	0xffffffff


	//   ....[12]....
        /*00ac*/ 	.word	0xffffffff


	//   ....[13]....
        /*00b0*/ 	.word	0xffffffff


	//   ....[14]....
        /*00b4*/ 	.word	0xffffffff


	//   ....[15]....
        /*00b8*/ 	.word	0xffffffff


	//   ....[16]....
        /*00bc*/ 	.word	0xffffffff


	//   ....[17]....
        /*00c0*/ 	.word	0xffffffff


	//   ....[18]....
        /*00c4*/ 	.word	0xffffffff


	//   ....[19]....
        /*00c8*/ 	.word	0xffffffff


	//   ....[20]....
        /*00cc*/ 	.word	0xffffffff


	//   ....[21]....
        /*00d0*/ 	.word	0xffffffff


	//   ....[22]....
        /*00d4*/ 	.word	0xffffffff


	//   ....[23]....
        /*00d8*/ 	.word	0xffffffff


	//   ....[24]....
        /*00dc*/ 	.word	0xffffffff


	//   ....[25]....
        /*00e0*/ 	.word	0xffffffff


	//   ....[26]....
        /*00e4*/ 	.word	0xffffffff


	//   ....[27]....
        /*00e8*/ 	.word	0xffffffff


	//   ....[28]....
        /*00ec*/ 	.word	0xffffffff


	//   ....[29]....
        /*00f0*/ 	.word	0xffffffff


	//   ....[30]....
        /*00f4*/ 	.word	0xffffffff


	//   ....[31]....
        /*00f8*/ 	.word	0xffffffff


	//   ....[32]....
        /*00fc*/ 	.word	0xffffffff


	//   ....[33]....
        /*0100*/ 	.word	0xffffffff


	//   ....[34]....
        /*0104*/ 	.word	0xffffffff


	//   ....[35]....
        /*0108*/ 	.word	0xffffffff


	//   ....[36]....
        /*010c*/ 	.word	0xffffffff


	//   ....[37]....
        /*0110*/ 	.word	0xffffffff


	//   ....[38]....
        /*0114*/ 	.word	0xffffffff


	//   ....[39]....
        /*0118*/ 	.word	0xffffffff


	//   ....[40]....
        /*011c*/ 	.word	0xffffffff


	//   ....[41]....
        /*0120*/ 	.word	0xffffffff


	//   ....[42]....
        /*0124*/ 	.word	0xffffffff


	//   ....[43]....
        /*0128*/ 	.word	0xffffffff


	//   ....[44]....
        /*012c*/ 	.word	0xffffffff


	//   ....[45]....
        /*0130*/ 	.word	0xffffffff


	//   ....[46]....
        /*0134*/ 	.word	0xffffffff


	//   ....[47]....
        /*0138*/ 	.word	0xffffffff


	//   ....[48]....
        /*013c*/ 	.word	0xffffffff


	//   ....[49]....
        /*0140*/ 	.word	0xffffffff


	//   ....[50]....
        /*0144*/ 	.word	0xffffffff


	//   ....[51]....
        /*0148*/ 	.word	0xffffffff


	//   ....[52]....
        /*014c*/ 	.word	0xffffffff


	//   ....[53]....
        /*0150*/ 	.word	0xffffffff


	//   ....[54]....
        /*0154*/ 	.word	0xffffffff


	//   ....[55]....
        /*0158*/ 	.word	0xffffffff


	//   ....[56]....
        /*015c*/ 	.word	0xffffffff


	//   ....[57]....
        /*0160*/ 	.word	0xffffffff


	//   ....[58]....
        /*0164*/ 	.word	0xffffffff


	//   ....[59]....
        /*0168*/ 	.word	0xffffffff


	//----- nvinfo : EIATTR_COOP_GROUP_INSTR_OFFSETS
	.align		4
.L_172:
        /*016c*/ 	.byte	0x04, 0x28
        /*016e*/ 	.short	(.L_174 - .L_173)


	//   ....[0]....
.L_173:
        /*0170*/ 	.word	0x00000d70


	//   ....[1]....
        /*0174*/ 	.word	0x00000da0


	//   ....[2]....
        /*0178*/ 	.word	0x00000dc0


	//   ....[3]....
        /*017c*/ 	.word	0x00000dd0


	//   ....[4]....
        /*0180*/ 	.word	0x00000f60


	//   ....[5]....
        /*0184*/ 	.word	0x00000f90


	//   ....[6]....
        /*0188*/ 	.word	0x00000fc0


	//   ....[7]....
        /*018c*/ 	.word	0x00000fe0


	//   ....[8]....
        /*0190*/ 	.word	0x00001160


	//   ....[9]....
        /*0194*/ 	.word	0x00001190


	//   ....[10]....
        /*0198*/ 	.word	0x000011c0


	//   ....[11]....
        /*019c*/ 	.word	0x000011e0


	//   ....[12]....
        /*01a0*/ 	.word	0x00001360


	//   ....[13]....
        /*01a4*/ 	.word	0x00001390


	//   ....[14]....
        /*01a8*/ 	.word	0x000013c0


	//   ....[15]....
        /*01ac*/ 	.word	0x000013e0


	//   ....[16]....
        /*01b0*/ 	.word	0x00001560


	//   ....[17]....
        /*01b4*/ 	.word	0x00001590


	//   ....[18]....
        /*01b8*/ 	.word	0x000015c0


	//   ....[19]....
        /*01bc*/ 	.word	0x000015e0


	//   ....[20]....
        /*01c0*/ 	.word	0x00002340


	//   ....[21]....
        /*01c4*/ 	.word	0x00002350


	//   ....[22]....
        /*01c8*/ 	.word	0x00002360


	//   ....[23]....
        /*01cc*/ 	.word	0x00002380


	//   ....[24]....
        /*01d0*/ 	.word	0x00002500


	//   ....[25]....
        /*01d4*/ 	.word	0x00002540


	//   ....[26]....
        /*01d8*/ 	.word	0x00002570


	//   ....[27]....
        /*01dc*/ 	.word	0x00002590


	//   ....[28]....
        /*01e0*/ 	.word	0x00002710


	//   ....[29]....
        /*01e4*/ 	.word	0x00002750


	//   ....[30]....
        /*01e8*/ 	.word	0x00002780


	//   ....[31]....
        /*01ec*/ 	.word	0x000027a0


	//   ....[32]....
        /*01f0*/ 	.word	0x00002920


	//   ....[33]....
        /*01f4*/ 	.word	0x00002960


	//   ....[34]....
        /*01f8*/ 	.word	0x00002990


	//   ....[35]....
        /*01fc*/ 	.word	0x000029b0


	//   ....[36]....
        /*0200*/ 	.word	0x00002b30


	//   ....[37]....
        /*0204*/ 	.word	0x00002b70


	//   ....[38]....
        /*0208*/ 	.word	0x00002ba0


	//   ....[39]....
        /*020c*/ 	.word	0x00002bc0


	//   ....[40]....
        /*0210*/ 	.word	0x000053c0


	//   ....[41]....
        /*0214*/ 	.word	0x000053f0


	//   ....[42]....
        /*0218*/ 	.word	0x00005410


	//   ....[43]....
        /*021c*/ 	.word	0x00005420


	//   ....[44]....
        /*0220*/ 	.word	0x000055b0


	//   ....[45]....
        /*0224*/ 	.word	0x000055e0


	//   ....[46]....
        /*0228*/ 	.word	0x00005610


	//   ....[47]....
        /*022c*/ 	.word	0x00005630


	//   ....[48]....
        /*0230*/ 	.word	0x000057b0


	//   ....[49]....
        /*0234*/ 	.word	0x000057e0


	//   ....[50]....
        /*0238*/ 	.word	0x00005810


	//   ....[51]....
        /*023c*/ 	.word	0x00005830


	//   ....[52]....
        /*0240*/ 	.word	0x000059b0


	//   ....[53]....
        /*0244*/ 	.word	0x000059e0


	//   ....[54]....
        /*0248*/ 	.word	0x00005a10


	//   ....[55]....
        /*024c*/ 	.word	0x00005a30


	//   ....[56]....
        /*0250*/ 	.word	0x00005bb0


	//   ....[57]....
        /*0254*/ 	.word	0x00005be0


	//   ....[58]....
        /*0258*/ 	.word	0x00005c10


	//   ....[59]....
        /*025c*/ 	.word	0x00005c30


	//----- nvinfo : EIATTR_VRC_CTA_INIT_COUNT
	.align		4
.L_174:
        /*0260*/ 	.byte	0x02, 0x4a
	.zero		1
	.zero		1


	//----- nvinfo : EIATTR_EXIT_INSTR_OFFSETS
	.align		4
        /*0264*/ 	.byte	0x04, 0x1c
        /*0266*/ 	.short	(.L_176 - .L_175)


	//   ....[0]....
.L_175:
        /*0268*/ 	.word	0x000068d0


	//   ....[1]....
        /*026c*/ 	.word	0x00006920


	//----- nvinfo : EIATTR_MAX_THREADS
	.align		4
.L_176:
        /*0270*/ 	.byte	0x04, 0x05
        /*0272*/ 	.short	(.L_178 - .L_177)
.L_177:
        /*0274*/ 	.word	0x00000100
        /*0278*/ 	.word	0x00000001
        /*027c*/ 	.word	0x00000001


	//----- nvinfo : EIATTR_CRS_STACK_SIZE
	.align		4
.L_178:
        /*0280*/ 	.byte	0x04, 0x1e
        /*0282*/ 	.short	(.L_180 - .L_179)
.L_179:
        /*0284*/ 	.word	0x00000000


	//----- nvinfo : EIATTR_CBANK_PARAM_SIZE
	.align		4
.L_180:
        /*0288*/ 	.byte	0x03, 0x19
        /*028a*/ 	.short	0x0071


	//----- nvinfo : EIATTR_PARAM_CBANK
	.align		4
        /*028c*/ 	.byte	0x04, 0x0a
        /*028e*/ 	.short	(.L_182 - .L_181)
	.align		4
.L_181:
        /*0290*/ 	.word	index@(.nv.constant0._ZN6thrust24THRUST_300001_SM_1000_NS8cuda_cub4core6detail13_kernel_agentINS1_8__reduce11ReduceAgentINS0_12zip_iteratorIN4cuda3std3__45tupleIJNS0_10device_ptrIdEENS0_17counting_iteratorIlNS0_11use_defaultESF_SF_EEEEEEEPNSB_IJdlEEESJ_lNS1_9__extrema9arg_max_fIdl7AbsLessEEEEJSI_SK_lN3cub18CUB_300001_SM_100013GridEvenShareIlEENSR_9GridQueueIyEESO_EEEvDpT0_)
        /*0294*/ 	.short	0x0380
        /*0296*/ 	.short	0x0071


	//----- nvinfo : EIATTR_SW_WAR
	.align		4
.L_182:
        /*0298*/ 	.byte	0x04, 0x36
        /*029a*/ 	.short	(.L_184 - .L_183)
.L_183:
        /*029c*/ 	.word	0x00000008
.L_184:


//--------------------- .nv.info._ZN6thrust24THRUST_300001_SM_1000_NS8cuda_cub4core6detail13_kernel_agentINS1_8__reduce11ReduceAgentINS0_12zip_iteratorIN4cuda3std3__45tupleIJNS0_10device_ptrIdEENS0_17counting_iteratorIlNS0_11use_defaultESF_SF_EEEEEEEPNSB_IJdlEEESJ_lNS1_9__extrema9arg_max_fIdl7AbsLessEEEEJSI_SK_lSO_EEEvDpT0_ --------------------------
	.section	.nv.info._ZN6thrust24THRUST_300001_SM_1000_NS8cuda_cub4core6detail13_kernel_agentINS1_8__reduce11ReduceAgentINS0_12zip_iteratorIN4cuda3std3__45tupleIJNS0_10device_ptrIdEENS0_17counting_iteratorIlNS0_11use_defaultESF_SF_EEEEEEEPNSB_IJdlEEESJ_lNS1_9__extrema9arg_max_fIdl7AbsLessEEEEJSI_SK_lSO_EEEvDpT0_,"",@"SHT_CUDA_INFO"
	.sectionflags	@""
	.align	4


	//----- nvinfo : EIATTR_CUDA_API_VERSION
	.align		4
        /*0000*/ 	.byte	0x04, 0x37
        /*0002*/ 	.short	(.L_186 - .L_185)
.L_185:
        /*0004*/ 	.word	0x00000082


	//----- nvinfo : EIATTR_KPARAM_INFO
	.align		4
.L_186:
        /*0008*/ 	.byte	0x04, 0x17
        /*000a*/ 	.short	(.L_188 - .L_187)
.L_187:
        /*000c*/ 	.word	0x00000000
        /*0010*/ 	.short	0x0003
        /*0012*/ 	.short	0x0020
        /*0014*/ 	.byte	0x00, 0xf0, 0x05, 0x00


	//----- nvinfo : EIATTR_KPARAM_INFO
	.align		4
.L_188:
        /*0018*/ 	.byte	0x04, 0x17
        /*001a*/ 	.short	(.L_190 - .L_189)
.L_189:
        /*001c*/ 	.word	0x00000000
        /*0020*/ 	.short	0x0002
        /*0022*/ 	.short	0x0018
        /*0024*/ 	.byte	0x00, 0xf0, 0x21, 0x00


	//----- nvinfo : EIATTR_KPARAM_INFO
	.align		4
.L_190:
        /*0028*/ 	.byte	0x04, 0x17
        /*002a*/ 	.short	(.L_192 - .L_191)
.L_191:
        /*002c*/ 	.word	0x00000000
        /*0030*/ 	.short	0x0001
        /*0032*/ 	.short	0x0010
        /*0034*/ 	.byte	0x00, 0xf5, 0x21, 0x00


	//----- nvinfo : EIATTR_KPARAM_INFO
	.align		4
.L_192:
        /*0038*/ 	.byte	0x04, 0x17
        /*003a*/ 	.short	(.L_194 - .L_193)
.L_193:
        /*003c*/ 	.word	0x00000000
        /*0040*/ 	.short	0x0000
        /*0042*/ 	.short	0x0000
        /*0044*/ 	.byte	0x00, 0xf0, 0x41, 0x00


	//----- nvinfo : EIATTR_SPARSE_MMA_MASK
	.align		4
.L_194:
        /*0048*/ 	.byte	0x03, 0x50
        /*004a*/ 	.short	0x0000


	//----- nvinfo : EIATTR_MAXREG_COUNT
	.align		4
        /*004c*/ 	.byte	0x03, 0x1b
        /*004e*/ 	.short	0x00ff


	//----- nvinfo : EIATTR_NUM_BARRIERS
	.align		4
        /*0050*/ 	.byte	0x02, 0x4c
        /*0052*/ 	.byte	0x01
	.zero		1


	//----- nvinfo : EIATTR_MERCURY_ISA_VERSION
	.align		4
        /*0054*/ 	.byte	0x03, 0x5f
        /*0056*/ 	.short	0x0101


	//----- nvinfo : EIATTR_COOP_GROUP_MASK_REGIDS
	.align		4
        /*0058*/ 	.byte	0x04, 0x29
        /*005a*/ 	.short	(.L_196 - .L_195)


	//   ....[0]....
.L_195:
        /*005c*/ 	.word	0xffffffff


	//   ....[1]....
        /*0060*/ 	.word	0xffffffff


	//   ....[2]....
        /*0064*/ 	.word	0xffffffff


	//   ....[3]....
        /*0068*/ 	.word	0xffffffff


	//   ....[4]....
        /*006c*/ 	.word	0xffffffff


	//   ....[5]....
        /*0070*/ 	.word	0xffffffff


	//   ....[6]....
        /*0074*/ 	.word	0xffffffff


	//   ....[7]....
        /*0078*/ 	.word	0xffffffff


	//   ....[8]....
        /*007c*/ 	.word	0xffffffff


	//   ....[9]....
        /*0080*/ 	.word	0xffffffff


	//   ....[10]....
        /*0084*/ 	.word	0xffffffff


	//   ....[11]....
        /*0088*/ 	.word	0xffffffff


	//   ....[12]....
        /*008c*/ 	.word	0xffffffff


	//   ....[13]....
        /*0090*/ 	.word	0xffffffff


	//   ....[14]....
        /*0094*/ 	.word	0xffffffff


	//   ....[15]....
        /*0098*/ 	.word	0xffffffff


	//   ....[16]....
        /*009c*/ 	.word	0xffffffff


	//   ....[17]....
        /*00a0*/ 	.word	0xffffffff


	//   ....[18]....
        /*00a4*/ 	.word	0xffffffff


	//   ....[19]....
        /*00a8*/ 	.word	0xffffffff


	//   ....[20]....
        /*00ac*/ 	.word	0xffffffff


	//   ....[21]....
        /*00b0*/ 	.word	0xffffffff


	//   ....[22]....
        /*00b4*/ 	.word	0xffffffff


	//   ....[23]....
        /*00b8*/ 	.word	0xffffffff


	//   ....[24]....
        /*00bc*/ 	.word	0xffffffff


	//   ....[25]....
        /*00c0*/ 	.word	0xffffffff


	//   ....[26]....
        /*00c4*/ 	.word	0xffffffff


	//   ....[27]....
        /*00c8*/ 	.word	0xffffffff


	//   ....[28]....
        /*00cc*/ 	.word	0xffffffff


	//   ....[29]....
        /*00d0*/ 	.word	0xffffffff


	//   ....[30]....
        /*00d4*/ 	.word	0xffffffff


	//   ....[31]....
        /*00d8*/ 	.word	0xffffffff


	//   ....[32]....
        /*00dc*/ 	.word	0xffffffff


	//   ....[33]....
        /*00e0*/ 	.word	0xffffffff


	//   ....[34]....
        /*00e4*/ 	.word	0xffffffff


	//   ....[35]....
        /*00e8*/ 	.word	0xffffffff


	//   ....[36]....
        /*00ec*/ 	.word	0xffffffff


	//   ....[37]....
        /*00f0*/ 	.word	0xffffffff


	//   ....[38]....
        /*00f4*/ 	.word	0xffffffff


	//   ....[39]....
        /*00f8*/ 	.word	0xffffffff


	//   ....[40]....
        /*00fc*/ 	.word	0xffffffff


	//   ....[41]....
        /*0100*/ 	.word	0xffffffff


	//   ....[42]....
        /*0104*/ 	.word	0xffffffff


	//   ....[43]....
        /*0108*/ 	.word	0xffffffff


	//   ....[44]....
        /*010c*/ 	.word	0xffffffff


	//   ....[45]....
        /*0110*/ 	.word	0xffffffff


	//   ....[46]....
        /*0114*/ 	.word	0xffffffff


	//   ....[47]....
        /*0118*/ 	.word	0xffffffff


	//   ....[48]....
        /*011c*/ 	.word	0xffffffff


	//   ....[49]....
        /*0120*/ 	.word	0xffffffff


	//   ....[50]....
        /*0124*/ 	.word	0xffffffff


	//   ....[51]....
        /*0128*/ 	.word	0xffffffff


	//   ....[52]....
        /*012c*/ 	.word	0xffffffff


	//   ....[53]....
        /*0130*/ 	.word	0xffffffff


	//   ....[54]....
        /*0134*/ 	.word	0xffffffff


	//   ....[55]....
        /*0138*/ 	.word	0xffffffff


	//   ....[56]....
        /*013c*/ 	.word	0xffffffff


	//   ....[57]....
        /*0140*/ 	.word	0xffffffff


	//   ....[58]....
        /*0144*/ 	.word	0xffffffff


	//   ....[59]....
        /*0148*/ 	.word	0xffffffff


	//----- nvinfo : EIATTR_COOP_GROUP_INSTR_OFFSETS
	.align		4
.L_196:
        /*014c*/ 	.byte	0x04, 0x28
        /*014e*/ 	.short	(.L_198 - .L_197)


	//   ....[0]....
.L_197:
        /*0150*/ 	.word	0x00000cb0


	//   ....[1]....
        /*0154*/ 	.word	0x00000ce0


	//   ....[2]....
        /*0158*/ 	.word	0x00000d00


	//   ....[3]....
        /*015c*/ 	.word	0x00000d10


	//   ....[4]....
        /*0160*/ 	.word	0x00000ea0


	//   ....[5]....
        /*0164*/ 	.word	0x00000ed0


	//   ....[6]....
        /*0168*/ 	.word	0x00000f00


	//   ....[7]....
        /*016c*/ 	.word	0x00000f20


	//   ....[8]....
        /*0170*/ 	.word	0x000010a0


	//   ....[9]....
        /*0174*/ 	.word	0x000010d0


	//   ....[10]....
        /*0178*/ 	.word	0x00001100


	//   ....[11]....
        /*017c*/ 	.word	0x00001120


	//   ....[12]....
        /*0180*/ 	.word	0x000012a0


	//   ....[13]....
        /*0184*/ 	.word	0x000012d0


	//   ....[14]....
        /*0188*/ 	.word	0x00001300


	//   ....[15]....
        /*018c*/ 	.word	0x00001320


	//   ....[16]....
        /*0190*/ 	.word	0x000014a0


	//   ....[17]....
        /*0194*/ 	.word	0x000014e0


	//   ....[18]....
        /*0198*/ 	.word	0x00001510


	//   ....[19]....
        /*019c*/ 	.word	0x00001520


	//   ....[20]....
        /*01a0*/ 	.word	0x00002280


	//   ....[21]....
        /*01a4*/ 	.word	0x00002290


	//   ....[22]....
        /*01a8*/ 	.word	0x000022a0


	//   ....[23]....
        /*01ac*/ 	.word	0x000022c0


	//   ....[24]....
        /*01b0*/ 	.word	0x00002440


	//   ....[25]....
        /*01b4*/ 	.word	0x00002480


	//   ....[26]....
        /*01b8*/ 	.word	0x000024b0


	//   ....[27]....
        /*01bc*/ 	.word	0x000024d0


	//   ....[28]....
        /*01c0*/ 	.word	0x00002650


	//   ....[29]....
        /*01c4*/ 	.word	0x00002690


	//   ....[30]....
        /*01c8*/ 	.word	0x000026c0


	//   ....[31]....
        /*01cc*/ 	.word	0x000026e0


	//   ....[32]....
        /*01d0*/ 	.word	0x00002860


	//   ....[33]....
        /*01d4*/ 	.word	0x000028a0


	//   ....[34]....
        /*01d8*/ 	.word	0x000028d0


	//   ....[35]....
        /*01dc*/ 	.word	0x000028f0


	//   ....[36]....
        /*01e0*/ 	.word	0x00002a70


	//   ....[37]....
        /*01e4*/ 	.word	0x00002ab0


	//   ....[38]....
        /*01e8*/ 	.word	0x00002ae0


	//   ....[39]....
        /*01ec*/ 	.word	0x00002b00


	//   ....[40]....
        /*01f0*/ 	.word	0x00004f40


	//   ....[41]....
        /*01f4*/ 	.word	0x00004f70


	//   ....[42]....
        /*01f8*/ 	.word	0x00004f90


	//   ....[43]....
        /*01fc*/ 	.word	0x00004fa0


	//   ....[44]....
        /*0200*/ 	.word	0x00005130


	//   ....[45]....
        /*0204*/ 	.word	0x00005160


	//   ....[46]....
        /*0208*/ 	.word	0x00005190


	//   ....[47]....
        /*020c*/ 	.word	0x000051b0


	//   ....[48]....
        /*0210*/ 	.word	0x00005330


	//   ....[49]....
        /*0214*/ 	.word	0x00005360


	//   ....[50]....
        /*0218*/ 	.word	0x00005390


	//   ....[51]....
        /*021c*/ 	.word	0x000053b0


	//   ....[52]....
        /*0220*/ 	.word	0x00005530


	//   ....[53]....
        /*0224*/ 	.word	0x00005560


	//   ....[54]....
        /*0228*/ 	.word	0x00005590


	//   ....[55]....
        /*022c*/ 	.word	0x000055b0


	//   ....[56]....
        /*0230*/ 	.word	0x00005730


	//   ....[57]....
        /*0234*/ 	.word	0x00005760


	//   ....[58]....
        /*0238*/ 	.word	0x00005790


	//   ....[59]....
        /*023c*/ 	.word	0x000057b0


	//----- nvinfo : EIATTR_VRC_CTA_INIT_COUNT
	.align		4
.L_198:
        /*0240*/ 	.byte	0x02, 0x4a
	.zero		1
	.zero		1


	//----- nvinfo : EIATTR_EXIT_INSTR_OFFSETS
	.align		4
        /*0244*/ 	.byte	0x04, 0x1c
        /*0246*/ 	.short	(.L_200 - .L_199)


	//   ....[0]....
.L_199:
        /*0248*/ 	.word	0x00000040


	//   ....[1]....
        /*024c*/ 	.word	0x00006450


	//   ....[2]....
        /*0250*/ 	.word	0x00006490


	//----- nvinfo : EIATTR_MAX_THREADS
	.align		4
.L_200:
        /*0254*/ 	.byte	0x04, 0x05
        /*0256*/ 	.short	(.L_202 - .L_201)
.L_201:
        /*0258*/ 	.word	0x00000100
        /*025c*/ 	.word	0x00000001
        /*0260*/ 	.word	0x00000001


	//----- nvinfo : EIATTR_CRS_STACK_SIZE
	.align		4
.L_202:
        /*0264*/ 	.byte	0x04, 0x1e
        /*0266*/ 	.short	(.L_204 - .L_203)
.L_203:
        /*0268*/ 	.word	0x00000000


	//----- nvinfo : EIATTR_CBANK_PARAM_SIZE
	.align		4
.L_204:
        /*026c*/ 	.byte	0x03, 0x19
        /*026e*/ 	.short	0x0021


	//----- nvinfo : EIATTR_PARAM_CBANK
	.align		4
        /*0270*/ 	.byte	0x04, 0x0a
        /*0272*/ 	.short	(.L_206 - .L_205)
	.align		4
.L_205:
        /*0274*/ 	.word	index@(.nv.constant0._ZN6thrust24THRUST_300001_SM_1000_NS8cuda_cub4core6detail13_kernel_agentINS1_8__reduce11ReduceAgentINS0_12zip_iteratorIN4cuda3std3__45tupleIJNS0_10device_ptrIdEENS0_17counting_iteratorIlNS0_11use_defaultESF_SF_EEEEEEEPNSB_IJdlEEESJ_lNS1_9__extrema9arg_max_fIdl7AbsLessEEEEJSI_SK_lSO_EEEvDpT0_)
        /*0278*/ 	.short	0x0380
        /*027a*/ 	.short	0x0021


	//----- nvinfo : EIATTR_SW_WAR
	.align		4
.L_206:
        /*027c*/ 	.byte	0x04, 0x36
        /*027e*/ 	.short	(.L_208 - .L_207)
.L_207:
        /*0280*/ 	.word	0x00000008
.L_208:


//--------------------- .nv.info._ZN6thrust24THRUST_300001_SM_1000_NS8cuda_cub4core6detail13_kernel_agentINS1_8__reduce11ReduceAgentIPN4cuda3std3__45tupleIJdlEEESC_SB_iNS1_9__extrema9arg_max_fIdl7AbsLessEEEEJSC_SC_iSG_EEEvDpT0_ --------------------------
	.section	.nv.info._ZN6thrust24THRUST_300001_SM_1000_NS8cuda_cub4core6detail13_kernel_agentINS1_8__reduce11ReduceAgentIPN4cuda3std3__45tupleIJdlEEESC_SB_iNS1_9__extrema9arg_max_fIdl7AbsLessEEEEJSC_SC_iSG_EEEvDpT0_,"",@"SHT_CUDA_INFO"
	.sectionflags	@""
	.align	4


	//----- nvinfo : EIATTR_CUDA_API_VERSION
	.align		4
        /*0000*/ 	.byte	0x04, 0x37
        /*0002*/ 	.short	(.L_210 - .L_209)
.L_209:
        /*0004*/ 	.word	0x00000082


	//----- nvinfo : EIATTR_KPARAM_INFO
	.align		4
.L_210:
        /*0008*/ 	.byte	0x04, 0x17
        /*000a*/ 	.short	(.L_212 - .L_211)
.L_211:
        /*000c*/ 	.word	0x00000000
        /*0010*/ 	.short	0x0003
        /*0012*/ 	.short	0x0014
        /*0014*/ 	.byte	0x00, 0xf0, 0x05, 0x00


	//----- nvinfo : EIATTR_KPARAM_INFO
	.align		4
.L_212:
        /*0018*/ 	.byte	0x04, 0x17
        /*001a*/ 	.short	(.L_214 - .L_213)
.L_213:
        /*001c*/ 	.word	0x00000000
        /*0020*/ 	.short	0x0002
        /*0022*/ 	.short	0x0010
        /*0024*/ 	.byte	0x00, 0xf0, 0x11, 0x00


	//----- nvinfo : EIATTR_KPARAM_INFO
	.align		4
.L_214:
        /*0028*/ 	.byte	0x04, 0x17
        /*002a*/ 	.short	(.L_216 - .L_215)
.L_215:
        /*002c*/ 	.word	0x00000000
        /*0030*/ 	.short	0x0001
        /*0032*/ 	.short	0x0008
        /*0034*/ 	.byte	0x00, 0xf5, 0x21, 0x00


	//----- nvinfo : EIATTR_KPARAM_INFO
	.align		4
.L_216:
        /*0038*/ 	.byte	0x04, 0x17
        /*003a*/ 	.short	(.L_218 - .L_217)
.L_217:
        /*003c*/ 	.word	0x00000000
        /*0040*/ 	.short	0x0000
        /*0042*/ 	.short	0x0000
        /*0044*/ 	.byte	0x00, 0xf5, 0x21, 0x00


	//----- nvinfo : EIATTR_SPARSE_MMA_MASK
	.align		4
.L_218:
        /*0048*/ 	.byte	0x03, 0x50
        /*004a*/ 	.short	0x0000


	//----- nvinfo : EIATTR_MAXREG_COUNT
	.align		4
        /*004c*/ 	.byte	0x03, 0x1b
        /*004e*/ 	.short	0x00ff


	//----- nvinfo : EIATTR_NUM_BARRIERS
	.align		4
        /*0050*/ 	.byte	0x02, 0x4c
        /*0052*/ 	.byte	0x01
	.zero		1


	//----- nvinfo : EIATTR_MERCURY_ISA_VERSION
	.align		4
        /*0054*/ 	.byte	0x03, 0x5f
        /*0056*/ 	.short	0x0101


	//----- nvinfo : EIATTR_COOP_GROUP_MASK_REGIDS
	.align		4
        /*0058*/ 	.byte	0x04, 0x29
        /*005a*/ 	.short	(.L_220 - .L_219)


	//   ....[0]....
.L_219:
        /*005c*/ 	.word	0xffffffff


	//   ....[1]....
        /*0060*/ 	.word	0xffffffff


	//   ....[2]....
        /*0064*/ 	.word	0xffffffff


	//   ....[3]....
        /*0068*/ 	.word	0xffffffff


	//   ....[4]....
        /*006c*/ 	.word	0xffffffff


	//   ....[5]....
        /*0070*/ 	.word	0xffffffff


	//   ....[6]....
        /*0074*/ 	.word	0xffffffff


	//   ....[7]....
        /*0078*/ 	.word	0xffffffff


	//   ....[8]....
        /*007c*/ 	.word	0xffffffff


	//   ....[9]....
        /*0080*/ 	.word	0xffffffff


	//   ....[10]....
        /*0084*/ 	.word	0xffffffff


	//   ....[11]....
        /*0088*/ 	.word	0xffffffff


	//   ....[12]....
        /*008c*/ 	.word	0xffffffff


	//   ....[13]....
        /*0090*/ 	.word	0xffffffff


	//   ....[14]....
        /*0094*/ 	.word	0xffffffff


	//   ....[15]....
        /*0098*/ 	.word	0xffffffff


	//   ....[16]....
        /*009c*/ 	.word	0xffffffff


	//   ....[17]....
        /*00a0*/ 	.word	0xffffffff


	//   ....[18]....
        /*00a4*/ 	.word	0xffffffff


	//   ....[19]....
        /*00a8*/ 	.word	0xffffffff


	//   ....[20]....
        /*00ac*/ 	.word	0xffffffff


	//   ....[21]....
        /*00b0*/ 	.word	0xffffffff


	//   ....[22]....
        /*00b4*/ 	.word	0xffffffff


	//   ....[23]....
        /*00b8*/ 	.word	0xffffffff


	//   ....[24]....
        /*00bc*/ 	.word	0xffffffff


	//   ....[25]....
        /*00c0*/ 	.word	0xffffffff


	//   ....[26]....
        /*00c4*/ 	.word	0xffffffff


	//   ....[27]....
        /*00c8*/ 	.word	0xffffffff


	//   ....[28]....
        /*00cc*/ 	.word	0xffffffff


	//   ....[29]....
        /*00d0*/ 	.word	0xffffffff


	//   ....[30]....
        /*00d4*/ 	.word	0xffffffff


	//   ....[31]....
        /*00d8*/ 	.word	0xffffffff


	//   ....[32]....
        /*00dc*/ 	.word	0xffffffff


	//   ....[33]....
        /*00e0*/ 	.word	0xffffffff


	//   ....[34]....
        /*00e4*/ 	.word	0xffffffff


	//   ....[35]....
        /*00e8*/ 	.word	0xffffffff


	//   ....[36]....
        /*00ec*/ 	.word	0xffffffff


	//   ....[37]....
        /*00f0*/ 	.word	0xffffffff


	//   ....[38]....
        /*00f4*/ 	.word	0xffffffff


	//   ....[39]....
        /*00f8*/ 	.word	0xffffffff


	//   ....[40]....
        /*00fc*/ 	.word	0xffffffff


	//   ....[41]....
        /*0100*/ 	.word	0xffffffff


	//   ....[42]....
        /*0104*/ 	.word	0xffffffff


	//   ....[43]....
        /*0108*/ 	.word	0xffffffff


	//   ....[44]....
        /*010c*/ 	.word	0xffffffff


	//   ....[45]....
        /*0110*/ 	.word	0xffffffff


	//   ....[46]....
        /*0114*/ 	.word	0xffffffff


	//   ....[47]....
        /*0118*/ 	.word	0xffffffff


	//   ....[48]....
        /*011c*/ 	.word	0xffffffff


	//   ....[49]....
        /*0120*/ 	.word	0xffffffff


	//   ....[50]....
        /*0124*/ 	.word	0xffffffff


	//   ....[51]....
        /*0128*/ 	.word	0xffffffff


	//   ....[52]....
        /*012c*/ 	.word	0xffffffff


	//   ....[53]....
        /*0130*/ 	.word	0xffffffff


	//   ....[54]....
        /*0134*/ 	.word	0xffffffff


	//   ....[55]....
        /*0138*/ 	.word	0xffffffff


	//   ....[56]....
        /*013c*/ 	.word	0xffffffff


	//   ....[57]....
        /*0140*/ 	.word	0xffffffff


	//   ....[58]....
        /*0144*/ 	.word	0xffffffff


	//   ....[59]....
        /*0148*/ 	.word	0xffffffff


	//----- nvinfo : EIATTR_COOP_GROUP_INSTR_OFFSETS
	.align		4
.L_220:
        /*014c*/ 	.byte	0x04, 0x28
        /*014e*/ 	.short	(.L_222 - .L_221)


	//   ....[0]....
.L_221:
        /*0150*/ 	.word	0x00000b70


	//   ....[1]....
        /*0154*/ 	.word	0x00000ba0


	//   ....[2]....
        /*0158*/ 	.word	0x00000bc0


	//   ....[3]....
        /*015c*/ 	.word	0x00000bd0


	//   ....[4]....
        /*0160*/ 	.word	0x00000d60


	//   ....[5]....
        /*0164*/ 	.word	0x00000d90


	//   ....[6]....
        /*0168*/ 	.word	0x00000dc0


	//   ....[7]....
        /*016c*/ 	.word	0x00000de0


	//   ....[8]....
        /*0170*/ 	.word	0x00000f60


	//   ....[9]....
        /*0174*/ 	.word	0x00000f90


	//   ....[10]....
        /*0178*/ 	.word	0x00000fc0


	//   ....[11]....
        /*017c*/ 	.word	0x00000fe0


	//   ....[12]....
        /*0180*/ 	.word	0x00001160


	//   ....[13]....
        /*0184*/ 	.word	0x00001190


	//   ....[14]....
        /*0188*/ 	.word	0x000011c0


	//   ....[15]....
        /*018c*/ 	.word	0x000011e0


	//   ....[16]....
        /*0190*/ 	.word	0x00001360


	//   ....[17]....
        /*0194*/ 	.word	0x000013a0


	//   ....[18]....
        /*0198*/ 	.word	0x000013d0


	//   ....[19]....
        /*019c*/ 	.word	0x000013e0


	//   ....[20]....
        /*01a0*/ 	.word	0x00002140


	//   ....[21]....
        /*01a4*/ 	.word	0x00002150


	//   ....[22]....
        /*01a8*/ 	.word	0x00002160


	//   ....[23]....
        /*01ac*/ 	.word	0x00002180


	//   ....[24]....
        /*01b0*/ 	.word	0x00002300


	//   ....[25]....
        /*01b4*/ 	.word	0x00002340


	//   ....[26]....
        /*01b8*/ 	.word	0x00002370


	//   ....[27]....
        /*01bc*/ 	.word	0x00002390


	//   ....[28]....
        /*01c0*/ 	.word	0x00002510


	//   ....[29]....
        /*01c4*/ 	.word	0x00002550


	//   ....[30]....
        /*01c8*/ 	.word	0x00002580


	//   ....[31]....
        /*01cc*/ 	.word	0x000025a0


	//   ....[32]....
        /*01d0*/ 	.word	0x00002720


	//   ....[33]....
        /*01d4*/ 	.word	0x00002760


	//   ....[34]....
        /*01d8*/ 	.word	0x00002790


	//   ....[35]....
        /*01dc*/ 	.word	0x000027b0


	//   ....[36]....
        /*01e0*/ 	.word	0x00002930


	//   ....[37]....
        /*01e4*/ 	.word	0x00002970


	//   ....[38]....
        /*01e8*/ 	.word	0x000029b0


	//   ....[39]....
        /*01ec*/ 	.word	0x000029c0


	//   ....[40]....
        /*01f0*/ 	.word	0x00004d80


	//   ....[41]....
        /*01f4*/ 	.word	0x00004db0


	//   ....[42]....
        /*01f8*/ 	.word	0x00004dd0


	//   ....[43]....
        /*01fc*/ 	.word	0x00004de0


	//   ....[44]....
        /*0200*/ 	.word	0x00004f70


	//   ....[45]....
        /*0204*/ 	.word	0x00004fa0


	//   ....[46]....
        /*0208*/ 	.word	0x00004fd0


	//   ....[47]....
        /*020c*/ 	.word	0x00004ff0


	//   ....[48]....
        /*0210*/ 	.word	0x00005170


	//   ....[49]....
        /*0214*/ 	.word	0x000051a0


	//   ....[50]....
        /*0218*/ 	.word	0x000051d0


	//   ....[51]....
        /*021c*/ 	.word	0x000051f0


	//   ....[52]....
        /*0220*/ 	.word	0x00005370


	//   ....[53]....
        /*0224*/ 	.word	0x000053a0


	//   ....[54]....
        /*0228*/ 	.word	0x000053d0


	//   ....[55]....
        /*022c*/ 	.word	0x000053f0


	//   ....[56]....
        /*0230*/ 	.word	0x00005570


	//   ....[57]....
        /*0234*/ 	.word	0x000055a0


	//   ....[58]....
        /*0238*/ 	.word	0x000055d0


	//   ....[59]....
        /*023c*/ 	.word	0x000055f0


	//----- nvinfo : EIATTR_VRC_CTA_INIT_COUNT
	.align		4
.L_222:
        /*0240*/ 	.byte	0x02, 0x4a
	.zero		1
	.zero		1


	//----- nvinfo : EIATTR_EXIT_INSTR_OFFSETS
	.align		4
        /*0244*/ 	.byte	0x04, 0x1c
        /*0246*/ 	.short	(.L_224 - .L_223)


	//   ....[0]....
.L_223:
        /*0248*/ 	.word	0x00000030


	//   ....[1]....
        /*024c*/ 	.word	0x00006290


	//   ....[2]....
        /*0250*/ 	.word	0x000062d0


	//----- nvinfo : EIATTR_MAX_THREADS
	.align		4
.L_224:
        /*0254*/ 	.byte	0x04, 0x05
        /*0256*/ 	.short	(.L_226 - .L_225)
.L_225:
        /*0258*/ 	.word	0x00000100
        /*025c*/ 	.word	0x00000001
        /*0260*/ 	.word	0x00000001


	//----- nvinfo : EIATTR_CRS_STACK_SIZE
	.align		4
.L_226:
        /*0264*/ 	.byte	0x04, 0x1e
        /*0266*/ 	.short	(.L_228 - .L_227)
.L_227:
        /*0268*/ 	.word	0x00000000


	//----- nvinfo : EIATTR_CBANK_PARAM_SIZE
	.align		4
.L_228:
        /*026c*/ 	.byte	0x03, 0x19
        /*026e*/ 	.short	0x0015


	//----- nvinfo : EIATTR_PARAM_CBANK
	.align		4
        /*0270*/ 	.byte	0x04, 0x0a
        /*0272*/ 	.short	(.L_230 - .L_229)
	.align		4
.L_229:
        /*0274*/ 	.word	index@(.nv.constant0._ZN6thrust24THRUST_300001_SM_1000_NS8cuda_cub4core6detail13_kernel_agentINS1_8__reduce11ReduceAgentIPN4cuda3std3__45tupleIJdlEEESC_SB_iNS1_9__extrema9arg_max_fIdl7AbsLessEEEEJSC_SC_iSG_EEEvDpT0_)
        /*0278*/ 	.short	0x0380
        /*027a*/ 	.short	0x0015


	//----- nvinfo : EIATTR_SW_WAR
	.align		4
.L_230:
        /*027c*/ 	.byte	0x04, 0x36
        /*027e*/ 	.short	(.L_232 - .L_231)
.L_231:
        /*0280*/ 	.word	0x00000008
.L_232:


//--------------------- .nv.info._ZN6thrust24THRUST_300001_SM_1000_NS8cuda_cub4core6detail13_kernel_agentINS1_8__reduce10DrainAgentIiEEJN3cub18CUB_300001_SM_10009GridQueueIjEEiEEEvDpT0_ --------------------------
	.section	.nv.info._ZN6thrust24THRUST_300001_SM_1000_NS8cuda_cub4core6detail13_kernel_agentINS1_8__reduce10DrainAgentIiEEJN3cub18CUB_300001_SM_10009GridQueueIjEEiEEEvDpT0_,"",@"SHT_CUDA_INFO"
	.sectionflags	@""
	.align	4


	//----- nvinfo : EIATTR_CUDA_API_VERSION
	.align		4
        /*0000*/ 	.byte	0x04, 0x37
        /*0002*/ 	.short	(.L_234 - .L_233)
.L_233:
        /*0004*/ 	.word	0x00000082


	//----- nvinfo : EIATTR_KPARAM_INFO
	.align		4
.L_234:
        /*0008*/ 	.byte	0x04, 0x17
        /*000a*/ 	.short	(.L_236 - .L_235)
.L_235:
        /*000c*/ 	.word	0x00000000
        /*0010*/ 	.short	0x0001
        /*0012*/ 	.short	0x0008
        /*0014*/ 	.byte	0x00, 0xf0, 0x11, 0x00


	//----- nvinfo : EIATTR_KPARAM_INFO
	.align		4
.L_236:
        /*0018*/ 	.byte	0x04, 0x17
        /*001a*/ 	.short	(.L_238 - .L_237)
.L_237:
        /*001c*/ 	.word	0x00000000
        /*0020*/ 	.short	0x0000
        /*0022*/ 	.short	0x0000
        /*0024*/ 	.byte	0x00, 0xf0, 0x21, 0x00


	//----- nvinfo : EIATTR_SPARSE_MMA_MASK
	.align		4
.L_238:
        /*0028*/ 	.byte	0x03, 0x50
        /*002a*/ 	.short	0x0000


	//----- nvinfo : EIATTR_MAXREG_COUNT
	.align		4
        /*002c*/ 	.byte	0x03, 0x1b
        /*002e*/ 	.short	0x00ff


	//----- nvinfo : EIATTR_MERCURY_ISA_VERSION
	.align		4
        /*0030*/ 	.byte	0x03, 0x5f
        /*0032*/ 	.short	0x0101


	//----- nvinfo : EIATTR_VRC_CTA_INIT_COUNT
	.align		4
        /*0034*/ 	.byte	0x02, 0x4a
	.zero		1
	.zero		1


	//----- nvinfo : EIATTR_EXIT_INSTR_OFFSETS
	.align		4
        /*0038*/ 	.byte	0x04, 0x1c
        /*003a*/ 	.short	(.L_240 - .L_239)


	//   ....[0]....
.L_239:
        /*003c*/ 	.word	0x00000060


	//----- nvinfo : EIATTR_MAX_THREADS
	.align		4
.L_240:
        /*0040*/ 	.byte	0x04, 0x05
        /*0042*/ 	.short	(.L_242 - .L_241)
.L_241:
        /*0044*/ 	.word	0x00000001
        /*0048*/ 	.word	0x00000001
        /*004c*/ 	.word	0x00000001


	//----- nvinfo : EIATTR_CBANK_PARAM_SIZE
	.align		4
.L_242:
        /*0050*/ 	.byte	0x03, 0x19
        /*0052*/ 	.short	0x000c


	//----- nvinfo : EIATTR_PARAM_CBANK
	.align		4
        /*0054*/ 	.byte	0x04, 0x0a
        /*0056*/ 	.short	(.L_244 - .L_243)
	.align		4
.L_243:
        /*0058*/ 	.word	index@(.nv.constant0._ZN6thrust24THRUST_300001_SM_1000_NS8cuda_cub4core6detail13_kernel_agentINS1_8__reduce10DrainAgentIiEEJN3cub18CUB_300001_SM_10009GridQueueIjEEiEEEvDpT0_)
        /*005c*/ 	.short	0x0380
        /*005e*/ 	.short	0x000c


	//----- nvinfo : EIATTR_SW_WAR
	.align		4
.L_244:
        /*0060*/ 	.byte	0x04, 0x36
        /*0062*/ 	.short	(.L_246 - .L_245)
.L_245:
        /*0064*/ 	.word	0x00000008
.L_246:


//--------------------- .nv.info._ZN6thrust24THRUST_300001_SM_1000_NS8cuda_cub4core6detail13_kernel_agentINS1_8__reduce11ReduceAgentINS0_12zip_iteratorIN4cuda3std3__45tupleIJNS0_10device_ptrIdEENS0_17counting_iteratorIlNS0_11use_defaultESF_SF_EEEEEEEPNSB_IJdlEEESJ_iNS1_9__extrema9arg_max_fIdl7AbsLessEEEEJSI_SK_iN3cub18CUB_300001_SM_100013GridEvenShareIiEENSR_9GridQueueIjEESO_EEEvDpT0_ --------------------------
	.section	.nv.info._ZN6thrust24THRUST_300001_SM_1000_NS8cuda_cub4core6detail13_kernel_agentINS1_8__reduce11ReduceAgentINS0_12zip_iteratorIN4cuda3std3__45tupleIJNS0_10device_ptrIdEENS0_17counting_iteratorIlNS0_11use_defaultESF_SF_EEEEEEEPNSB_IJdlEEESJ_iNS1_9__extrema9arg_max_fIdl7AbsLessEEEEJSI_SK_iN3cub18CUB_300001_SM_100013GridEvenShareIiEENSR_9GridQueueIjEESO_EEEvDpT0_,"",@"SHT_CUDA_INFO"
	.sectionflags	@""
	.align	4


	//----- nvinfo : EIATTR_CUDA_API_VERSION
	.align		4
        /*0000*/ 	.byte	0x04, 0x37
        /*0002*/ 	.short	(.L_248 - .L_247)
.L_247:
        /*0004*/ 	.word	0x00000082


	//----- nvinfo : EIATTR_KPARAM_INFO
	.align		4
.L_248:
        /*0008*/ 	.byte	0x04, 0x17
        /*000a*/ 	.short	(.L_250 - .L_249)
.L_249:
        /*000c*/ 	.word	0x00000000
        /*0010*/ 	.short	0x0005
        /*0012*/ 	.short	0x0050
        /*0014*/ 	.byte	0x00, 0xf0, 0x05, 0x00


	//----- nvinfo : EIATTR_KPARAM_INFO
	.align		4
.L_250:
        /*0018*/ 	.byte	0x04, 0x17
        /*001a*/ 	.short	(.L_252 - .L_251)
.L_251:
        /*001c*/ 	.word	0x00000000
        /*0020*/ 	.short	0x0004
        /*0022*/ 	.short	0x0048
        /*0024*/ 	.byte	0x00, 0xf0, 0x21, 0x00


	//----- nvinfo : EIATTR_KPARAM_INFO
	.align		4
.L_252:
        /*0028*/ 	.byte	0x04, 0x17
        /*002a*/ 	.short	(.L_254 - .L_253)
.L_253:
        /*002c*/ 	.word	0x00000000
        /*0030*/ 	.short	0x0003
        /*0032*/ 	.short	0x001c
        /*0034*/ 	.byte	0x00, 0xf0, 0xa1, 0x00


	//----- nvinfo : EIATTR_KPARAM_INFO
	.align		4
.L_254:
        /*0038*/ 	.byte	0x04, 0x17
        /*003a*/ 	.short	(.L_256 - .L_255)
.L_255:
        /*003c*/ 	.word	0x00000000
        /*0040*/ 	.short	0x0002
        /*0042*/ 	.short	0x0018
        /*0044*/ 	.byte	0x00, 0xf0, 0x11, 0x00


	//----- nvinfo : EIATTR_KPARAM_INFO
	.align		4
.L_256:
        /*0048*/ 	.byte	0x04, 0x17
        /*004a*/ 	.short	(.L_258 - .L_257)
.L_257:
        /*004c*/ 	.word	0x00000000
        /*0050*/ 	.short	0x0001
        /*0052*/ 	.short	0x0010
        /*0054*/ 	.byte	0x00, 0xf5, 0x21, 0x00


	//----- nvinfo : EIATTR_KPARAM_INFO
	.align		4
.L_258:
        /*0058*/ 	.byte	0x04, 0x17
        /*005a*/ 	.short	(.L_260 - .L_259)
.L_259:
        /*005c*/ 	.word	0x00000000
        /*0060*/ 	.short	0x0000
        /*0062*/ 	.short	0x0000
        /*0064*/ 	.byte	0x00, 0xf0, 0x41, 0x00


	//----- nvinfo : EIATTR_SPARSE_MMA_MASK
	.align		4
.L_260:
        /*0068*/ 	.byte	0x03, 0x50
        /*006a*/ 	.short	0x0000


	//----- nvinfo : EIATTR_MAXREG_COUNT
	.align		4
        /*006c*/ 	.byte	0x03, 0x1b
        /*006e*/ 	.short	0x00ff


	//----- nvinfo : EIATTR_NUM_BARRIERS
	.align		4
        /*0070*/ 	.byte	0x02, 0x4c
        /*0072*/ 	.byte	0x01
	.zero		1


	//----- nvinfo : EIATTR_MERCURY_ISA_VERSION
	.align		4
        /*0074*/ 	.byte	0x03, 0x5f
        /*0076*/ 	.short	0x0101


	//----- nvinfo : EIATTR_COOP_GROUP_MASK_REGIDS
	.align		4
        /*0078*/ 	.byte	0x04, 0x29
        /*007a*/ 	.short	(.L_262 - .L_261)


	//   ....[0]....
.L_261:
        /*007c*/ 	.word	0xffffffff


	//   ....[1]....
        /*0080*/ 	.word	0xffffffff


	//   ....[2]....
        /*0084*/ 	.word	0xffffffff


	//   ....[3]....
        /*0088*/ 	.word	0xffffffff


	//   ....[4]....
        /*008c*/ 	.word	0xffffffff


	//   ....[5]....
        /*0090*/ 	.word	0xffffffff


	//   ....[6]....
        /*0094*/ 	.word	0xffffffff


	//   ....[7]....
        /*0098*/ 	.word	0xffffffff


	//   ....[8]....
        /*009c*/ 	.word	0xffffffff


	//   ....[9]....
        /*00a0*/ 	.word	0xffffffff


	//   ....[10]....
        /*00a4*/ 	.word	0xffffffff


	//   ....[11]....
        /*00a8*/ 	.word	0xffffffff


	//   ....[12]....
        /*00ac*/ 	.word	0xffffffff


	//   ....[13]....
        /*00b0*/ 	.word	0xffffffff


	//   ....[14]....
        /*00b4*/ 	.word	0xffffffff


	//   ....[15]....
        /*00b8*/ 	.word	0xffffffff


	//   ....[16]....
        /*00bc*/ 	.word	0xffffffff


	//   ....[17]....
        /*00c0*/ 	.word	0xffffffff


	//   ....[18]....
        /*00c4*/ 	.word	0xffffffff


	//   ....[19]....
        /*00c8*/ 	.word	0xffffffff


	//   ....[20]....
        /*00cc*/ 	.word	0xffffffff


	//   ....[21]....
        /*00d0*/ 	.word	0xffffffff


	//   ....[22]....
        /*00d4*/ 	.word	0xffffffff


	//   ....[23]....
        /*00d8*/ 	.word	0xffffffff


	//   ....[24]....
        /*00dc*/ 	.word	0xffffffff


	//   ....[25]....
        /*00e0*/ 	.word	0xffffffff


	//   ....[26]....
        /*00e4*/ 	.word	0xffffffff


	//   ....[27]....
        /*00e8*/ 	.word	0xffffffff


	//   ....[28]....
        /*00ec*/ 	.word	0xffffffff


	//   ....[29]....
        /*00f0*/ 	.word	0xffffffff


	//   ....[30]....
        /*00f4*/ 	.word	0xffffffff


	//   ....[31]....
        /*00f8*/ 	.word	0xffffffff


	//   ....[32]....
        /*00fc*/ 	.word	0xffffffff


	//   ....[33]....
        /*0100*/ 	.word	0xffffffff


	//   ....[34]....
        /*0104*/ 	.word	0xffffffff


	//   ....[35]....
        /*0108*/ 	.word	0xffffffff


	//   ....[36]....
        /*010c*/ 	.word	0xffffffff


	//   ....[37]....
        /*0110*/ 	.word	0xffffffff


	//   ....[38]....
        /*0114*/ 	.word	0xffffffff


	//   ....[39]....
        /*0118*/ 	.word	0xffffffff


	//   ....[40]....
        /*011c*/ 	.word	0xffffffff


	//   ....[41]....
        /*0120*/ 	.word	0xffffffff


	//   ....[42]....
        /*0124*/ 	.word	0xffffffff


	//   ....[43]....
        /*0128*/ 	.word	0xffffffff


	//   ....[44]....
        /*012c*/ 	.word	0xffffffff


	//   ....[45]....
        /*0130*/ 	.word	0xffffffff


	//   ....[46]....
        /*0134*/ 	.word	0xffffffff


	//   ....[47]....
        /*0138*/ 	.word	0xffffffff


	//   ....[48]....
        /*013c*/ 	.word	0xffffffff


	//   ....[49]....
        /*0140*/ 	.word	0xffffffff


	//   ....[50]....
        /*0144*/ 	.word	0xffffffff


	//   ....[51]....
        /*0148*/ 	.word	0xffffffff


	//   ....[52]....
        /*014c*/ 	.word	0xffffffff


	//   ....[53]....
        /*0150*/ 	.word	0xffffffff


	//   ....[54]....
        /*0154*/ 	.word	0xffffffff


	//   ....[55]....
        /*0158*/ 	.word	0xffffffff


	//   ....[56]....
        /*015c*/ 	.word	0xffffffff


	//   ....[57]....
        /*0160*/ 	.word	0xffffffff


	//   ....[58]....
        /*0164*/ 	.word	0xffffffff


	//   ....[59]....
        /*0168*/ 	.word	0xffffffff


	//----- nvinfo : EIATTR_COOP_GROUP_INSTR_OFFSETS
	.align		4
.L_262:
        /*016c*/ 	.byte	0x04, 0x28
        /*016e*/ 	.short	(.L_264 - .L_263)


	//   ....[0]....
.L_263:
        /*0170*/ 	.word	0x00000cd0


	//   ....[1]....
        /*0174*/ 	.word	0x00000d00


	//   ....[2]....
        /*0178*/ 	.word	0x00000d20


	//   ....[3]....
        /*017c*/ 	.word	0x00000d30


	//   ....[4]....
        /*0180*/ 	.word	0x00000ec0


	//   ....[5]....
        /*0184*/ 	.word	0x00000ef0


	//   ....[6]....
        /*0188*/ 	.word	0x00000f20


	//   ....[7]....
        /*018c*/ 	.word	0x00000f40


	//   ....[8]....
        /*0190*/ 	.word	0x000010c0


	//   ....[9]....
        /*0194*/ 	.word	0x00001100


	//   ....[10]....
        /*0198*/ 	.word	0x00001130


	//   ....[11]....
        /*019c*/ 	.word	0x00001140


	//   ....[12]....
        /*01a0*/ 	.word	0x000012c0


	//   ....[13]....
        /*01a4*/ 	.word	0x000012f0


	//   ....[14]....
        /*01a8*/ 	.word	0x00001320


	//   ....[15]....
        /*01ac*/ 	.word	0x00001340


	//   ....[16]....
        /*01b0*/ 	.word	0x000014c0


	//   ....[17]....
        /*01b4*/ 	.word	0x000014f0


	//   ....[18]....
        /*01b8*/ 	.word	0x00001520


	//   ....[19]....
        /*01bc*/ 	.word	0x00001540


	//   ....[20]....
        /*01c0*/ 	.word	0x000022b0


	//   ....[21]....
        /*01c4*/ 	.word	0x000022c0


	//   ....[22]....
        /*01c8*/ 	.word	0x000022d0


	//   ....[23]....
        /*01cc*/ 	.word	0x000022f0


	//   ....[24]....
        /*01d0*/ 	.word	0x00002470


	//   ....[25]....
        /*01d4*/ 	.word	0x000024b0


	//   ....[26]....
        /*01d8*/ 	.word	0x000024e0


	//   ....[27]....
        /*01dc*/ 	.word	0x00002500


	//   ....[28]....
        /*01e0*/ 	.word	0x00002680


	//   ....[29]....
        /*01e4*/ 	.word	0x000026c0


	//   ....[30]....
        /*01e8*/ 	.word	0x000026f0


	//   ....[31]....
        /*01ec*/ 	.word	0x00002710


	//   ....[32]....
        /*01f0*/ 	.word	0x00002890


	//   ....[33]....
        /*01f4*/ 	.word	0x000028d0


	//   ....[34]....
        /*01f8*/ 	.word	0x00002900


	//   ....[35]....
        /*01fc*/ 	.word	0x00002920


	//   ....[36]....
        /*0200*/ 	.word	0x00002aa0


	//   ....[37]....
        /*0204*/ 	.word	0x00002ae0


	//   ....[38]....
        /*0208*/ 	.word	0x00002b10


	//   ....[39]....
        /*020c*/ 	.word	0x00002b30


	//   ....[40]....
        /*0210*/ 	.word	0x000051f0


	//   ....[41]....
        /*0214*/ 	.word	0x00005220


	//   ....[42]....
        /*0218*/ 	.word	0x00005240


	//   ....[43]....
        /*021c*/ 	.word	0x00005250


	//   ....[44]....
        /*0220*/ 	.word	0x000053e0


	//   ....[45]....
        /*0224*/ 	.word	0x00005410


	//   ....[46]....
        /*0228*/ 	.word	0x00005440


	//   ....[47]....
        /*022c*/ 	.word	0x00005460


	//   ....[48]....
        /*0230*/ 	.word	0x000055e0


	//   ....[49]....
        /*0234*/ 	.word	0x00005610


	//   ....[50]....
        /*0238*/ 	.word	0x00005640


	//   ....[51]....
        /*023c*/ 	.word	0x00005660


	//   ....[52]....
        /*0240*/ 	.word	0x000057e0


	//   ....[53]....
        /*0244*/ 	.word	0x00005810


	//   ....[54]....
        /*0248*/ 	.word	0x00005840


	//   ....[55]....
        /*024c*/ 	.word	0x00005860


	//   ....[56]....
        /*0250*/ 	.word	0x000059e0


	//   ....[57]....
        /*0254*/ 	.word	0x00005a10


	//   ....[58]....
        /*0258*/ 	.word	0x00005a40


	//   ....[59]....
        /*025c*/ 	.word	0x00005a60


	//----- nvinfo : EIATTR_VRC_CTA_INIT_COUNT
	.align		4
.L_264:
        /*0260*/ 	.byte	0x02, 0x4a
	.zero		1
	.zero		1


	//----- nvinfo : EIATTR_EXIT_INSTR_OFFSETS
	.align		4
        /*0264*/ 	.byte	0x04, 0x1c
        /*0266*/ 	.short	(.L_266 - .L_265)


	//   ....[0]....
.L_265:
        /*0268*/ 	.word	0x00006710


	//   ....[1]....
        /*026c*/ 	.word	0x00006770


	//----- nvinfo : EIATTR_MAX_THREADS
	.align		4
.L_266:
        /*0270*/ 	.byte	0x04, 0x05
        /*0272*/ 	.short	(.L_268 - .L_267)
.L_267:
        /*0274*/ 	.word	0x00000100
        /*0278*/ 	.word	0x00000001
        /*027c*/ 	.word	0x00000001


	//----- nvinfo : EIATTR_CRS_STACK_SIZE
	.align		4
.L_268:
        /*0280*/ 	.byte	0x04, 0x1e
        /*0282*/ 	.short	(.L_270 - .L_269)
.L_269:
        /*0284*/ 	.word	0x00000000


	//----- nvinfo : EIATTR_CBANK_PARAM_SIZE
	.align		4
.L_270:
        /*0288*/ 	.byte	0x03, 0x19
        /*028a*/ 	.short	0x0051


	//----- nvinfo : EIATTR_PARAM_CBANK
	.align		4
        /*028c*/ 	.byte	0x04, 0x0a
        /*028e*/ 	.short	(.L_272 - .L_271)
	.align		4
.L_271:
        /*0290*/ 	.word	index@(.nv.constant0._ZN6thrust24THRUST_300001_SM_1000_NS8cuda_cub4core6detail13_kernel_agentINS1_8__reduce11ReduceAgentINS0_12zip_iteratorIN4cuda3std3__45tupleIJNS0_10device_ptrIdEENS0_17counting_iteratorIlNS0_11use_defaultESF_SF_EEEEEEEPNSB_IJdlEEESJ_iNS1_9__extrema9arg_max_fIdl7AbsLessEEEEJSI_SK_iN3cub18CUB_300001_SM_100013GridEvenShareIiEENSR_9GridQueueIjEESO_EEEvDpT0_)
        /*0294*/ 	.short	0x0380
        /*0296*/ 	.short	0x0051


	//----- nvinfo : EIATTR_SW_WAR
	.align		4
.L_272:
        /*0298*/ 	.byte	0x04, 0x36
        /*029a*/ 	.short	(.L_274 - .L_273)
.L_273:
        /*029c*/ 	.word	0x00000008
.L_274:


//--------------------- .nv.info._ZN6thrust24THRUST_300001_SM_1000_NS8cuda_cub4core6detail13_kernel_agentINS1_8__reduce11ReduceAgentINS0_12zip_iteratorIN4cuda3std3__45tupleIJNS0_10device_ptrIdEENS0_17counting_iteratorIlNS0_11use_defaultESF_SF_EEEEEEEPNSB_IJdlEEESJ_iNS1_9__extrema9arg_max_fIdl7AbsLessEEEEJSI_SK_iSO_EEEvDpT0_ --------------------------
	.section	.nv.info._ZN6thrust24THRUST_300001_SM_1000_NS8cuda_cub4core6detail13_kernel_agentINS1_8__reduce11ReduceAgentINS0_12zip_iteratorIN4cuda3std3__45tupleIJNS0_10device_ptrIdEENS0_17counting_iteratorIlNS0_11use_defaultESF_SF_EEEEEEEPNSB_IJdlEEESJ_iNS1_9__extrema9arg_max_fIdl7AbsLessEEEEJSI_SK_iSO_EEEvDpT0_,"",@"SHT_CUDA_INFO"
	.sectionflags	@""
	.align	4


	//----- nvinfo : EIATTR_CUDA_API_VERSION
	.align		4
        /*0000*/ 	.byte	0x04, 0x37
        /*0002*/ 	.short	(.L_276 - .L_275)
.L_275:
        /*0004*/ 	.word	0x00000082


	//----- nvinfo : EIATTR_KPARAM_INFO
	.align		4
.L_276:
        /*0008*/ 	.byte	0x04, 0x17
        /*000a*/ 	.short	(.L_278 - .L_277)
.L_277:
        /*000c*/ 	.word	0x00000000
        /*0010*/ 	.short	0x0003
        /*0012*/ 	.short	0x001c
        /*0014*/ 	.byte	0x00, 0xf0, 0x05, 0x00


	//----- nvinfo : EIATTR_KPARAM_INFO
	.align		4
.L_278:
        /*0018*/ 	.byte	0x04, 0x17
        /*001a*/ 	.short	(.L_280 - .L_279)
.L_279:
        /*001c*/ 	.word	0x00000000
        /*0020*/ 	.short	0x0002
        /*0022*/ 	.short	0x0018
        /*0024*/ 	.byte	0x00, 0xf0, 0x11, 0x00


	//----- nvinfo : EIATTR_KPARAM_INFO
	.align		4
.L_280:
        /*0028*/ 	.byte	0x04, 0x17
        /*002a*/ 	.short	(.L_282 - .L_281)
.L_281:
        /*002c*/ 	.word	0x00000000
        /*0030*/ 	.short	0x0001
        /*0032*/ 	.short	0x0010
        /*0034*/ 	.byte	0x00, 0xf5, 0x21, 0x00


	//----- nvinfo : EIATTR_KPARAM_INFO
	.align		4
.L_282:
        /*0038*/ 	.byte	0x04, 0x17
        /*003a*/ 	.short	(.L_284 - .L_283)
.L_283:
        /*003c*/ 	.word	0x00000000
        /*0040*/ 	.short	0x0000
        /*0042*/ 	.short	0x0000
        /*0044*/ 	.byte	0x00, 0xf0, 0x41, 0x00


	//----- nvinfo : EIATTR_SPARSE_MMA_MASK
	.align		4
.L_284:
        /*0048*/ 	.byte	0x03, 0x50
        /*004a*/ 	.short	0x0000


	//----- nvinfo : EIATTR_MAXREG_COUNT
	.align		4
        /*004c*/ 	.byte	0x03, 0x1b
        /*004e*/ 	.short	0x00ff


	//----- nvinfo : EIATTR_NUM_BARRIERS
	.align		4
        /*0050*/ 	.byte	0x02, 0x4c
        /*0052*/ 	.byte	0x01
	.zero		1


	//----- nvinfo : EIATTR_MERCURY_ISA_VERSION
	.align		4
        /*0054*/ 	.byte	0x03, 0x5f
        /*0056*/ 	.short	0x0101


	//----- nvinfo : EIATTR_COOP_GROUP_MASK_REGIDS
	.align		4
        /*0058*/ 	.byte	0x04, 0x29
        /*005a*/ 	.short	(.L_286 - .L_285)


	//   ....[0]....
.L_285:
        /*005c*/ 	.word	0xffffffff


	//   ....[1]....
        /*0060*/ 	.word	0xffffffff


	//   ....[2]....
        /*0064*/ 	.word	0xffffffff


	//   ....[3]....
        /*0068*/ 	.word	0xffffffff


	//   ....[4]....
        /*006c*/ 	.word	0xffffffff


	//   ....[5]....
        /*0070*/ 	.word	0xffffffff


	//   ....[6]....
        /*0074*/ 	.word	0xffffffff


	//   ....[7]....
        /*0078*/ 	.word	0xffffffff


	//   ....[8]....
        /*007c*/ 	.word	0xffffffff


	//   ....[9]....
        /*0080*/ 	.word	0xffffffff


	//   ....[10]....
        /*0084*/ 	.word	0xffffffff


	//   ....[11]....
        /*0088*/ 	.word	0xffffffff


	//   ....[12]....
        /*008c*/ 	.word	0xffffffff


	//   ....[13]....
        /*0090*/ 	.word	0xffffffff


	//   ....[14]....
        /*0094*/ 	.word	0xffffffff


	//   ....[15]....
        /*0098*/ 	.word	0xffffffff


	//   ....[16]....
        /*009c*/ 	.word	0xffffffff


	//   ....[17]....
        /*00a0*/ 	.word	0xffffffff


	//   ....[18]....
        /*00a4*/ 	.word	0xffffffff


	//   ....[19]....
        /*00a8*/ 	.word	0xffffffff


	//   ....[20]....
        /*00ac*/ 	.word	0xffffffff


	//   ....[21]....
        /*00b0*/ 	.word	0xffffffff


	//   ....[22]....
        /*00b4*/ 	.word	0xffffffff


	//   ....[23]....
        /*00b8*/ 	.word	0xffffffff


	//   ....[24]....
        /*00bc*/ 	.word	0xffffffff


	//   ....[25]....
        /*00c0*/ 	.word	0xffffffff


	//   ....[26]....
        /*00c4*/ 	.word	0xffffffff


	//   ....[27]....
        /*00c8*/ 	.word	0xffffffff


	//   ....[28]....
        /*00cc*/ 	.word	0xffffffff


	//   ....[29]....
        /*00d0*/ 	.word	0xffffffff


	//   ....[30]....
        /*00d4*/ 	.word	0xffffffff


	//   ....[31]....
        /*00d8*/ 	.word	0xffffffff


	//   ....[32]....
        /*00dc*/ 	.word	0xffffffff


	//   ....[33]....
        /*00e0*/ 	.word	0xffffffff


	//   ....[34]....
        /*00e4*/ 	.word	0xffffffff


	//   ....[35]....
        /*00e8*/ 	.word	0xffffffff


	//   ....[36]....
        /*00ec*/ 	.word	0xffffffff


	//   ....[37]....
        /*00f0*/ 	.word	0xffffffff


	//   ....[38]....
        /*00f4*/ 	.word	0xffffffff


	//   ....[39]....
        /*00f8*/ 	.word	0xffffffff


	//   ....[40]....
        /*00fc*/ 	.word	0xffffffff


	//   ....[41]....
        /*0100*/ 	.word	0xffffffff


	//   ....[42]....
        /*0104*/ 	.word	0xffffffff


	//   ....[43]....
        /*0108*/ 	.word	0xffffffff


	//   ....[44]....
        /*010c*/ 	.word	0xffffffff


	//   ....[45]....
        /*0110*/ 	.word	0xffffffff


	//   ....[46]....
        /*0114*/ 	.word	0xffffffff


	//   ....[47]....
        /*0118*/ 	.word	0xffffffff


	//   ....[48]....
        /*011c*/ 	.word	0xffffffff


	//   ....[49]....
        /*0120*/ 	.word	0xffffffff


	//   ....[50]....
        /*0124*/ 	.word	0xffffffff


	//   ....[51]....
        /*0128*/ 	.word	0xffffffff


	//   ....[52]....
        /*012c*/ 	.word	0xffffffff


	//   ....[53]....
        /*0130*/ 	.word	0xffffffff


	//   ....[54]....
        /*0134*/ 	.word	0xffffffff


	//   ....[55]....
        /*0138*/ 	.word	0xffffffff


	//   ....[56]....
        /*013c*/ 	.word	0xffffffff


	//   ....[57]....
        /*0140*/ 	.word	0xffffffff


	//   ....[58]....
        /*0144*/ 	.word	0xffffffff


	//   ....[59]....
        /*0148*/ 	.word	0xffffffff


	//----- nvinfo : EIATTR_COOP_GROUP_INSTR_OFFSETS
	.align		4
.L_286:
        /*014c*/ 	.byte	0x04, 0x28
        /*014e*/ 	.short	(.L_288 - .L_287)


	//   ....[0]....
.L_287:
        /*0150*/ 	.word	0x00000c90


	//   ....[1]....
        /*0154*/ 	.word	0x00000cc0


	//   ....[2]....
        /*0158*/ 	.word	0x00000ce0


	//   ....[3]....
        /*015c*/ 	.word	0x00000cf0


	//   ....[4]....
        /*0160*/ 	.word	0x00000e80


	//   ....[5]....
        /*0164*/ 	.word	0x00000eb0


	//   ....[6]....
        /*0168*/ 	.word	0x00000ee0


	//   ....[7]....
        /*016c*/ 	.word	0x00000f00


	//   ....[8]....
        /*0170*/ 	.word	0x00001080


	//   ....[9]....
        /*0174*/ 	.word	0x000010b0


	//   ....[10]....
        /*0178*/ 	.word	0x000010e0


	//   ....[11]....
        /*017c*/ 	.word	0x00001100


	//   ....[12]....
        /*0180*/ 	.word	0x00001280


	//   ....[13]....
        /*0184*/ 	.word	0x000012b0


	//   ....[14]....
        /*0188*/ 	.word	0x000012e0


	//   ....[15]....
        /*018c*/ 	.word	0x00001300


	//   ....[16]....
        /*0190*/ 	.word	0x00001480


	//   ....[17]....
        /*0194*/ 	.word	0x000014b0


	//   ....[18]....
        /*0198*/ 	.word	0x000014e0


	//   ....[19]....
        /*019c*/ 	.word	0x00001500


	//   ....[20]....
        /*01a0*/ 	.word	0x00002260


	//   ....[21]....
        /*01a4*/ 	.word	0x00002270


	//   ....[22]....
        /*01a8*/ 	.word	0x00002280


	//   ....[23]....
        /*01ac*/ 	.word	0x000022a0


	//   ....[24]....
        /*01b0*/ 	.word	0x00002420


	//   ....[25]....
        /*01b4*/ 	.word	0x00002460


	//   ....[26]....
        /*01b8*/ 	.word	0x00002490


	//   ....[27]....
        /*01bc*/ 	.word	0x000024b0


	//   ....[28]....
        /*01c0*/ 	.word	0x00002630


	//   ....[29]....
        /*01c4*/ 	.word	0x00002670


	//   ....[30]....
        /*01c8*/ 	.word	0x000026a0


	//   ....[31]....
        /*01cc*/ 	.word	0x000026c0


	//   ....[32]....
        /*01d0*/ 	.word	0x00002840


	//   ....[33]....
        /*01d4*/ 	.word	0x00002880


	//   ....[34]....
        /*01d8*/ 	.word	0x000028b0


	//   ....[35]....
        /*01dc*/ 	.word	0x000028d0


	//   ....[36]....
        /*01e0*/ 	.word	0x00002a50


	//   ....[37]....
        /*01e4*/ 	.word	0x00002a90


	//   ....[38]....
        /*01e8*/ 	.word	0x00002ac0


	//   ....[39]....
        /*01ec*/ 	.word	0x00002ae0


	//   ....[40]....
        /*01f0*/ 	.word	0x00004f90


	//   ....[41]....
        /*01f4*/ 	.word	0x00004fc0


	//   ....[42]....
        /*01f8*/ 	.word	0x00004fe0


	//   ....[43]....
        /*01fc*/ 	.word	0x00004ff0


	//   ....[44]....
        /*0200*/ 	.word	0x00005180


	//   ....[45]....
        /*0204*/ 	.word	0x000051b0


	//   ....[46]....
        /*0208*/ 	.word	0x000051e0


	//   ....[47]....
        /*020c*/ 	.word	0x00005200


	//   ....[48]....
        /*0210*/ 	.word	0x00005380


	//   ....[49]....
        /*0214*/ 	.word	0x000053b0


	//   ....[50]....
        /*0218*/ 	.word	0x000053e0


	//   ....[51]....
        /*021c*/ 	.word	0x00005400


	//   ....[52]....
        /*0220*/ 	.word	0x00005580


	//   ....[53]....
        /*0224*/ 	.word	0x000055c0


	//   ....[54]....
        /*0228*/ 	.word	0x000055f0


	//   ....[55]....
        /*022c*/ 	.word	0x00005600


	//   ....[56]....
        /*0230*/ 	.word	0x00005780


	//   ....[57]....
        /*0234*/ 	.word	0x000057b0


	//   ....[58]....
        /*0238*/ 	.word	0x000057e0


	//   ....[59]....
        /*023c*/ 	.word	0x00005800


	//----- nvinfo : EIATTR_VRC_CTA_INIT_COUNT
	.align		4
.L_288:
        /*0240*/ 	.byte	0x02, 0x4a
	.zero		1
	.zero		1


	//----- nvinfo : EIATTR_EXIT_INSTR_OFFSETS
	.align		4
        /*0244*/ 	.byte	0x04, 0x1c
        /*0246*/ 	.short	(.L_290 - .L_289)


	//   ....[0]....
.L_289:
        /*0248*/ 	.word	0x00000030


	//   ....[1]....
        /*024c*/ 	.word	0x000064a0


	//   ....[2]....
        /*0250*/ 	.word	0x000064e0


	//----- nvinfo : EIATTR_MAX_THREADS
	.align		4
.L_290:
        /*0254*/ 	.byte	0x04, 0x05
        /*0256*/ 	.short	(.L_292 - .L_291)
.L_291:
        /*0258*/ 	.word	0x00000100
        /*025c*/ 	.word	0x00000001
        /*0260*/ 	.word	0x00000001


	//----- nvinfo : EIATTR_CRS_STACK_SIZE
	.align		4
.L_292:
        /*0264*/ 	.byte	0x04, 0x1e
        /*0266*/ 	.short	(.L_294 - .L_293)
.L_293:
        /*0268*/ 	.word	0x00000000


	//----- nvinfo : EIATTR_CBANK_PARAM_SIZE
	.align		4
.L_294:
        /*026c*/ 	.byte	0x03, 0x19
        /*026e*/ 	.short	0x001d


	//----- nvinfo : EIATTR_PARAM_CBANK
	.align		4
        /*0270*/ 	.byte	0x04, 0x0a
        /*0272*/ 	.short	(.L_296 - .L_295)
	.align		4
.L_295:
        /*0274*/ 	.word	index@(.nv.constant0._ZN6thrust24THRUST_300001_SM_1000_NS8cuda_cub4core6detail13_kernel_agentINS1_8__reduce11ReduceAgentINS0_12zip_iteratorIN4cuda3std3__45tupleIJNS0_10device_ptrIdEENS0_17counting_iteratorIlNS0_11use_defaultESF_SF_EEEEEEEPNSB_IJdlEEESJ_iNS1_9__extrema9arg_max_fIdl7AbsLessEEEEJSI_SK_iSO_EEEvDpT0_)
        /*0278*/ 	.short	0x0380
        /*027a*/ 	.short	0x001d


	//----- nvinfo : EIATTR_SW_WAR
	.align		4
.L_296:
        /*027c*/ 	.byte	0x04, 0x36
        /*027e*/ 	.short	(.L_298 - .L_297)
.L_297:
        /*0280*/ 	.word	0x00000008
.L_298:


//--------------------- .nv.info._Z16eliminate_kernelPdii --------------------------
	.section	.nv.info._Z16eliminate_kernelPdii,"",@"SHT_CUDA_INFO"
	.sectionflags	@""
	.align	4


	//----- nvinfo : EIATTR_CUDA_API_VERSION
	.align		4
        /*0000*/ 	.byte	0x04, 0x37
        /*0002*/ 	.short	(.L_300 - .L_299)
.L_299:
        /*0004*/ 	.word	0x00000082


	//----- nvinfo : EIATTR_KPARAM_INFO
	.align		4
.L_300:
        /*0008*/ 	.byte	0x04, 0x17
        /*000a*/ 	.short	(.L_302 - .L_301)
.L_301:
        /*000c*/ 	.word	0x00000000
        /*0010*/ 	.short	0x0002
        /*0012*/ 	.short	0x000c
        /*0014*/ 	.byte	0x00, 0xf0, 0x11, 0x00


	//----- nvinfo : EIATTR_KPARAM_INFO
	.align		4
.L_302:
        /*0018*/ 	.byte	0x04, 0x17
        /*001a*/ 	.short	(.L_304 - .L_303)
.L_303:
        /*001c*/ 	.word	0x00000000
        /*0020*/ 	.short	0x0001
        /*0022*/ 	.short	0x0008
        /*0024*/ 	.byte	0x00, 0xf0, 0x11, 0x00


	//----- nvinfo : EIATTR_KPARAM_INFO
	.align		4
.L_304:
        /*0028*/ 	.byte	0x04, 0x17
        /*002a*/ 	.short	(.L_306 - .L_305)
.L_305:
        /*002c*/ 	.word	0x00000000
        /*0030*/ 	.short	0x0000
        /*0032*/ 	.short	0x0000
        /*0034*/ 	.byte	0x00, 0xf5, 0x21, 0x00


	//----- nvinfo : EIATTR_SPARSE_MMA_MASK
	.align		4
.L_306:
        /*0038*/ 	.byte	0x03, 0x50
        /*003a*/ 	.short	0x0000


	//----- nvinfo : EIATTR_MAXREG_COUNT
	.align		4
        /*003c*/ 	.byte	0x03, 0x1b
        /*003e*/ 	.short	0x00ff


	//----- nvinfo : EIATTR_MERCURY_ISA_VERSION
	.align		4
        /*0040*/ 	.byte	0x03, 0x5f
        /*0042*/ 	.short	0x0101


	//----- nvinfo : EIATTR_VRC_CTA_INIT_COUNT
	.align		4
        /*0044*/ 	.byte	0x02, 0x4a
	.zero		1
	.zero		1


	//----- nvinfo : EIATTR_EXIT_INSTR_OFFSETS
	.align		4
        /*0048*/ 	.byte	0x04, 0x1c
        /*004a*/ 	.short	(.L_308 - .L_307)


	//   ....[0]....
.L_307:
        /*004c*/ 	.word	0x000000b0


	//   ....[1]....
        /*0050*/ 	.word	0x00000ac0


	//----- nvinfo : EIATTR_CRS_STACK_SIZE
	.align		4
.L_308:
        /*0054*/ 	.byte	0x04, 0x1e
        /*0056*/ 	.short	(.L_310 - .L_309)
.L_309:
        /*0058*/ 	.word	0x00000000


	//----- nvinfo : EIATTR_CBANK_PARAM_SIZE
	.align		4
.L_310:
        /*005c*/ 	.byte	0x03, 0x19
        /*005e*/ 	.short	0x0010


	//----- nvinfo : EIATTR_PARAM_CBANK
	.align		4
        /*0060*/ 	.byte	0x04, 0x0a
        /*0062*/ 	.short	(.L_312 - .L_311)
	.align		4
.L_311:
        /*0064*/ 	.word	index@(.nv.constant0._Z16eliminate_kernelPdii)
        /*0068*/ 	.short	0x0380
        /*006a*/ 	.short	0x0010


	//----- nvinfo : EIATTR_SW_WAR
	.align		4
.L_312:
        /*006c*/ 	.byte	0x04, 0x36
        /*006e*/ 	.short	(.L_314 - .L_313)
.L_313:
        /*0070*/ 	.word	0x00000008
.L_314:


//--------------------- .nv.info._Z15row_swap_kernelPdiii --------------------------
	.section	.nv.info._Z15row_swap_kernelPdiii,"",@"SHT_CUDA_INFO"
	.sectionflags	@""
	.align	4


	//----- nvinfo : EIATTR_CUDA_API_VERSION
	.align		4
        /*0000*/ 	.byte	0x04, 0x37
        /*0002*/ 	.short	(.L_316 - .L_315)
.L_315:
        /*0004*/ 	.word	0x00000082


	//----- nvinfo : EIATTR_KPARAM_INFO
	.align		4
.L_316:
        /*0008*/ 	.byte	0x04, 0x17
        /*000a*/ 	.short	(.L_318 - .L_317)
.L_317:
        /*000c*/ 	.word	0x00000000
        /*0010*/ 	.short	0x0003
        /*0012*/ 	.short	0x0010
        /*0014*/ 	.byte	0x00, 0xf0, 0x11, 0x00


	//----- nvinfo : EIATTR_KPARAM_INFO
	.align		4
.L_318:
        /*0018*/ 	.byte	0x04, 0x17
        /*001a*/ 	.short	(.L_320 - .L_319)
.L_319:
        /*001c*/ 	.word	0x00000000
        /*0020*/ 	.short	0x0002
        /*0022*/ 	.short	0x000c
        /*0024*/ 	.byte	0x00, 0xf0, 0x11, 0x00


	//----- nvinfo : EIATTR_KPARAM_INFO
	.align		4
.L_320:
        /*0028*/ 	.byte	0x04, 0x17
        /*002a*/ 	.short	(.L_322 - .L_321)
.L_321:
        /*002c*/ 	.word	0x00000000
        /*0030*/ 	.short	0x0001
        /*0032*/ 	.short	0x0008
        /*0034*/ 	.byte	0x00, 0xf0, 0x11, 0x00


	//----- nvinfo : EIATTR_KPARAM_INFO
	.align		4
.L_322:
        /*0038*/ 	.byte	0x04, 0x17
        /*003a*/ 	.short	(.L_324 - .L_323)
.L_323:
        /*003c*/ 	.word	0x00000000
        /*0040*/ 	.short	0x0000
        /*0042*/ 	.short	0x0000
        /*0044*/ 	.byte	0x00, 0xf5, 0x21, 0x00


	//----- nvinfo : EIATTR_SPARSE_MMA_MASK
	.align		4
.L_324:
        /*0048*/ 	.byte	0x03, 0x50
        /*004a*/ 	.short	0x0000


	//----- nvinfo : EIATTR_MAXREG_COUNT
	.align		4
        /*004c*/ 	.byte	0x03, 0x1b
        /*004e*/ 	.short	0x00ff


	//----- nvinfo : EIATTR_MERCURY_ISA_VERSION
	.align		4
        /*0050*/ 	.byte	0x03, 0x5f
        /*0052*/ 	.short	0x0101


	//----- nvinfo : EIATTR_VRC_CTA_INIT_COUNT
	.align		4
        /*0054*/ 	.byte	0x02, 0x4a
	.zero		1
	.zero		1


	//----- nvinfo : EIATTR_EXIT_INSTR_OFFSETS
	.align		4
        /*0058*/ 	.byte	0x04, 0x1c
        /*005a*/ 	.short	(.L_326 - .L_325)


	//   ....[0]....
.L_325:
        /*005c*/ 	.word	0x00000080


	//   ....[1]....
        /*0060*/ 	.word	0x00000430


	//   ....[2]....
        /*0064*/ 	.word	0x000006a0


	//----- nvinfo : EIATTR_CRS_STACK_SIZE
	.align		4
.L_326:
        /*0068*/ 	.byte	0x04, 0x1e
        /*006a*/ 	.short	(.L_328 - .L_327)
.L_327:
        /*006c*/ 	.word	0x00000000


	//----- nvinfo : EIATTR_CBANK_PARAM_SIZE
	.align		4
.L_328:
        /*0070*/ 	.byte	0x03, 0x19
        /*0072*/ 	.short	0x0014


	//----- nvinfo : EIATTR_PARAM_CBANK
	.align		4
        /*0074*/ 	.byte	0x04, 0x0a
        /*0076*/ 	.short	(.L_330 - .L_329)
	.align		4
.L_329:
        /*0078*/ 	.word	index@(.nv.constant0._Z15row_swap_kernelPdiii)
        /*007c*/ 	.short	0x0380
        /*007e*/ 	.short	0x0014


	//----- nvinfo : EIATTR_SW_WAR
	.align		4
.L_330:
        /*0080*/ 	.byte	0x04, 0x36
        /*0082*/ 	.short	(.L_332 - .L_331)
.L_331:
        /*0084*/ 	.word	0x00000008
.L_332:


//--------------------- .nv.callgraph             --------------------------
	.section	.nv.callgraph,"",@"SHT_CUDA_CALLGRAPH"
	.align	4
	.sectionentsize	8
	.align		4
        /*0000*/ 	.word	0x00000000
	.align		4
        /*0004*/ 	.word	0xffffffff
	.align		4
        /*0008*/ 	.word	0x00000000
	.align		4
        /*000c*/ 	.word	0xfffffffe
	.align		4
        /*0010*/ 	.word	0x00000000
	.align		4
        /*0014*/ 	.word	0xfffffffd
	.align		4
        /*0018*/ 	.word	0x00000000
	.align		4
        /*001c*/ 	.word	0xfffffffc


//--------------------- .nv.constant4             --------------------------
	.section	.nv.constant4,"a",@progbits
	.align	8
	.align		8
.nv.constant4:
        /*0000*/ 	.dword	_ZN34_INTERNAL_982e2422_4_k_cu_22fa4f9f4cuda3std3__45__cpo5beginE
	.align		8
        /*0008*/ 	.dword	_ZN34_INTERNAL_982e2422_4_k_cu_22fa4f9f4cuda3std3__45__cpo3endE
	.align		8
        /*0010*/ 	.dword	_ZN34_INTERNAL_982e2422_4_k_cu_22fa4f9f4cuda3std3__45__cpo6cbeginE
	.align		8
        /*0018*/ 	.dword	_ZN34_INTERNAL_982e2422_4_k_cu_22fa4f9f4cuda3std3__45__cpo4cendE
	.align		8
        /*0020*/ 	.dword	_ZN34_INTERNAL_982e2422_4_k_cu_22fa4f9f4cuda3std3__45__cpo6rbeginE
	.align		8
        /*0028*/ 	.dword	_ZN34_INTERNAL_982e2422_4_k_cu_22fa4f9f4cuda3std3__45__cpo4rendE
	.align		8
        /*0030*/ 	.dword	_ZN34_INTERNAL_982e2422_4_k_cu_22fa4f9f4cuda3std3__45__cpo7crbeginE
	.align		8
        /*0038*/ 	.dword	_ZN34_INTERNAL_982e2422_4_k_cu_22fa4f9f4cuda3std3__45__cpo5crendE
	.align		8
        /*0040*/ 	.dword	_ZN34_INTERNAL_982e2422_4_k_cu_22fa4f9f4cuda3std3__436_GLOBAL__N__982e2422_4_k_cu_22fa4f9f6ignoreE
	.align		8
        /*0048*/ 	.dword	_ZN34_INTERNAL_982e2422_4_k_cu_22fa4f9f4cuda3std3__419piecewise_constructE
	.align		8
        /*0050*/ 	.dword	_ZN34_INTERNAL_982e2422_4_k_cu_22fa4f9f4cuda3std3__48in_placeE
	.align		8
        /*0058*/ 	.dword	_ZN34_INTERNAL_982e2422_4_k_cu_22fa4f9f4cuda3std3__420unreachable_sentinelE
	.align		8
        /*0060*/ 	.dword	_ZN34_INTERNAL_982e2422_4_k_cu_22fa4f9f4cuda3std3__47nulloptE
	.align		8
        /*0068*/ 	.dword	_ZN34_INTERNAL_982e2422_4_k_cu_22fa4f9f4cuda3std3__48unexpectE
	.align		8
        /*0070*/ 	.dword	_ZN34_INTERNAL_982e2422_4_k_cu_22fa4f9f4cuda3std6ranges3__45__cpo4swapE
	.align		8
        /*0078*/ 	.dword	_ZN34_INTERNAL_982e2422_4_k_cu_22fa4f9f4cuda3std6ranges3__45__cpo9iter_moveE
	.align		8
        /*0080*/ 	.dword	_ZN34_INTERNAL_982e2422_4_k_cu_22fa4f9f4cuda3std6ranges3__45__cpo5beginE
	.align		8
        /*0088*/ 	.dword	_ZN34_INTERNAL_982e2422_4_k_cu_22fa4f9f4cuda3std6ranges3__45__cpo3endE
	.align		8
        /*0090*/ 	.dword	_ZN34_INTERNAL_982e2422_4_k_cu_22fa4f9f4cuda3std6ranges3__45__cpo6cbeginE
	.align		8
        /*0098*/ 	.dword	_ZN34_INTERNAL_982e2422_4_k_cu_22fa4f9f4cuda3std6ranges3__45__cpo4cendE
	.align		8
        /*00a0*/ 	.dword	_ZN34_INTERNAL_982e2422_4_k_cu_22fa4f9f4cuda3std6ranges3__45__cpo7advanceE
	.align		8
        /*00a8*/ 	.dword	_ZN34_INTERNAL_982e2422_4_k_cu_22fa4f9f4cuda3std6ranges3__45__cpo9iter_swapE
	.align		8
        /*00b0*/ 	.dword	_ZN34_INTERNAL_982e2422_4_k_cu_22fa4f9f4cuda3std6ranges3__45__cpo4nextE
	.align		8
        /*00b8*/ 	.dword	_ZN34_INTERNAL_982e2422_4_k_cu_22fa4f9f4cuda3std6ranges3__45__cpo4prevE
	.align		8
        /*00c0*/ 	.dword	_ZN34_INTERNAL_982e2422_4_k_cu_22fa4f9f4cuda3std6ranges3__45__cpo4dataE
	.align		8
        /*00c8*/ 	.dword	_ZN34_INTERNAL_982e2422_4_k_cu_22fa4f9f4cuda3std6ranges3__45__cpo5cdataE
	.align		8
        /*00d0*/ 	.dword	_ZN34_INTERNAL_982e2422_4_k_cu_22fa4f9f4cuda3std6ranges3__45__cpo4sizeE
	.align		8
        /*00d8*/ 	.dword	_ZN34_INTERNAL_982e2422_4_k_cu_22fa4f9f4cuda3std6ranges3__45__cpo5ssizeE
	.align		8
        /*00e0*/ 	.dword	_ZN34_INTERNAL_982e2422_4_k_cu_22fa4f9f4cuda3std6ranges3__45__cpo8distanceE
	.align		8
        /*00e8*/ 	.dword	_ZN34_INTERNAL_982e2422_4_k_cu_22fa4f9f6thrust24THRUST_300001_SM_1000_NS8cuda_cub3parE
	.align		8
        /*00f0*/ 	.dword	_ZN34_INTERNAL_982e2422_4_k_cu_22fa4f9f6thrust24THRUST_300001_SM_1000_NS8cuda_cub10par_nosyncE
	.align		8
        /*00f8*/ 	.dword	_ZN34_INTERNAL_982e2422_4_k_cu_22fa4f9f6thrust24THRUST_300001_SM_1000_NS6system6detail10sequential3seqE
	.align		8
        /*0100*/ 	.dword	_ZN34_INTERNAL_982e2422_4_k_cu_22fa4f9f6thrust24THRUST_300001_SM_1000_NS6system3cpp3parE
	.align		8
        /*0108*/ 	.dword	_ZN34_INTERNAL_982e2422_4_k_cu_22fa4f9f6thrust24THRUST_300001_SM_1000_NS12placeholders2_1E
	.align		8
        /*0110*/ 	.dword	_ZN34_INTERNAL_982e2422_4_k_cu_22fa4f9f6thrust24THRUST_300001_SM_1000_NS12placeholders2_2E
	.align		8
        /*0118*/ 	.dword	_ZN34_INTERNAL_982e2422_4_k_cu_22fa4f9f6thrust24THRUST_300001_SM_1000_NS12placeholders2_3E
	.align		8
        /*0120*/ 	.dword	_ZN34_INTERNAL_982e2422_4_k_cu_22fa4f9f6thrust24THRUST_300001_SM_1000_NS12placeholders2_4E
	.align		8
        /*0128*/ 	.dword	_ZN34_INTERNAL_982e2422_4_k_cu_22fa4f9f6thrust24THRUST_300001_SM_1000_NS12placeholders2_5E
	.align		8
        /*0130*/ 	.dword	_ZN34_INTERNAL_982e2422_4_k_cu_22fa4f9f6thrust24THRUST_300001_SM_1000_NS12placeholders2_6E
	.align		8
        /*0138*/ 	.dword	_ZN34_INTERNAL_982e2422_4_k_cu_22fa4f9f6thrust24THRUST_300001_SM_1000_NS12placeholders2_7E
	.align		8
        /*0140*/ 	.dword	_ZN34_INTERNAL_982e2422_4_k_cu_22fa4f9f6thrust24THRUST_300001_SM_1000_NS12placeholders2_8E
	.align		8
        /*0148*/ 	.dword	_ZN34_INTERNAL_982e2422_4_k_cu_22fa4f9f6thrust24THRUST_300001_SM_1000_NS12placeholders2_9E
	.align		8
        /*0150*/ 	.dword	_ZN34_INTERNAL_982e2422_4_k_cu_22fa4f9f6thrust24THRUST_300001_SM_1000_NS12placeholders3_10E
	.align		8
        /*0158*/ 	.dword	_ZN34_INTERNAL_982e2422_4_k_cu_22fa4f9f6thrust24THRUST_300001_SM_1000_NS3seqE
	.align		8
        /*0160*/ 	.dword	_ZN34_INTERNAL_982e2422_4_k_cu_22fa4f9f6thrust24THRUST_300001_SM_1000_NS6deviceE


//--------------------- .text._ZN3cub18CUB_300001_SM_10006detail11EmptyKernelIvEEvv --------------------------
	.section	.text._ZN3cub18CUB_300001_SM_10006detail11EmptyKernelIvEEvv,"ax",@progbits
	.align	128
        .global         _ZN3cub18CUB_300001_SM_10006detail11EmptyKernelIvEEvv
        .type           _ZN3cub18CUB_300001_SM_10006detail11EmptyKernelIvEEvv,@function
        .size           _ZN3cub18CUB_300001_SM_10006detail11EmptyKernelIvEEvv,(.L_x_718 - _ZN3cub18CUB_300001_SM_10006detail11EmptyKernelIvEEvv)
        .other          _ZN3cub18CUB_300001_SM_10006detail11EmptyKernelIvEEvv,@"STO_CUDA_ENTRY STV_DEFAULT"
_ZN3cub18CUB_300001_SM_10006detail11EmptyKernelIvEEvv:
.text._ZN3cub18CUB_300001_SM_10006detail11EmptyKernelIvEEvv:
[----:B------:R-:W-:Y:S01]  /*0000*/  LDC R1, c[0x0][0x37c] ;  /* 0x0000df00ff017b82 */ /* 0x000fe20000000800 */
[----:B------:R-:W-:Y:S05]  /*0010*/  EXIT ;  /* 0x000000000000794d */ /* 0x000fea0003800000 */
.L_x_0:
[----:B------:R-:W-:-:S00]  /*0020*/  BRA `(.L_x_0) ;  /* 0xfffffffc00fc7947 */ /* 0x000fc0000383ffff */
[----:B------:R-:W-:-:S00]  /*0030*/  NOP ;  /* 0x0000000000007918 */ /* 0x000fc00000000000 */
        /* <DEDUP_REMOVED lines=12> */
.L_x_718:


//--------------------- .text._ZN6thrust24THRUST_300001_SM_1000_NS8cuda_cub4core6detail13_kernel_agentINS1_8__reduce11ReduceAgentIPN4cuda3std3__45tupleIJdlEEESC_SB_lNS1_9__extrema9arg_max_fIdl7AbsLessEEEEJSC_SC_iSG_EEEvDpT0_ --------------------------
	.section	.text._ZN6thrust24THRUST_300001_SM_1000_NS8cuda_cub4core6detail13_kernel_agentINS1_8__reduce11ReduceAgentIPN4cuda3std3__45tupleIJdlEEESC_SB_lNS1_9__extrema9arg_max_fIdl7AbsLessEEEEJSC_SC_iSG_EEEvDpT0_,"ax",@progbits
	.align	128
        .global         _ZN6thrust24THRUST_300001_SM_1000_NS8cuda_cub4core6detail13_kernel_agentINS1_8__reduce11ReduceAgentIPN4cuda3std3__45tupleIJdlEEESC_SB_lNS1_9__extrema9arg_max_fIdl7AbsLessEEEEJSC_SC_iSG_EEEvDpT0_
        .type           _ZN6thrust24THRUST_300001_SM_1000_NS8cuda_cub4core6detail13_kernel_agentINS1_8__reduce11ReduceAgentIPN4cuda3std3__45tupleIJdlEEESC_SB_lNS1_9__extrema9arg_max_fIdl7AbsLessEEEEJSC_SC_iSG_EEEvDpT0_,@function
        .size           _ZN6thrust24THRUST_300001_SM_1000_NS8cuda_cub4core6detail13_kernel_agentINS1_8__reduce11ReduceAgentIPN4cuda3std3__45tupleIJdlEEESC_SB_lNS1_9__extrema9arg_max_fIdl7AbsLessEEEEJSC_SC_iSG_EEEvDpT0_,(.L_x_719 - _ZN6thrust24THRUST_300001_SM_1000_NS8cuda_cub4core6detail13_kernel_agentINS1_8__reduce11ReduceAgentIPN4cuda3std3__45tupleIJdlEEESC_SB_lNS1_9__extrema9arg_max_fIdl7AbsLessEEEEJSC_SC_iSG_EEEvDpT0_)
        .other          _ZN6thrust24THRUST_300001_SM_1000_NS8cuda_cub4core6detail13_kernel_agentINS1_8__reduce11ReduceAgentIPN4cuda3std3__45tupleIJdlEEESC_SB_lNS1_9__extrema9arg_max_fIdl7AbsLessEEEEJSC_SC_iSG_EEEvDpT0_,@"STO_CUDA_ENTRY STV_DEFAULT"
_ZN6thrust24THRUST_300001_SM_1000_NS8cuda_cub4core6detail13_kernel_agentINS1_8__reduce11ReduceAgentIPN4cuda3std3__45tupleIJdlEEESC_SB_lNS1_9__extrema9arg_max_fIdl7AbsLessEEEEJSC_SC_iSG_EEEvDpT0_:
.text._ZN6thrust24THRUST_300001_SM_1000_NS8cuda_cub4core6detail13_kernel_agentINS1_8__reduce11ReduceAgentIPN4cuda3std3__45tupleIJdlEEESC_SB_lNS1_9__extrema9arg_max_fIdl7AbsLessEEEEJSC_SC_iSG_EEEvDpT0_:
[----:B------:R-:W-:Y:S01]  /*0000*/  LDC R1, c[0x0][0x37c] ;  /* 0x0000df00ff017b82 */ /* 0x000fe20000000800 */
[----:B------:R-:W0:Y:S02]  /*0010*/  LDCU UR8, c[0x0][0x390] ;  /* 0x00007200ff0877ac */ /* 0x000e240008000800 */
[----:B0-----:R-:W-:-:S13]  /*0020*/  ISETP.NE.AND P0, PT, RZ, UR8, PT ;  /* 0x00000008ff007c0c */ /* 0x001fda000bf05270 */
[----:B------:R-:W-:Y:S05]  /*0030*/  @!P0 EXIT ;  /* 0x000000000000894d */ /* 0x000fea0003800000 */
[----:B------:R-:W-:Y:S01]  /*0040*/  UISETP.GT.AND UP0, UPT, UR8, 0x4ff, UPT ;  /* 0x000004ff0800788c */ /* 0x000fe2000bf04270 */
[----:B------:R-:W-:Y:S01]  /*0050*/  BSSY.RECONVERGENT B0, `(.L_x_1) ;  /* 0x00006c1000007945 */ /* 0x000fe20003800200 */
[----:B------:R-:W0:Y:S07]  /*0060*/  LDCU.64 UR10, c[0x0][0x358] ;  /* 0x00006b00ff0a77ac */ /* 0x000e2e0008000a00 */
[----:B------:R-:W-:Y:S05]  /*0070*/  BRA.U UP0, `(.L_x_2) ;  /* 0x0000003900807547 */ /* 0x000fea000b800000 */
[----:B------:R-:W1:Y:S01]  /*0080*/  S2R R0, SR_TID.X ;  /* 0x0000000000007919 */ /* 0x000e620000002100 */
[----:B------:R-:W2:Y:S01]  /*0090*/  LDCU UR4, c[0x0][0x390] ;  /* 0x00007200ff0477ac */ /* 0x000ea20008000800 */
[----:B------:R-:W-:Y:S01]  /*00a0*/  BSSY.RECONVERGENT B1, `(.L_x_3) ;  /* 0x000000b000017945 */ /* 0x000fe20003800200 */
[----:B------:R-:W-:Y:S02]  /*00b0*/  CS2R R14, SRZ ;  /* 0x00000000000e7805 */ /* 0x000fe4000001ff00 */
[----:B------:R-:W-:Y:S02]  /*00c0*/  CS2R R12, SRZ ;  /* 0x00000000000c7805 */ /* 0x000fe4000001ff00 */
[----:B-1----:R-:W-:Y:S01]  /*00d0*/  ISETP.GE.AND P0, PT, R0, UR8, PT ;  /* 0x0000000800007c0c */ /* 0x002fe2000bf06270 */
[----:B------:R-:W-:-:S12]  /*00e0*/  IMAD.MOV.U32 R19, RZ, RZ, R0 ;  /* 0x000000ffff137224 */ /* 0x000fd800078e0000 */
[----:B--2---:R-:W-:Y:S05]  /*00f0*/  @P0 BRA `(.L_x_4) ;  /* 0x0000000000140947 */ /* 0x004fea0003800000 */
[----:B------:R-:W1:Y:S02]  /*0100*/  LDC.64 R2, c[0x0][0x380] ;  /* 0x0000e000ff027b82 */ /* 0x000e640000000a00 */
[----:B-1----:R-:W-:-:S05]  /*0110*/  IMAD.WIDE.U32 R2, R0, 0x10, R2 ;  /* 0x0000001000027825 */ /* 0x002fca00078e0002 */
[----:B0-----:R1:W5:Y:S04]  /*0120*/  LDG.E.64.CONSTANT R14, desc[UR10][R2.64] ;  /* 0x0000000a020e7981 */ /* 0x001368000c1e9b00 */
[----:B------:R1:W5:Y:S01]  /*0130*/  LDG.E.64.CONSTANT R12, desc[UR10][R2.64+0x8] ;  /* 0x0000080a020c7981 */ /* 0x000362000c1e9b00 */
[----:B------:R-:W-:-:S07]  /*0140*/  VIADD R19, R0, 0x100 ;  /* 0x0000010000137836 */ /* 0x000fce0000000000 */
.L_x_4:
[----:B0-----:R-:W-:Y:S05]  /*0150*/  BSYNC.RECONVERGENT B1 ;  /* 0x0000000000017941 */ /* 0x001fea0003800200 */
.L_x_3:
[----:B------:R-:W-:Y:S01]  /*0160*/  ISETP.GE.AND P0, PT, R19, UR8, PT ;  /* 0x0000000813007c0c */ /* 0x000fe2000bf06270 */
[----:B------:R-:W-:-:S12]  /*0170*/  BSSY.RECONVERGENT B1, `(.L_x_5) ;  /* 0x0000099000017945 */ /* 0x000fd80003800200 */
[----:B------:R-:W-:Y:S05]  /*0180*/  @P0 BRA `(.L_x_6) ;  /* 0x00000008005c0947 */ /* 0x000fea0003800000 */
[----:B------:R-:W-:Y:S01]  /*0190*/  LOP3.LUT R4, RZ, R19, RZ, 0x33, !PT ;  /* 0x00000013ff047212 */ /* 0x000fe200078e33ff */
[----:B------:R-:W-:Y:S04]  /*01a0*/  BSSY.RECONVERGENT B2, `(.L_x_7) ;  /* 0x000002e000027945 */ /* 0x000fe80003800200 */
[----:B------:R-:W-:-:S05]  /*01b0*/  VIADD R4, R4, UR8 ;  /* 0x0000000804047c36 */ /* 0x000fca0008000000 */
[----:B-1----:R-:W-:-:S04]  /*01c0*/  LOP3.LUT R2, R4, 0x300, RZ, 0xc0, !PT ;  /* 0x0000030004027812 */ /* 0x002fc800078ec0ff */
[----:B------:R-:W-:-:S13]  /*01d0*/  ISETP.NE.AND P0, PT, R2, 0x300, PT ;  /* 0x000003000200780c */ /* 0x000fda0003f05270 */
[----:B------:R-:W-:Y:S05]  /*01e0*/  @!P0 BRA `(.L_x_8) ;  /* 0x0000000000a48947 */ /* 0x000fea0003800000 */
[----:B------:R-:W0:Y:S01]  /*01f0*/  LDC.64 R2, c[0x0][0x380] ;  /* 0x0000e000ff027b82 */ /* 0x000e220000000a00 */
[----:B------:R-:W-:-:S04]  /*0200*/  LEA.HI R5, R4, 0x1, RZ, 0x18 ;  /* 0x0000000104057811 */ /* 0x000fc800078fc0ff */
[----:B------:R-:W-:-:S05]  /*0210*/  LOP3.LUT R5, R5, 0x3, RZ, 0xc0, !PT ;  /* 0x0000000305057812 */ /* 0x000fca00078ec0ff */
[----:B------:R-:W-:Y:S02]  /*0220*/  IMAD.MOV R5, RZ, RZ, -R5 ;  /* 0x000000ffff057224 */ /* 0x000fe400078e0a05 */
[----:B0-----:R-:W-:-:S04]  /*0230*/  IMAD.WIDE.U32 R2, R19, 0x10, R2 ;  /* 0x0000001013027825 */ /* 0x001fc800078e0002 */
[----:B------:R-:W-:-:S07]  /*0240*/  IMAD.MOV.U32 R16, RZ, RZ, R2 ;  /* 0x000000ffff107224 */ /* 0x000fce00078e0002 */
.L_x_11:
[----:B------:R-:W-:-:S05]  /*0250*/  IMAD.MOV.U32 R2, RZ, RZ, R16 ;  /* 0x000000ffff027224 */ /* 0x000fca00078e0010 */
[----:B------:R-:W2:Y:S04]  /*0260*/  LDG.E.64.CONSTANT R8, desc[UR10][R2.64] ;  /* 0x0000000a02087981 */ /* 0x000ea8000c1e9b00 */
[----:B------:R-:W3:Y:S01]  /*0270*/  LDG.E.64.CONSTANT R10, desc[UR10][R2.64+0x8] ;  /* 0x0000080a020a7981 */ /* 0x000ee2000c1e9b00 */
[----:B------:R-:W-:Y:S01]  /*0280*/  VIADD R5, R5, 0x1 ;  /* 0x0000000105057836 */ /* 0x000fe20000000000 */
[----:B------:R-:W-:Y:S01]  /*0290*/  BSSY.RECONVERGENT B3, `(.L_x_9) ;  /* 0x000001b000037945 */ /* 0x000fe20003800200 */
[----:B-----5:R-:W-:Y:S01]  /*02a0*/  IMAD.MOV.U32 R21, RZ, RZ, R13 ;  /* 0x000000ffff157224 */ /* 0x020fe200078e000d */
[----:B------:R-:W-:Y:S01]  /*02b0*/  IADD3 R16, P3, PT, R2, 0x1000, RZ ;  /* 0x0000100002107810 */ /* 0x000fe20007f7e0ff */
[----:B------:R-:W-:Y:S01]  /*02c0*/  IMAD.MOV.U32 R17, RZ, RZ, R12 ;  /* 0x000000ffff117224 */ /* 0x000fe200078e000c */
[----:B------:R-:W-:Y:S01]  /*02d0*/  ISETP.NE.AND P2, PT, R5, RZ, PT ;  /* 0x000000ff0500720c */ /* 0x000fe20003f45270 */
[----:B------:R-:W-:-:S02]  /*02e0*/  IMAD.MOV.U32 R6, RZ, RZ, R14 ;  /* 0x000000ffff067224 */ /* 0x000fc400078e000e */
[----:B------:R-:W-:Y:S01]  /*02f0*/  IMAD.MOV.U32 R7, RZ, RZ, R15 ;  /* 0x000000ffff077224 */ /* 0x000fe200078e000f */
[----:B--2---:R-:W-:Y:S01]  /*0300*/  DSETP.GEU.AND P0, PT, |R14|, |R8|, PT ;  /* 0x400000080e00722a */ /* 0x004fe20003f0e200 */
[----:B------:R-:W-:Y:S02]  /*0310*/  IMAD.MOV.U32 R14, RZ, RZ, R8 ;  /* 0x000000ffff0e7224 */ /* 0x000fe400078e0008 */
[----:B---3--:R-:W-:Y:S02]  /*0320*/  IMAD.MOV.U32 R12, RZ, RZ, R10 ;  /* 0x000000ffff0c7224 */ /* 0x008fe400078e000a */
[----:B------:R-:W-:Y:S02]  /*0330*/  IMAD.MOV.U32 R13, RZ, RZ, R11 ;  /* 0x000000ffff0d7224 */ /* 0x000fe400078e000b */
[----:B------:R-:W-:-:S07]  /*0340*/  IMAD.MOV.U32 R15, RZ, RZ, R9 ;  /* 0x000000ffff0f7224 */ /* 0x000fce00078e0009 */
[----:B------:R-:W-:Y:S05]  /*0350*/  @!P0 BRA `(.L_x_10) ;  /* 0x0000000000388947 */ /* 0x000fea0003800000 */
[----:B------:R-:W-:Y:S01]  /*0360*/  DSETP.GEU.AND P0, PT, |R8|, |R6|, PT ;  /* 0x400000060800722a */ /* 0x000fe20003f0e200 */
[----:B------:R-:W-:Y:S02]  /*0370*/  IMAD.MOV.U32 R14, RZ, RZ, R6 ;  /* 0x000000ffff0e7224 */ /* 0x000fe400078e0006 */
[----:B------:R-:W-:Y:S02]  /*0380*/  IMAD.MOV.U32 R15, RZ, RZ, R7 ;  /* 0x000000ffff0f7224 */ /* 0x000fe400078e0007 */
[----:B------:R-:W-:Y:S02]  /*0390*/  IMAD.MOV.U32 R12, RZ, RZ, R17 ;  /* 0x000000ffff0c7224 */ /* 0x000fe400078e0011 */
[----:B------:R-:W-:-:S07]  /*03a0*/  IMAD.MOV.U32 R13, RZ, RZ, R21 ;  /* 0x000000ffff0d7224 */ /* 0x000fce00078e0015 */
[----:B------:R-:W-:Y:S05]  /*03b0*/  @!P0 BRA `(.L_x_10) ;  /* 0x0000000000208947 */ /* 0x000fea0003800000 */
[CC--:B------:R-:W-:Y:S02]  /*03c0*/  ISETP.GE.U32.AND P1, PT, R17.reuse, R10.reuse, PT ;  /* 0x0000000a1100720c */ /* 0x0c0fe40003f26070 */
[----:B------:R-:W-:Y:S02]  /*03d0*/  ISETP.LT.U32.AND P0, PT, R17, R10, PT ;  /* 0x0000000a1100720c */ /* 0x000fe40003f01070 */
[CC--:B------:R-:W-:Y:S02]  /*03e0*/  ISETP.GE.AND.EX P1, PT, R21.reuse, R11.reuse, PT, P1 ;  /* 0x0000000b1500720c */ /* 0x0c0fe40003f26310 */
[----:B------:R-:W-:Y:S02]  /*03f0*/  ISETP.LT.AND.EX P0, PT, R21, R11, PT, P0 ;  /* 0x0000000b1500720c */ /* 0x000fe40003f01300 */
[----:B------:R-:W-:Y:S02]  /*0400*/  FSEL R14, R6, R8, !P1 ;  /* 0x00000008060e7208 */ /* 0x000fe40004800000 */
[----:B------:R-:W-:-:S02]  /*0410*/  FSEL R15, R7, R9, !P1 ;  /* 0x00000009070f7208 */ /* 0x000fc40004800000 */
[----:B------:R-:W-:Y:S02]  /*0420*/  SEL R12, R17, R10, P0 ;  /* 0x0000000a110c7207 */ /* 0x000fe40000000000 */
[----:B------:R-:W-:-:S07]  /*0430*/  SEL R13, R21, R11, P0 ;  /* 0x0000000b150d7207 */ /* 0x000fce0000000000 */
.L_x_10:
[----:B------:R-:W-:Y:S05]  /*0440*/  BSYNC.RECONVERGENT B3 ;  /* 0x0000000000037941 */ /* 0x000fea0003800200 */
.L_x_9:
[----:B------:R-:W-:Y:S02]  /*0450*/  IMAD.X R3, RZ, RZ, R3, P3 ;  /* 0x000000ffff037224 */ /* 0x000fe400018e0603 */
[----:B------:R-:W-:Y:S01]  /*0460*/  VIADD R19, R19, 0x100 ;  /* 0x0000010013137836 */ /* 0x000fe20000000000 */
[----:B------:R-:W-:Y:S06]  /*0470*/  @P2 BRA `(.L_x_11) ;  /* 0xfffffffc00742947 */ /* 0x000fec000383ffff */
.L_x_8:
[----:B------:R-:W-:Y:S05]  /*0480*/  BSYNC.RECONVERGENT B2 ;  /* 0x0000000000027941 */ /* 0x000fea0003800200 */
.L_x_7:
[----:B------:R-:W0:Y:S01]  /*0490*/  LDC.64 R8, c[0x0][0x380] ;  /* 0x0000e000ff087b82 */ /* 0x000e220000000a00 */
[----:B------:R-:W-:-:S13]  /*04a0*/  ISETP.GE.U32.AND P0, PT, R4, 0x300, PT ;  /* 0x000003000400780c */ /* 0x000fda0003f06070 */
[----:B------:R-:W-:Y:S05]  /*04b0*/  @!P0 BRA `(.L_x_6) ;  /* 0x0000000400908947 */ /* 0x000fea0003800000 */
.L_x_20:
[----:B0-----:R-:W-:-:S05]  /*04c0*/  IMAD.WIDE R20, R19, 0x10, R8 ;  /* 0x0000001013147825 */ /* 0x001fca00078e0208 */
[----:B------:R-:W2:Y:S04]  /*04d0*/  LDG.E.64.CONSTANT R10, desc[UR10][R20.64] ;  /* 0x0000000a140a7981 */ /* 0x000ea8000c1e9b00 */
[----:B------:R-:W3:Y:S04]  /*04e0*/  LDG.E.64.CONSTANT R16, desc[UR10][R20.64+0x8] ;  /* 0x0000080a14107981 */ /* 0x000ee8000c1e9b00 */
[----:B-----5:R0:W5:Y:S04]  /*04f0*/  LDG.E.64.CONSTANT R6, desc[UR10][R20.64+0x1000] ;  /* 0x0010000a14067981 */ /* 0x020168000c1e9b00 */
[----:B------:R0:W5:Y:S01]  /*0500*/  LDG.E.64.CONSTANT R4, desc[UR10][R20.64+0x1008] ;  /* 0x0010080a14047981 */ /* 0x000162000c1e9b00 */
[----:B------:R-:W-:Y:S01]  /*0510*/  BSSY.RECONVERGENT B2, `(.L_x_12) ;  /* 0x0000015000027945 */ /* 0x000fe20003800200 */
[----:B--2---:R-:W-:Y:S01]  /*0520*/  DSETP.GEU.AND P0, PT, |R14|, |R10|, PT ;  /* 0x4000000a0e00722a */ /* 0x004fe20003f0e200 */
[----:B------:R-:W-:-:S02]  /*0530*/  IMAD.MOV.U32 R2, RZ, RZ, R10 ;  /* 0x000000ffff027224 */ /* 0x000fc400078e000a */
[----:B------:R-:W-:Y:S02]  /*0540*/  IMAD.MOV.U32 R3, RZ, RZ, R11 ;  /* 0x000000ffff037224 */ /* 0x000fe400078e000b */
[----:B---3--:R-:W-:Y:S02]  /*0550*/  IMAD.MOV.U32 R23, RZ, RZ, R16 ;  /* 0x000000ffff177224 */ /* 0x008fe400078e0010 */
[----:B------:R-:W-:-:S07]  /*0560*/  IMAD.MOV.U32 R25, RZ, RZ, R17 ;  /* 0x000000ffff197224 */ /* 0x000fce00078e0011 */
[----:B0-----:R-:W-:Y:S05]  /*0570*/  @!P0 BRA `(.L_x_13) ;  /* 0x0000000000388947 */ /* 0x001fea0003800000 */
[----:B------:R-:W-:Y:S01]  /*0580*/  DSETP.GEU.AND P0, PT, |R10|, |R14|, PT ;  /* 0x4000000e0a00722a */ /* 0x000fe20003f0e200 */
[----:B------:R-:W-:Y:S02]  /*0590*/  IMAD.MOV.U32 R23, RZ, RZ, R12 ;  /* 0x000000ffff177224 */ /* 0x000fe400078e000c */
[----:B------:R-:W-:Y:S02]  /*05a0*/  IMAD.MOV.U32 R25, RZ, RZ, R13 ;  /* 0x000000ffff197224 */ /* 0x000fe400078e000d */
[----:B------:R-:W-:Y:S02]  /*05b0*/  IMAD.MOV.U32 R2, RZ, RZ, R14 ;  /* 0x000000ffff027224 */ /* 0x000fe400078e000e */
[----:B------:R-:W-:-:S07]  /*05c0*/  IMAD.MOV.U32 R3, RZ, RZ, R15 ;  /* 0x000000ffff037224 */ /* 0x000fce00078e000f */
[----:B------:R-:W-:Y:S05]  /*05d0*/  @!P0 BRA `(.L_x_13) ;  /* 0x0000000000208947 */ /* 0x000fea0003800000 */
[CC--:B------:R-:W-:Y:S02]  /*05e0*/  ISETP.LT.U32.AND P1, PT, R12.reuse, R16.reuse, PT ;  /* 0x000000100c00720c */ /* 0x0c0fe40003f21070 */
[CC--:B------:R-:W-:Y:S02]  /*05f0*/  ISETP.GE.U32.AND P0, PT, R12.reuse, R16.reuse, PT ;  /* 0x000000100c00720c */ /* 0x0c0fe40003f06070 */
[CC--:B------:R-:W-:Y:S02]  /*0600*/  ISETP.LT.AND.EX P1, PT, R13.reuse, R17.reuse, PT, P1 ;  /* 0x000000110d00720c */ /* 0x0c0fe40003f21310 */
[CC--:B------:R-:W-:Y:S02]  /*0610*/  ISETP.GE.AND.EX P0, PT, R13.reuse, R17.reuse, PT, P0 ;  /* 0x000000110d00720c */ /* 0x0c0fe40003f06300 */
[----:B------:R-:W-:Y:S02]  /*0620*/  SEL R23, R12, R16, P1 ;  /* 0x000000100c177207 */ /* 0x000fe40000800000 */
[----:B------:R-:W-:-:S02]  /*0630*/  SEL R25, R13, R17, P1 ;  /* 0x000000110d197207 */ /* 0x000fc40000800000 */
[----:B------:R-:W-:Y:S02]  /*0640*/  FSEL R2, R14, R10, !P0 ;  /* 0x0000000a0e027208 */ /* 0x000fe40004000000 */
[----:B------:R-:W-:-:S07]  /*0650*/  FSEL R3, R15, R11, !P0 ;  /* 0x0000000b0f037208 */ /* 0x000fce0004000000 */
.L_x_13:
[----:B------:R-:W-:Y:S05]  /*0660*/  BSYNC.RECONVERGENT B2 ;  /* 0x0000000000027941 */ /* 0x000fea0003800200 */
.L_x_12:
[----:B------:R0:W5:Y:S04]  /*0670*/  LDG.E.64.CONSTANT R14, desc[UR10][R20.64+0x2000] ;  /* 0x0020000a140e7981 */ /* 0x000168000c1e9b00 */
[----:B------:R0:W5:Y:S04]  /*0680*/  LDG.E.64.CONSTANT R12, desc[UR10][R20.64+0x2008] ;  /* 0x0020080a140c7981 */ /* 0x000168000c1e9b00 */
[----:B------:R0:W5:Y:S04]  /*0690*/  LDG.E.64.CONSTANT R10, desc[UR10][R20.64+0x3000] ;  /* 0x0030000a140a7981 */ /* 0x000168000c1e9b00 */
[----:B------:R0:W5:Y:S02]  /*06a0*/  LDG.E.64.CONSTANT R16, desc[UR10][R20.64+0x3008] ;  /* 0x0030080a14107981 */ /* 0x000164000c1e9b00 */
[----:B-----5:R-:W-:Y:S01]  /*06b0*/  DSETP.GEU.AND P0, PT, |R2|, |R6|, PT ;  /* 0x400000060200722a */ /* 0x020fe20003f0e200 */
[----:B------:R-:W-:Y:S01]  /*06c0*/  BSSY.RECONVERGENT B2, `(.L_x_14) ;  /* 0x0000014000027945 */ /* 0x000fe20003800200 */
[----:B------:R-:W-:-:S02]  /*06d0*/  IMAD.MOV.U32 R26, RZ, RZ, R6 ;  /* 0x000000ffff1a7224 */ /* 0x000fc400078e0006 */
[----:B------:R-:W-:Y:S02]  /*06e0*/  IMAD.MOV.U32 R27, RZ, RZ, R7 ;  /* 0x000000ffff1b7224 */ /* 0x000fe400078e0007 */
[----:B------:R-:W-:Y:S02]  /*06f0*/  IMAD.MOV.U32 R29, RZ, RZ, R4 ;  /* 0x000000ffff1d7224 */ /* 0x000fe400078e0004 */
[----:B------:R-:W-:-:S06]  /*0700*/  IMAD.MOV.U32 R18, RZ, RZ, R5 ;  /* 0x000000ffff127224 */ /* 0x000fcc00078e0005 */
[----:B0-----:R-:W-:Y:S05]  /*0710*/  @!P0 BRA `(.L_x_15) ;  /* 0x0000000000388947 */ /* 0x001fea0003800000 */
        /* <DEDUP_REMOVED lines=14> */
.L_x_15:
[----:B------:R-:W-:Y:S05]  /*0800*/  BSYNC.RECONVERGENT B2 ;  /* 0x0000000000027941 */ /* 0x000fea0003800200 */
.L_x_14:
[----:B------:R-:W-:Y:S01]  /*0810*/  DSETP.GEU.AND P0, PT, |R26|, |R14|, PT ;  /* 0x4000000e1a00722a */ /* 0x000fe20003f0e200 */
[----:B------:R-:W-:Y:S01]  /*0820*/  BSSY.RECONVERGENT B2, `(.L_x_16) ;  /* 0x0000014000027945 */ /* 0x000fe20003800200 */
[----:B------:R-:W-:Y:S02]  /*0830*/  IMAD.MOV.U32 R2, RZ, RZ, R14 ;  /* 0x000000ffff027224 */ /* 0x000fe400078e000e */
[----:B------:R-:W-:Y:S02]  /*0840*/  IMAD.MOV.U32 R3, RZ, RZ, R15 ;  /* 0x000000ffff037224 */ /* 0x000fe400078e000f */
[----:B------:R-:W-:Y:S02]  /*0850*/  IMAD.MOV.U32 R5, RZ, RZ, R12 ;  /* 0x000000ffff057224 */ /* 0x000fe400078e000c */
[----:B------:R-:W-:-:S06]  /*0860*/  IMAD.MOV.U32 R7, RZ, RZ, R13 ;  /* 0x000000ffff077224 */ /* 0x000fcc00078e000d */
        /* <DEDUP_REMOVED lines=15> */
.L_x_17:
[----:B------:R-:W-:Y:S05]  /*0960*/  BSYNC.RECONVERGENT B2 ;  /* 0x0000000000027941 */ /* 0x000fea0003800200 */
.L_x_16:
        /* <DEDUP_REMOVED lines=21> */
.L_x_19:
[----:B------:R-:W-:Y:S05]  /*0ac0*/  BSYNC.RECONVERGENT B2 ;  /* 0x0000000000027941 */ /* 0x000fea0003800200 */
.L_x_18:
[----:B------:R-:W-:-:S05]  /*0ad0*/  VIADD R19, R19, 0x400 ;  /* 0x0000040013137836 */ /* 0x000fca0000000000 */
[----:B------:R-:W-:-:S13]  /*0ae0*/  ISETP.GE.AND P0, PT, R19, UR4, PT ;  /* 0x0000000413007c0c */ /* 0x000fda000bf06270 */
[----:B------:R-:W-:Y:S05]  /*0af0*/  @!P0 BRA `(.L_x_20) ;  /* 0xfffffff800708947 */ /* 0x000fea000383ffff */
.L_x_6:
[----:B------:R-:W-:Y:S05]  /*0b00*/  BSYNC.RECONVERGENT B1 ;  /* 0x0000000000017941 */ /* 0x000fea0003800200 */
.L_x_5:
[----:B------:R-:W2:Y:S02]  /*0b10*/  LDCU UR6, c[0x0][0x390] ;  /* 0x00007200ff0677ac */ /* 0x000ea40008000800 */
[----:B--2---:R-:W-:-:S09]  /*0b20*/  UISETP.GE.AND UP0, UPT, UR6, 0x100, UPT ;  /* 0x000001000600788c */ /* 0x004fd2000bf06270 */
[----:B------:R-:W-:Y:S05]  /*0b30*/  BRA.U !UP0, `(.L_x_21) ;  /* 0x0000001508507547 */ /* 0x000fea000b800000 */
[----:B0-----:R-:W0:Y:S01]  /*0b40*/  S2R R9, SR_LANEID ;  /* 0x0000000000097919 */ /* 0x001e220000000000 */
[----:B------:R-:W-:Y:S01]  /*0b50*/  BSSY.RECONVERGENT B1, `(.L_x_22) ;  /* 0x000001f000017945 */ /* 0x000fe20003800200 */
[----:B-----5:R-:W-:Y:S01]  /*0b60*/  IMAD.MOV.U32 R11, RZ, RZ, R12 ;  /* 0x000000ffff0b7224 */ /* 0x020fe200078e000c */
[----:B------:R2:W3:Y:S01]  /*0b70*/  SHFL.DOWN PT, R4, R14, 0x1, 0x1f ;  /* 0x08201f000e047f89 */ /* 0x0004e200000e0000 */
[----:B------:R-:W-:Y:S02]  /*0b80*/  IMAD.MOV.U32 R16, RZ, RZ, R13 ;  /* 0x000000ffff107224 */ /* 0x000fe400078e000d */
[----:B-1----:R-:W-:Y:S01]  /*0b90*/  IMAD.MOV.U32 R2, RZ, RZ, R14 ;  /* 0x000000ffff027224 */ /* 0x002fe200078e000e */
[----:B------:R2:W1:Y:S01]  /*0ba0*/  SHFL.DOWN PT, R5, R15, 0x1, 0x1f ;  /* 0x08201f000f057f89 */ /* 0x00046200000e0000 */
[----:B------:R-:W-:-:S03]  /*0bb0*/  IMAD.MOV.U32 R3, RZ, RZ, R15 ;  /* 0x000000ffff037224 */ /* 0x000fc600078e000f */
[----:B------:R2:W4:Y:S04]  /*0bc0*/  SHFL.DOWN PT, R7, R12, 0x1, 0x1f ;  /* 0x08201f000c077f89 */ /* 0x00052800000e0000 */
[----:B------:R2:W1:Y:S01]  /*0bd0*/  SHFL.DOWN PT, R17, R13, 0x1, 0x1f ;  /* 0x08201f000d117f89 */ /* 0x00046200000e0000 */
[----:B0-----:R-:W-:-:S13]  /*0be0*/  ISETP.GT.AND P0, PT, R9, 0x1e, PT ;  /* 0x0000001e0900780c */ /* 0x001fda0003f04270 */
[----:B-1234-:R-:W-:Y:S05]  /*0bf0*/  @P0 BRA `(.L_x_23) ;  /* 0x0000000000500947 */ /* 0x01efea0003800000 */
[----:B------:R-:W-:Y:S01]  /*0c00*/  DSETP.GEU.AND P0, PT, |R14|, |R4|, PT ;  /* 0x400000040e00722a */ /* 0x000fe20003f0e200 */
[----:B------:R-:W-:Y:S02]  /*0c10*/  IMAD.MOV.U32 R11, RZ, RZ, R7 ;  /* 0x000000ffff0b7224 */ /* 0x000fe400078e0007 */
[----:B------:R-:W-:Y:S02]  /*0c20*/  IMAD.MOV.U32 R16, RZ, RZ, R17 ;  /* 0x000000ffff107224 */ /* 0x000fe400078e0011 */
        /* <DEDUP_REMOVED lines=9> */
[CC--:B------:R-:W-:Y:S02]  /*0cc0*/  ISETP.LT.U32.AND P1, PT, R12.reuse, R7.reuse, PT ;  /* 0x000000070c00720c */ /* 0x0c0fe40003f21070 */
[C---:B------:R-:W-:Y:S02]  /*0cd0*/  ISETP.GE.U32.AND P0, PT, R12.reuse, R7, PT ;  /* 0x000000070c00720c */ /* 0x040fe40003f06070 */
[CC--:B------:R-:W-:Y:S02]  /*0ce0*/  ISETP.LT.AND.EX P1, PT, R13.reuse, R17.reuse, PT, P1 ;  /* 0x000000110d00720c */ /* 0x0c0fe40003f21310 */
[C---:B------:R-:W-:Y:S02]  /*0cf0*/  ISETP.GE.AND.EX P0, PT, R13.reuse, R17, PT, P0 ;  /* 0x000000110d00720c */ /* 0x040fe40003f06300 */
[----:B------:R-:W-:Y:S02]  /*0d00*/  SEL R11, R12, R7, P1 ;  /* 0x000000070c0b7207 */ /* 0x000fe40000800000 */
[----:B------:R-:W-:-:S02]  /*0d10*/  SEL R16, R13, R17, P1 ;  /* 0x000000110d107207 */ /* 0x000fc40000800000 */
[----:B------:R-:W-:Y:S02]  /*0d20*/  FSEL R2, R14, R4, !P0 ;  /* 0x000000040e027208 */ /* 0x000fe40004000000 */
[----:B------:R-:W-:-:S07]  /*0d30*/  FSEL R3, R15, R5, !P0 ;  /* 0x000000050f037208 */ /* 0x000fce0004000000 */
.L_x_23:
[----:B------:R-:W-:Y:S05]  /*0d40*/  BSYNC.RECONVERGENT B1 ;  /* 0x0000000000017941 */ /* 0x000fea0003800200 */
.L_x_22:
[----:B------:R-:W-:Y:S01]  /*0d50*/  ISETP.GT.AND P0, PT, R9, 0x1d, PT ;  /* 0x0000001d0900780c */ /* 0x000fe20003f04270 */
[----:B------:R0:W1:Y:S01]  /*0d60*/  SHFL.DOWN PT, R6, R2, 0x2, 0x1f ;  /* 0x08401f0002067f89 */ /* 0x00006200000e0000 */
[----:B------:R-:W-:Y:S01]  /*0d70*/  BSSY.RECONVERGENT B1, `(.L_x_24) ;  /* 0x000001d000017945 */ /* 0x000fe20003800200 */
[----:B------:R-:W-:Y:S02]  /*0d80*/  IMAD.MOV.U32 R8, RZ, RZ, R11 ;  /* 0x000000ffff087224 */ /* 0x000fe400078e000b */
[----:B------:R0:W2:Y:S01]  /*0d90*/  SHFL.DOWN PT, R7, R3, 0x2, 0x1f ;  /* 0x08401f0003077f89 */ /* 0x0000a200000e0000 */
[----:B------:R-:W-:Y:S02]  /*0da0*/  IMAD.MOV.U32 R10, RZ, RZ, R16 ;  /* 0x000000ffff0a7224 */ /* 0x000fe400078e0010 */
[----:B------:R-:W-:Y:S01]  /*0db0*/  IMAD.MOV.U32 R4, RZ, RZ, R2 ;  /* 0x000000ffff047224 */ /* 0x000fe200078e0002 */
[----:B------:R0:W3:Y:S01]  /*0dc0*/  SHFL.DOWN PT, R12, R11, 0x2, 0x1f ;  /* 0x08401f000b0c7f89 */ /* 0x0000e200000e0000 */
[----:B------:R-:W-:-:S03]  /*0dd0*/  IMAD.MOV.U32 R5, RZ, RZ, R3 ;  /* 0x000000ffff057224 */ /* 0x000fc600078e0003 */
[----:B------:R0:W4:Y:S01]  /*0de0*/  SHFL.DOWN PT, R13, R16, 0x2, 0x1f ;  /* 0x08401f00100d7f89 */ /* 0x00012200000e0000 */
[----:B------:R-:W-:Y:S05]  /*0df0*/  @P0 BRA `(.L_x_25) ;  /* 0x0000000000500947 */ /* 0x000fea0003800000 */
[----:B-12---:R-:W-:Y:S01]  /*0e00*/  DSETP.GEU.AND P0, PT, |R2|, |R6|, PT ;  /* 0x400000060200722a */ /* 0x006fe20003f0e200 */
[----:B---3--:R-:W-:Y:S02]  /*0e10*/  IMAD.MOV.U32 R8, RZ, RZ, R12 ;  /* 0x000000ffff087224 */ /* 0x008fe400078e000c */
[----:B----4-:R-:W-:Y:S02]  /*0e20*/  IMAD.MOV.U32 R10, RZ, RZ, R13 ;  /* 0x000000ffff0a7224 */ /* 0x010fe400078e000d */
        /* <DEDUP_REMOVED lines=17> */
.L_x_25:
[----:B------:R-:W-:Y:S05]  /*0f40*/  BSYNC.RECONVERGENT B1 ;  /* 0x0000000000017941 */ /* 0x000fea0003800200 */
.L_x_24:
[----:B------:R-:W-:Y:S01]  /*0f50*/  ISETP.GT.AND P0, PT, R9, 0x1b, PT ;  /* 0x0000001b0900780c */ /* 0x000fe20003f04270 */
[----:B-1----:R1:W1:Y:S01]  /*0f60*/  SHFL.DOWN PT, R6, R4, 0x4, 0x1f ;  /* 0x08801f0004067f89 */ /* 0x00226200000e0000 */
[----:B------:R-:W-:Y:S01]  /*0f70*/  BSSY.RECONVERGENT B1, `(.L_x_26) ;  /* 0x000001d000017945 */ /* 0x000fe20003800200 */
[----:B0-----:R-:W-:Y:S02]  /*0f80*/  IMAD.MOV.U32 R11, RZ, RZ, R8 ;  /* 0x000000ffff0b7224 */ /* 0x001fe400078e0008 */
[----:B--2---:R0:W2:Y:S01]  /*0f90*/  SHFL.DOWN PT, R7, R5, 0x4, 0x1f ;  /* 0x08801f0005077f89 */ /* 0x0040a200000e0000 */
[----:B---3--:R-:W-:Y:S02]  /*0fa0*/  IMAD.MOV.U32 R12, RZ, RZ, R10 ;  /* 0x000000ffff0c7224 */ /* 0x008fe400078e000a */
[----:B------:R-:W-:Y:S01]  /*0fb0*/  IMAD.MOV.U32 R2, RZ, RZ, R4 ;  /* 0x000000ffff027224 */ /* 0x000fe200078e0004 */
[----:B----4-:R0:W3:Y:S01]  /*0fc0*/  SHFL.DOWN PT, R13, R8, 0x4, 0x1f ;  /* 0x08801f00080d7f89 */ /* 0x0100e200000e0000 */
        /* <DEDUP_REMOVED lines=23> */
.L_x_27:
[----:B------:R-:W-:Y:S05]  /*1140*/  BSYNC.RECONVERGENT B1 ;  /* 0x0000000000017941 */ /* 0x000fea0003800200 */
.L_x_26:
[----:B------:R-:W-:Y:S01]  /*1150*/  ISETP.GT.AND P0, PT, R9, 0x17, PT ;  /* 0x000000170900780c */ /* 0x000fe20003f04270 */
[----:B-1----:R1:W1:Y:S01]  /*1160*/  SHFL.DOWN PT, R6, R2, 0x8, 0x1f ;  /* 0x09001f0002067f89 */ /* 0x00226200000e0000 */
[----:B------:R-:W-:Y:S01]  /*1170*/  BSSY.RECONVERGENT B1, `(.L_x_28) ;  /* 0x000001d000017945 */ /* 0x000fe20003800200 */
[----:B0-----:R-:W-:Y:S02]  /*1180*/  IMAD.MOV.U32 R8, RZ, RZ, R11 ;  /* 0x000000ffff087224 */ /* 0x001fe400078e000b */
[----:B--2---:R0:W2:Y:S01]  /*1190*/  SHFL.DOWN PT, R7, R3, 0x8, 0x1f ;  /* 0x09001f0003077f89 */ /* 0x0040a200000e0000 */
[----:B------:R-:W-:Y:S02]  /*11a0*/  IMAD.MOV.U32 R10, RZ, RZ, R12 ;  /* 0x000000ffff0a7224 */ /* 0x000fe400078e000c */
[----:B------:R-:W-:Y:S01]  /*11b0*/  IMAD.MOV.U32 R4, RZ, RZ, R2 ;  /* 0x000000ffff047224 */ /* 0x000fe200078e0002 */
[----:B------:R0:W0:Y:S01]  /*11c0*/  SHFL.DOWN PT, R14, R11, 0x8, 0x1f ;  /* 0x09001f000b0e7f89 */ /* 0x00002200000e0000 */
[----:B------:R-:W-:-:S03]  /*11d0*/  IMAD.MOV.U32 R5, RZ, RZ, R3 ;  /* 0x000000ffff057224 */ /* 0x000fc600078e0003 */
[----:B---3--:R3:W0:Y:S01]  /*11e0*/  SHFL.DOWN PT, R13, R12, 0x8, 0x1f ;  /* 0x09001f000c0d7f89 */ /* 0x00862200000e0000 */
[----:B------:R-:W-:Y:S05]  /*11f0*/  @P0 BRA `(.L_x_29) ;  /* 0x0000000000500947 */ /* 0x000fea0003800000 */
[----:B-12---:R-:W-:Y:S01]  /*1200*/  DSETP.GEU.AND P0, PT, |R2|, |R6|, PT ;  /* 0x400000060200722a */ /* 0x006fe20003f0e200 */
[----:B0-----:R-:W-:Y:S02]  /*1210*/  IMAD.MOV.U32 R8, RZ, RZ, R14 ;  /* 0x000000ffff087224 */ /* 0x001fe400078e000e */
        /* <DEDUP_REMOVED lines=18> */
.L_x_29:
[----:B------:R-:W-:Y:S05]  /*1340*/  BSYNC.RECONVERGENT B1 ;  /* 0x0000000000017941 */ /* 0x000fea0003800200 */
.L_x_28:
[----:B------:R-:W-:Y:S01]  /*1350*/  ISETP.GT.AND P0, PT, R9, 0xf, PT ;  /* 0x0000000f0900780c */ /* 0x000fe20003f04270 */
[----:B-1----:R1:W1:Y:S01]  /*1360*/  SHFL.DOWN PT, R6, R4, 0x10, 0x1f ;  /* 0x0a001f0004067f89 */ /* 0x00226200000e0000 */
[----:B------:R-:W-:Y:S01]  /*1370*/  BSSY.RECONVERGENT B1, `(.L_x_30) ;  /* 0x000001d000017945 */ /* 0x000fe20003800200 */
[----:B0-----:R-:W-:Y:S02]  /*1380*/  IMAD.MOV.U32 R14, RZ, RZ, R8 ;  /* 0x000000ffff0e7224 */ /* 0x001fe400078e0008 */
[----:B--2---:R0:W2:Y:S01]  /*1390*/  SHFL.DOWN PT, R7, R5, 0x10, 0x1f ;  /* 0x0a001f0005077f89 */ /* 0x0040a200000e0000 */
[----:B----4-:R-:W-:Y:S02]  /*13a0*/  IMAD.MOV.U32 R15, RZ, RZ, R10 ;  /* 0x000000ffff0f7224 */ /* 0x010fe400078e000a */
[----:B------:R-:W-:Y:S01]  /*13b0*/  IMAD.MOV.U32 R2, RZ, RZ, R4 ;  /* 0x000000ffff027224 */ /* 0x000fe200078e0004 */
[----:B------:R0:W4:Y:S01]  /*13c0*/  SHFL.DOWN PT, R11, R8, 0x10, 0x1f ;  /* 0x0a001f00080b7f89 */ /* 0x00012200000e0000 */
[----:B------:R-:W-:-:S03]  /*13d0*/  IMAD.MOV.U32 R3, RZ, RZ, R5 ;  /* 0x000000ffff037224 */ /* 0x000fc600078e0005 */
[----:B------:R0:W0:Y:S01]  /*13e0*/  SHFL.DOWN PT, R13, R10, 0x10, 0x1f ;  /* 0x0a001f000a0d7f89 */ /* 0x00002200000e0000 */
[----:B------:R-:W-:Y:S05]  /*13f0*/  @P0 BRA `(.L_x_31) ;  /* 0x0000000000500947 */ /* 0x000fea0003800000 */
[----:B-12---:R-:W-:Y:S01]  /*1400*/  DSETP.GEU.AND P0, PT, |R4|, |R6|, PT ;  /* 0x400000060400722a */ /* 0x006fe20003f0e200 */
[----:B----4-:R-:W-:Y:S02]  /*1410*/  IMAD.MOV.U32 R14, RZ, RZ, R11 ;  /* 0x000000ffff0e7224 */ /* 0x010fe400078e000b */
[----:B0-----:R-:W-:Y:S02]  /*1420*/  IMAD.MOV.U32 R15, RZ, RZ, R13 ;  /* 0x000000ffff0f7224 */ /* 0x001fe400078e000d */
        /* <DEDUP_REMOVED lines=17> */
.L_x_31:
[----:B------:R-:W-:Y:S05]  /*1540*/  BSYNC.RECONVERGENT B1 ;  /* 0x0000000000017941 */ /* 0x000fea0003800200 */
.L_x_30:
[----:B------:R-:W-:Y:S01]  /*1550*/  ISETP.NE.AND P0, PT, R9, RZ, PT ;  /* 0x000000ff0900720c */ /* 0x000fe20003f05270 */
[----:B------:R-:W-:-:S12]  /*1560*/  BSSY.RECONVERGENT B1, `(.L_x_32) ;  /* 0x000000a000017945 */ /* 0x000fd80003800200 */
[----:B------:R-:W-:Y:S05]  /*1570*/  @P0 BRA `(.L_x_33) ;  /* 0x0000000000200947 */ /* 0x000fea0003800000 */
[----:B-1----:R-:W1:Y:S01]  /*1580*/  S2R R6, SR_CgaCtaId ;  /* 0x0000000000067919 */ /* 0x002e620000008800 */
[----:B0-----:R-:W-:Y:S02]  /*1590*/  MOV R5, 0x400 ;  /* 0x0000040000057802 */ /* 0x001fe40000000f00 */
[----:B------:R-:W-:-:S04]  /*15a0*/  SHF.R.U32.HI R4, RZ, 0x1, R0 ;  /* 0x00000001ff047819 */ /* 0x000fc80000011600 */
[----:B------:R-:W-:Y:S02]  /*15b0*/  LOP3.LUT R4, R4, 0x1f0, RZ, 0xc0, !PT ;  /* 0x000001f004047812 */ /* 0x000fe400078ec0ff */
[----:B-1----:R-:W-:-:S05]  /*15c0*/  LEA R5, R6, R5, 0x18 ;  /* 0x0000000506057211 */ /* 0x002fca00078ec0ff */
[----:B------:R-:W-:-:S05]  /*15d0*/  IMAD.IADD R5, R4, 0x1, R5 ;  /* 0x0000000104057824 */ /* 0x000fca00078e0205 */
[----:B------:R0:W-:Y:S04]  /*15e0*/  STS.64 [R5+0x10], R14 ;  /* 0x0000100e05007388 */ /* 0x0001e80000000a00 */
[----:B------:R0:W-:Y:S02]  /*15f0*/  STS.64 [R5+0x8], R2 ;  /* 0x0000080205007388 */ /* 0x0001e40000000a00 */
.L_x_33:
[----:B------:R-:W-:Y:S05]  /*1600*/  BSYNC.RECONVERGENT B1 ;  /* 0x0000000000017941 */ /* 0x000fea0003800200 */
.L_x_32:
[----:B------:R-:W-:Y:S01]  /*1610*/  BAR.SYNC.DEFER_BLOCKING 0x0 ;  /* 0x0000000000007b1d */ /* 0x000fe20000010000 */
[----:B------:R-:W-:-:S13]  /*1620*/  ISETP.NE.AND P1, PT, R0, RZ, PT ;  /* 0x000000ff0000720c */ /* 0x000fda0003f25270 */
[----:B------:R-:W-:Y:S05]  /*1630*/  @P1 BRA `(.L_x_34) ;  /* 0x0000005400881947 */ /* 0x000fea0003800000 */
[----:B0-----:R-:W0:Y:S01]  /*1640*/  S2R R5, SR_CgaCtaId ;  /* 0x0000000000057919 */ /* 0x001e220000008800 */
[----:B------:R-:W-:Y:S01]  /*1650*/  MOV R0, 0x400 ;  /* 0x0000040000007802 */ /* 0x000fe20000000f00 */
[----:B------:R-:W-:Y:S03]  /*1660*/  BSSY.RECONVERGENT B1, `(.L_x_35) ;  /* 0x000001a000017945 */ /* 0x000fe60003800200 */
[----:B0-----:R-:W-:-:S05]  /*1670*/  LEA R0, R5, R0, 0x18 ;  /* 0x0000000005007211 */ /* 0x001fca00078ec0ff */
[----:B------:R-:W0:Y:S04]  /*1680*/  LDS.64 R16, [R0+0x18] ;  /* 0x0000180000107984 */ /* 0x000e280000000a00 */
[----:B-12---:R-:W1:Y:S04]  /*1690*/  LDS.128 R4, [R0+0x20] ;  /* 0x0000200000047984 */ /* 0x006e680000000c00 */
[----:B---3--:R2:W3:Y:S04]  /*16a0*/  LDS.64 R12, [R0+0x80] ;  /* 0x00008000000c7984 */ /* 0x0084e80000000a00 */
[----:B----4-:R2:W4:Y:S01]  /*16b0*/  LDS.128 R8, [R0+0x30] ;  /* 0x0000300000087984 */ /* 0x0105220000000c00 */
[----:B0-----:R-:W-:Y:S01]  /*16c0*/  DSETP.GEU.AND P0, PT, |R2|, |R16|, PT ;  /* 0x400000100200722a */ /* 0x001fe20003f0e200 */
[----:B------:R-:W-:-:S02]  /*16d0*/  IMAD.MOV.U32 R24, RZ, RZ, R16 ;  /* 0x000000ffff187224 */ /* 0x000fc400078e0010 */
[----:B------:R-:W-:Y:S02]  /*16e0*/  IMAD.MOV.U32 R25, RZ, RZ, R17 ;  /* 0x000000ffff197224 */ /* 0x000fe400078e0011 */
[----:B-1----:R-:W-:Y:S02]  /*16f0*/  IMAD.MOV.U32 R26, RZ, RZ, R4 ;  /* 0x000000ffff1a7224 */ /* 0x002fe400078e0004 */
[----:B------:R-:W-:-:S07]  /*1700*/  IMAD.MOV.U32 R27, RZ, RZ, R5 ;  /* 0x000000ffff1b7224 */ /* 0x000fce00078e0005 */
[----:B--234-:R-:W-:Y:S05]  /*1710*/  @!P0 BRA `(.L_x_36) ;  /* 0x0000000000388947 */ /* 0x01cfea0003800000 */
        /* <DEDUP_REMOVED lines=14> */
.L_x_36:
[----:B------:R-:W-:Y:S05]  /*1800*/  BSYNC.RECONVERGENT B1 ;  /* 0x0000000000017941 */ /* 0x000fea0003800200 */
.L_x_35:
[----:B------:R0:W1:Y:S01]  /*1810*/  LDS.128 R16, [R0+0x40] ;  /* 0x0000400000107984 */ /* 0x0000620000000c00 */
[----:B------:R-:W-:Y:S01]  /*1820*/  DSETP.GEU.AND P0, PT, |R24|, |R6|, PT ;  /* 0x400000061800722a */ /* 0x000fe20003f0e200 */
[----:B------:R-:W-:Y:S01]  /*1830*/  BSSY.RECONVERGENT B1, `(.L_x_37) ;  /* 0x0000015000017945 */ /* 0x000fe20003800200 */
[----:B------:R-:W-:Y:S01]  /*1840*/  IMAD.MOV.U32 R4, RZ, RZ, R6 ;  /* 0x000000ffff047224 */ /* 0x000fe200078e0006 */
[----:B------:R0:W2:Y:S01]  /*1850*/  LDS.128 R20, [R0+0x50] ;  /* 0x0000500000147984 */ /* 0x0000a20000000c00 */
        /* <DEDUP_REMOVED lines=18> */
.L_x_38:
[----:B------:R-:W-:Y:S05]  /*1980*/  BSYNC.RECONVERGENT B1 ;  /* 0x0000000000017941 */ /* 0x000fea0003800200 */
.L_x_37:
[----:B------:R-:W-:Y:S01]  /*1990*/  DSETP.GEU.AND P0, PT, |R4|, |R10|, PT ;  /* 0x4000000a0400722a */ /* 0x000fe20003f0e200 */
[----:B------:R-:W-:Y:S01]  /*19a0*/  BSSY.RECONVERGENT B1, `(.L_x_39) ;  /* 0x0000014000017945 */ /* 0x000fe20003800200 */
[----:B------:R-:W-:Y:S02]  /*19b0*/  IMAD.MOV.U32 R2, RZ, RZ, R10 ;  /* 0x000000ffff027224 */ /* 0x000fe400078e000a */
[----:B------:R-:W-:Y:S02]  /*19c0*/  IMAD.MOV.U32 R3, RZ, RZ, R11 ;  /* 0x000000ffff037224 */ /* 0x000fe400078e000b */
[----:B-1----:R-:W-:Y:S02]  /*19d0*/  IMAD.MOV.U32 R27, RZ, RZ, R16 ;  /* 0x000000ffff1b7224 */ /* 0x002fe400078e0010 */
        /* <DEDUP_REMOVED lines=16> */
.L_x_40:
[----:B------:R-:W-:Y:S05]  /*1ae0*/  BSYNC.RECONVERGENT B1 ;  /* 0x0000000000017941 */ /* 0x000fea0003800200 */
.L_x_39:
[----:B------:R0:W1:Y:S01]  /*1af0*/  LDS.128 R8, [R0+0x60] ;  /* 0x0000600000087984 */ /* 0x0000620000000c00 */
[----:B------:R-:W-:Y:S01]  /*1b00*/  DSETP.GEU.AND P0, PT, |R2|, |R18|, PT ;  /* 0x400000120200722a */ /* 0x000fe20003f0e200 */
[----:B------:R-:W-:Y:S01]  /*1b10*/  BSSY.RECONVERGENT B1, `(.L_x_41) ;  /* 0x0000015000017945 */ /* 0x000fe20003800200 */
[----:B------:R-:W-:Y:S01]  /*1b20*/  IMAD.MOV.U32 R14, RZ, RZ, R18 ;  /* 0x000000ffff0e7224 */ /* 0x000fe200078e0012 */
[----:B------:R0:W3:Y:S01]  /*1b30*/  LDS.128 R4, [R0+0x70] ;  /* 0x0000700000047984 */ /* 0x0000e20000000c00 */
[----:B------:R-:W-:Y:S02]  /*1b40*/  IMAD.MOV.U32 R15, RZ, RZ, R19 ;  /* 0x000000ffff0f7224 */ /* 0x000fe400078e0013 */
[----:B--2---:R-:W-:Y:S02]  /*1b50*/  IMAD.MOV.U32 R17, RZ, RZ, R20 ;  /* 0x000000ffff117224 */ /* 0x004fe400078e0014 */
        /* <DEDUP_REMOVED lines=16> */
.L_x_42:
[----:B------:R-:W-:Y:S05]  /*1c60*/  BSYNC.RECONVERGENT B1 ;  /* 0x0000000000017941 */ /* 0x000fea0003800200 */
.L_x_41:
        /* <DEDUP_REMOVED lines=21> */
.L_x_44:
[----:B------:R-:W-:Y:S05]  /*1dc0*/  BSYNC.RECONVERGENT B1 ;  /* 0x0000000000017941 */ /* 0x000fea0003800200 */
.L_x_43:
[----:B------:R-:W-:Y:S01]  /*1dd0*/  DSETP.GEU.AND P0, PT, |R2|, |R10|, PT ;  /* 0x4000000a0200722a */ /* 0x000fe20003f0e200 */
[----:B------:R-:W-:Y:S01]  /*1de0*/  BSSY.RECONVERGENT B1, `(.L_x_45) ;  /* 0x0000014000017945 */ /* 0x000fe20003800200 */
[----:B------:R-:W-:Y:S02]  /*1df0*/  IMAD.MOV.U32 R8, RZ, RZ, R10 ;  /* 0x000000ffff087224 */ /* 0x000fe400078e000a */
[----:B------:R-:W-:Y:S02]  /*1e00*/  IMAD.MOV.U32 R9, RZ, RZ, R11 ;  /* 0x000000ffff097224 */ /* 0x000fe400078e000b */
[----:B---3--:R-:W-:Y:S02]  /*1e10*/  IMAD.MOV.U32 R17, RZ, RZ, R4 ;  /* 0x000000ffff117224 */ /* 0x008fe400078e0004 */
        /* <DEDUP_REMOVED lines=16> */
.L_x_46:
[----:B------:R-:W-:Y:S05]  /*1f20*/  BSYNC.RECONVERGENT B1 ;  /* 0x0000000000017941 */ /* 0x000fea0003800200 */
.L_x_45:
        /* <DEDUP_REMOVED lines=19> */
[----:B------:R-:W-:Y:S01]  /*2060*/  SEL R15, R0, R13, P2 ;  /* 0x0000000d000f7207 */ /* 0x000fe20001000000 */
[----:B------:R-:W-:Y:S06]  /*2070*/  BRA `(.L_x_34) ;  /* 0x0000004800f87947 */ /* 0x000fec0003800000 */
.L_x_21:
[----:B------:R-:W2:Y:S01]  /*2080*/  S2R R4, SR_LANEID ;  /* 0x0000000000047919 */ /* 0x000ea20000000000 */
[----:B-1----:R-:W-:Y:S01]  /*2090*/  LOP3.LUT R2, R0, 0x3e0, RZ, 0xc0, !PT ;  /* 0x000003e000027812 */ /* 0x002fe200078ec0ff */
[----:B------:R-:W-:Y:S01]  /*20a0*/  BSSY.RECONVERGENT B1, `(.L_x_47) ;  /* 0x0000024000017945 */ /* 0x000fe20003800200 */
[----:B-----5:R-:W-:Y:S02]  /*20b0*/  IMAD.MOV.U32 R16, RZ, RZ, R12 ;  /* 0x000000ffff107224 */ /* 0x020fe400078e000c */
[----:B------:R-:W-:Y:S02]  /*20c0*/  IMAD.MOV.U32 R18, RZ, RZ, R13 ;  /* 0x000000ffff127224 */ /* 0x000fe400078e000d */
[----:B------:R-:W-:Y:S01]  /*20d0*/  VIADD R3, R2, 0x20 ;  /* 0x0000002002037836 */ /* 0x000fe20000000000 */
[----:B------:R-:W-:-:S04]  /*20e0*/  LOP3.LUT R2, RZ, R2, RZ, 0x33, !PT ;  /* 0x00000002ff027212 */ /* 0x000fc800078e33ff */
[----:B------:R-:W-:Y:S01]  /*20f0*/  ISETP.GT.AND P0, PT, R3, UR6, PT ;  /* 0x0000000603007c0c */ /* 0x000fe2000bf04270 */
[----:B------:R-:W-:Y:S02]  /*2100*/  VIADD R2, R2, UR6 ;  /* 0x0000000602027c36 */ /* 0x000fe40008000000 */
[----:B------:R-:W-:-:S03]  /*2110*/  IMAD.MOV.U32 R3, RZ, RZ, R15 ;  /* 0x000000ffff037224 */ /* 0x000fc600078e000f */
[----:B------:R-:W-:Y:S01]  /*2120*/  SEL R5, R2, 0x1f, P0 ;  /* 0x0000001f02057807 */ /* 0x000fe20000000000 */
[----:B------:R-:W-:-:S04]  /*2130*/  IMAD.MOV.U32 R2, RZ, RZ, R14 ;  /* 0x000000ffff027224 */ /* 0x000fc800078e000e */
[----:B------:R1:W3:Y:S04]  /*2140*/  SHFL.DOWN PT, R6, R14, 0x1, R5 ;  /* 0x082000000e067989 */ /* 0x0002e800000e0005 */
[----:B------:R1:W4:Y:S04]  /*2150*/  SHFL.DOWN PT, R7, R15, 0x1, R5 ;  /* 0x082000000f077989 */ /* 0x00032800000e0005 */
[----:B0-----:R1:W0:Y:S01]  /*2160*/  SHFL.DOWN PT, R9, R12, 0x1, R5 ;  /* 0x082000000c097989 */ /* 0x00122200000e0005 */
[----:B--2---:R-:W-:-:S03]  /*2170*/  ISETP.GE.AND P0, PT, R4, R5, PT ;  /* 0x000000050400720c */ /* 0x004fc60003f06270 */
[----:B------:R1:W2:Y:S10]  /*2180*/  SHFL.DOWN PT, R11, R13, 0x1, R5 ;  /* 0x082000000d0b7989 */ /* 0x0002b400000e0005 */
[----:B-1----:R-:W-:Y:S05]  /*2190*/  @P0 BRA `(.L_x_48) ;  /* 0x0000000000500947 */ /* 0x002fea0003800000 */
[----:B---34-:R-:W-:Y:S01]  /*21a0*/  DSETP.GEU.AND P0, PT, |R14|, |R6|, PT ;  /* 0x400000060e00722a */ /* 0x018fe20003f0e200 */
[----:B0-----:R-:W-:Y:S02]  /*21b0*/  IMAD.MOV.U32 R16, RZ, RZ, R9 ;  /* 0x000000ffff107224 */ /* 0x001fe400078e0009 */
[----:B--2---:R-:W-:Y:S02]  /*21c0*/  IMAD.MOV.U32 R18, RZ, RZ, R11 ;  /* 0x000000ffff127224 */ /* 0x004fe400078e000b */
        /* <DEDUP_REMOVED lines=17> */
.L_x_48:
[----:B------:R-:W-:Y:S05]  /*22e0*/  BSYNC.RECONVERGENT B1 ;  /* 0x0000000000017941 */ /* 0x000fea0003800200 */
.L_x_47:
[----:B---3--:R-:W-:Y:S01]  /*22f0*/  VIADD R6, R4, 0x2 ;  /* 0x0000000204067836 */ /* 0x008fe20000000000 */
[----:B------:R1:W3:Y:S01]  /*2300*/  SHFL.DOWN PT, R8, R2, 0x2, R5 ;  /* 0x0840000002087989 */ /* 0x0002e200000e0005 */
[----:B------:R-:W-:Y:S01]  /*2310*/  BSSY.RECONVERGENT B1, `(.L_x_49) ;  /* 0x000001e000017945 */ /* 0x000fe20003800200 */
[----:B------:R-:W-:Y:S02]  /*2320*/  IMAD.MOV.U32 R10, RZ, RZ, R16 ;  /* 0x000000ffff0a7224 */ /* 0x000fe400078e0010 */
[----:B------:R-:W-:Y:S01]  /*2330*/  ISETP.GT.AND P0, PT, R6, R5, PT ;  /* 0x000000050600720c */ /* 0x000fe20003f04270 */
[----:B0-----:R1:W0:Y:S01]  /*2340*/  SHFL.DOWN PT, R9, R3, 0x2, R5 ;  /* 0x0840000003097989 */ /* 0x00122200000e0005 */
[----:B------:R-:W-:Y:S02]  /*2350*/  IMAD.MOV.U32 R12, RZ, RZ, R18 ;  /* 0x000000ffff0c7224 */ /* 0x000fe400078e0012 */
[----:B------:R-:W-:Y:S01]  /*2360*/  IMAD.MOV.U32 R6, RZ, RZ, R2 ;  /* 0x000000ffff067224 */ /* 0x000fe200078e0002 */
[----:B--2---:R1:W2:Y:S01]  /*2370*/  SHFL.DOWN PT, R11, R16, 0x2, R5 ;  /* 0x08400000100b7989 */ /* 0x0042a200000e0005 */
[----:B----4-:R-:W-:-:S03]  /*2380*/  IMAD.MOV.U32 R7, RZ, RZ, R3 ;  /* 0x000000ffff077224 */ /* 0x010fc600078e0003 */
[----:B------:R1:W4:Y:S04]  /*2390*/  SHFL.DOWN PT, R13, R18, 0x2, R5 ;  /* 0x08400000120d7989 */ /* 0x00032800000e0005 */
[----:B------:R-:W-:Y:S05]  /*23a0*/  @P0 BRA `(.L_x_50) ;  /* 0x0000000000500947 */ /* 0x000fea0003800000 */
[----:B0--3--:R-:W-:Y:S01]  /*23b0*/  DSETP.GEU.AND P0, PT, |R2|, |R8|, PT ;  /* 0x400000080200722a */ /* 0x009fe20003f0e200 */
[----:B--2---:R-:W-:Y:S02]  /*23c0*/  IMAD.MOV.U32 R10, RZ, RZ, R11 ;  /* 0x000000ffff0a7224 */ /* 0x004fe400078e000b */
        /* <DEDUP_REMOVED lines=18> */
.L_x_50:
[----:B------:R-:W-:Y:S05]  /*24f0*/  BSYNC.RECONVERGENT B1 ;  /* 0x0000000000017941 */ /* 0x000fea0003800200 */
.L_x_49:
[----:B-1----:R-:W-:Y:S01]  /*2500*/  VIADD R2, R4, 0x4 ;  /* 0x0000000404027836 */ /* 0x002fe20000000000 */
[----:B---3--:R1:W3:Y:S01]  /*2510*/  SHFL.DOWN PT, R8, R6, 0x4, R5 ;  /* 0x0880000006087989 */ /* 0x0082e200000e0005 */
[----:B------:R-:W-:Y:S01]  /*2520*/  BSSY.RECONVERGENT B1, `(.L_x_51) ;  /* 0x000001e000017945 */ /* 0x000fe20003800200 */
[----:B------:R-:W-:Y:S02]  /*2530*/  IMAD.MOV.U32 R14, RZ, RZ, R10 ;  /* 0x000000ffff0e7224 */ /* 0x000fe400078e000a */
[----:B------:R-:W-:Y:S01]  /*2540*/  ISETP.GT.AND P0, PT, R2, R5, PT ;  /* 0x000000050200720c */ /* 0x000fe20003f04270 */
[----:B0-----:R1:W0:Y:S01]  /*2550*/  SHFL.DOWN PT, R9, R7, 0x4, R5 ;  /* 0x0880000007097989 */ /* 0x00122200000e0005 */
[----:B------:R-:W-:Y:S02]  /*2560*/  IMAD.MOV.U32 R16, RZ, RZ, R12 ;  /* 0x000000ffff107224 */ /* 0x000fe400078e000c */
[----:B------:R-:W-:Y:S01]  /*2570*/  IMAD.MOV.U32 R2, RZ, RZ, R6 ;  /* 0x000000ffff027224 */ /* 0x000fe200078e0006 */
[----:B--2---:R1:W2:Y:S01]  /*2580*/  SHFL.DOWN PT, R11, R10, 0x4, R5 ;  /* 0x088000000a0b7989 */ /* 0x0042a200000e0005 */
[----:B------:R-:W-:-:S03]  /*2590*/  IMAD.MOV.U32 R3, RZ, RZ, R7 ;  /* 0x000000ffff037224 */ /* 0x000fc600078e0007 */
[----:B----4-:R1:W4:Y:S04]  /*25a0*/  SHFL.DOWN PT, R13, R12, 0x4, R5 ;  /* 0x088000000c0d7989 */ /* 0x01032800000e0005 */
        /* <DEDUP_REMOVED lines=21> */
.L_x_52:
[----:B------:R-:W-:Y:S05]  /*2700*/  BSYNC.RECONVERGENT B1 ;  /* 0x0000000000017941 */ /* 0x000fea0003800200 */
.L_x_51:
        /* <DEDUP_REMOVED lines=32> */
.L_x_54:
[----:B------:R-:W-:Y:S05]  /*2910*/  BSYNC.RECONVERGENT B1 ;  /* 0x0000000000017941 */ /* 0x000fea0003800200 */
.L_x_53:
        /* <DEDUP_REMOVED lines=32> */
.L_x_56:
[----:B------:R-:W-:Y:S05]  /*2b20*/  BSYNC.RECONVERGENT B1 ;  /* 0x0000000000017941 */ /* 0x000fea0003800200 */
.L_x_55:
[----:B------:R-:W-:Y:S01]  /*2b30*/  ISETP.NE.AND P0, PT, R4, RZ, PT ;  /* 0x000000ff0400720c */ /* 0x000fe20003f05270 */
[----:B------:R-:W-:-:S12]  /*2b40*/  BSSY.RECONVERGENT B1, `(.L_x_57) ;  /* 0x000000a000017945 */ /* 0x000fd80003800200 */
[----:B------:R-:W-:Y:S05]  /*2b50*/  @P0 BRA `(.L_x_58) ;  /* 0x0000000000200947 */ /* 0x000fea0003800000 */
[----:B-1----:R-:W1:Y:S01]  /*2b60*/  S2R R6, SR_CgaCtaId ;  /* 0x0000000000067919 */ /* 0x002e620000008800 */
[----:B------:R-:W-:Y:S02]  /*2b70*/  MOV R5, 0x400 ;  /* 0x0000040000057802 */ /* 0x000fe40000000f00 */
[----:B------:R-:W-:-:S04]  /*2b80*/  SHF.R.U32.HI R4, RZ, 0x1, R0 ;  /* 0x00000001ff047819 */ /* 0x000fc80000011600 */
[----:B------:R-:W-:Y:S02]  /*2b90*/  LOP3.LUT R4, R4, 0x1f0, RZ, 0xc0, !PT ;  /* 0x000001f004047812 */ /* 0x000fe400078ec0ff */
[----:B-1----:R-:W-:-:S05]  /*2ba0*/  LEA R5, R6, R5, 0x18 ;  /* 0x0000000506057211 */ /* 0x002fca00078ec0ff */
[----:B------:R-:W-:-:S05]  /*2bb0*/  IMAD.IADD R5, R4, 0x1, R5 ;  /* 0x0000000104057824 */ /* 0x000fca00078e0205 */
[----:B------:R1:W-:Y:S04]  /*2bc0*/  STS.64 [R5+0x10], R14 ;  /* 0x0000100e05007388 */ /* 0x0003e80000000a00 */
[----:B------:R1:W-:Y:S02]  /*2bd0*/  STS.64 [R5+0x8], R2 ;  /* 0x0000080205007388 */ /* 0x0003e40000000a00 */
.L_x_58:
[----:B------:R-:W-:Y:S05]  /*2be0*/  BSYNC.RECONVERGENT B1 ;  /* 0x0000000000017941 */ /* 0x000fea0003800200 */
.L_x_57:
[----:B------:R-:W-:Y:S01]  /*2bf0*/  BAR.SYNC.DEFER_BLOCKING 0x0 ;  /* 0x0000000000007b1d */ /* 0x000fe20000010000 */
[----:B------:R-:W-:-:S13]  /*2c00*/  ISETP.NE.AND P1, PT, R0, RZ, PT ;  /* 0x000000ff0000720c */ /* 0x000fda0003f25270 */
[----:B------:R-:W-:Y:S05]  /*2c10*/  @P1 BRA `(.L_x_34) ;  /* 0x0000004000101947 */ /* 0x000fea0003800000 */
[----:B------:R-:W-:Y:S01]  /*2c20*/  UISETP.GE.AND UP0, UPT, UR6, 0x21, UPT ;  /* 0x000000210600788c */ /* 0x000fe2000bf06270 */
[----:B--2---:R-:W-:Y:S02]  /*2c30*/  IMAD.MOV.U32 R11, RZ, RZ, R14 ;  /* 0x000000ffff0b7224 */ /* 0x004fe400078e000e */
[----:B---3--:R-:W-:Y:S02]  /*2c40*/  IMAD.MOV.U32 R8, RZ, RZ, R15 ;  /* 0x000000ffff087224 */ /* 0x008fe400078e000f */
[----:B------:R-:W-:Y:S02]  /*2c50*/  IMAD.MOV.U32 R4, RZ, RZ, R2 ;  /* 0x000000ffff047224 */ /* 0x000fe400078e0002 */
[----:B-1----:R-:W-:Y:S02]  /*2c60*/  IMAD.MOV.U32 R5, RZ, RZ, R3 ;  /* 0x000000ffff057224 */ /* 0x002fe400078e0003 */
[----:B------:R-:W-:Y:S05]  /*2c70*/  BRA.U !UP0, `(.L_x_59) ;  /* 0x00000001086c7547 */ /* 0x000fea000b800000 */
[----:B------:R-:W1:Y:S01]  /*2c80*/  S2UR UR5, SR_CgaCtaId ;  /* 0x00000000000579c3 */ /* 0x000e620000008800 */
[----:B------:R-:W-:Y:S01]  /*2c90*/  UMOV UR4, 0x400 ;  /* 0x0000040000047882 */ /* 0x000fe20000000000 */
[----:B------:R-:W-:Y:S01]  /*2ca0*/  BSSY.RECONVERGENT B1, `(.L_x_59) ;  /* 0x0000018000017945 */ /* 0x000fe20003800200 */
[----:B-1----:R-:W-:-:S09]  /*2cb0*/  ULEA UR4, UR5, UR4, 0x18 ;  /* 0x0000000405047291 */ /* 0x002fd2000f8ec0ff */
[----:B------:R-:W1:Y:S04]  /*2cc0*/  LDS.64 R6, [UR4+0x18] ;  /* 0x00001804ff067984 */ /* 0x000e680008000a00 */
[----:B----4-:R-:W2:Y:S01]  /*2cd0*/  LDS.64 R12, [UR4+0x20] ;  /* 0x00002004ff0c7984 */ /* 0x010ea20008000a00 */
[----:B-1----:R-:W-:Y:S01]  /*2ce0*/  DSETP.GEU.AND P0, PT, |R2|, |R6|, PT ;  /* 0x400000060200722a */ /* 0x002fe20003f0e200 */
[----:B------:R-:W-:Y:S02]  /*2cf0*/  IMAD.MOV.U32 R4, RZ, RZ, R6 ;  /* 0x000000ffff047224 */ /* 0x000fe400078e0006 */
[----:B------:R-:W-:Y:S02]  /*2d00*/  IMAD.MOV.U32 R5, RZ, RZ, R7 ;  /* 0x000000ffff057224 */ /* 0x000fe400078e0007 */
[----:B--2---:R-:W-:-:S02]  /*2d10*/  IMAD.MOV.U32 R11, RZ, RZ, R12 ;  /* 0x000000ffff0b7224 */ /* 0x004fc400078e000c */
        /* <DEDUP_REMOVED lines=16> */
.L_x_60:
[----:B------:R-:W-:Y:S05]  /*2e20*/  BSYNC.RECONVERGENT B1 ;  /* 0x0000000000017941 */ /* 0x000fea0003800200 */
.L_x_59:
[----:B------:R-:W-:Y:S01]  /*2e30*/  UISETP.GE.AND UP0, UPT, UR6, 0x41, UPT ;  /* 0x000000410600788c */ /* 0x000fe2000bf06270 */
[----:B0-----:R-:W-:Y:S02]  /*2e40*/  IMAD.MOV.U32 R9, RZ, RZ, R11 ;  /* 0x000000ffff097224 */ /* 0x001fe400078e000b */
[----:B------:R-:W-:Y:S02]  /*2e50*/  IMAD.MOV.U32 R0, RZ, RZ, R8 ;  /* 0x000000ffff007224 */ /* 0x000fe400078e0008 */
[----:B------:R-:W-:Y:S02]  /*2e60*/  IMAD.MOV.U32 R2, RZ, RZ, R4 ;  /* 0x000000ffff027224 */ /* 0x000fe400078e0004 */
[----:B------:R-:W-:Y:S02]  /*2e70*/  IMAD.MOV.U32 R3, RZ, RZ, R5 ;  /* 0x000000ffff037224 */ /* 0x000fe400078e0005 */
[----:B------:R-:W-:Y:S05]  /*2e80*/  BRA.U !UP0, `(.L_x_61) ;  /* 0x00000001086c7547 */ /* 0x000fea000b800000 */
[----:B------:R-:W0:Y:S01]  /*2e90*/  S2UR UR5, SR_CgaCtaId ;  /* 0x00000000000579c3 */ /* 0x000e220000008800 */
[----:B------:R-:W-:Y:S01]  /*2ea0*/  UMOV UR4, 0x400 ;  /* 0x0000040000047882 */ /* 0x000fe20000000000 */
[----:B------:R-:W-:Y:S01]  /*2eb0*/  BSSY.RECONVERGENT B1, `(.L_x_61) ;  /* 0x0000018000017945 */ /* 0x000fe20003800200 */
[----:B0-----:R-:W-:-:S09]  /*2ec0*/  ULEA UR4, UR5, UR4, 0x18 ;  /* 0x0000000405047291 */ /* 0x001fd2000f8ec0ff */
[----:B------:R-:W0:Y:S04]  /*2ed0*/  LDS.64 R6, [UR4+0x28] ;  /* 0x00002804ff067984 */ /* 0x000e280008000a00 */
[----:B----4-:R-:W1:Y:S01]  /*2ee0*/  LDS.64 R12, [UR4+0x30] ;  /* 0x00003004ff0c7984 */ /* 0x010e620008000a00 */
[----:B0-----:R-:W-:Y:S01]  /*2ef0*/  DSETP.GEU.AND P0, PT, |R4|, |R6|, PT ;  /* 0x400000060400722a */ /* 0x001fe20003f0e200 */
[----:B------:R-:W-:Y:S02]  /*2f00*/  IMAD.MOV.U32 R2, RZ, RZ, R6 ;  /* 0x000000ffff027224 */ /* 0x000fe400078e0006 */
[----:B------:R-:W-:Y:S02]  /*2f10*/  IMAD.MOV.U32 R3, RZ, RZ, R7 ;  /* 0x000000ffff037224 */ /* 0x000fe400078e0007 */
[----:B-1----:R-:W-:-:S02]  /*2f20*/  IMAD.MOV.U32 R9, RZ, RZ, R12 ;  /* 0x000000ffff097224 */ /* 0x002fc400078e000c */
        /* <DEDUP_REMOVED lines=16> */
.L_x_62:
[----:B------:R-:W-:Y:S05]  /*3030*/  BSYNC.RECONVERGENT B1 ;  /* 0x0000000000017941 */ /* 0x000fea0003800200 */
.L_x_61:
[----:B------:R-:W-:Y:S01]  /*3040*/  UISETP.GE.AND UP0, UPT, UR6, 0x61, UPT ;  /* 0x000000610600788c */ /* 0x000fe2000bf06270 */
[----:B------:R-:W-:Y:S02]  /*3050*/  IMAD.MOV.U32 R11, RZ, RZ, R9 ;  /* 0x000000ffff0b7224 */ /* 0x000fe400078e0009 */
        /* <DEDUP_REMOVED lines=30> */
.L_x_64:
[----:B------:R-:W-:Y:S05]  /*3240*/  BSYNC.RECONVERGENT B1 ;  /* 0x0000000000017941 */ /* 0x000fea0003800200 */
.L_x_63:
        /* <DEDUP_REMOVED lines=32> */
.L_x_66:
[----:B------:R-:W-:Y:S05]  /*3450*/  BSYNC.RECONVERGENT B1 ;  /* 0x0000000000017941 */ /* 0x000fea0003800200 */
.L_x_65:
        /* <DEDUP_REMOVED lines=32> */
.L_x_68:
[----:B------:R-:W-:Y:S05]  /*3660*/  BSYNC.RECONVERGENT B1 ;  /* 0x0000000000017941 */ /* 0x000fea0003800200 */
.L_x_67:
        /* <DEDUP_REMOVED lines=32> */
.L_x_70:
[----:B------:R-:W-:Y:S05]  /*3870*/  BSYNC.RECONVERGENT B1 ;  /* 0x0000000000017941 */ /* 0x000fea0003800200 */
.L_x_69:
[----:B------:R-:W-:Y:S01]  /*3880*/  UISETP.GE.AND UP0, UPT, UR6, 0xe1, UPT ;  /* 0x000000e10600788c */ /* 0x000fe2000bf06270 */
[----:B------:R-:W-:Y:S02]  /*3890*/  IMAD.MOV.U32 R14, RZ, RZ, R9 ;  /* 0x000000ffff0e7224 */ /* 0x000fe400078e0009 */
[----:B------:R-:W-:Y:S02]  /*38a0*/  IMAD.MOV.U32 R15, RZ, RZ, R0 ;  /* 0x000000ffff0f7224 */ /* 0x000fe400078e0000 */
[----:B------:R-:W-:Y:S02]  /*38b0*/  IMAD.MOV.U32 R2, RZ, RZ, R6 ;  /* 0x000000ffff027224 */ /* 0x000fe400078e0006 */
[----:B------:R-:W-:Y:S02]  /*38c0*/  IMAD.MOV.U32 R3, RZ, RZ, R7 ;  /* 0x000000ffff037224 */ /* 0x000fe400078e0007 */
[----:B------:R-:W-:Y:S05]  /*38d0*/  BRA.U !UP0, `(.L_x_34) ;  /* 0x0000003108e07547 */ /* 0x000fea000b800000 */
[----:B------:R-:W0:Y:S01]  /*38e0*/  S2UR UR5, SR_CgaCtaId ;  /* 0x00000000000579c3 */ /* 0x000e220000008800 */
[----:B------:R-:W-:Y:S02]  /*38f0*/  UMOV UR4, 0x400 ;  /* 0x0000040000047882 */ /* 0x000fe40000000000 */
[----:B0-----:R-:W-:-:S09]  /*3900*/  ULEA UR4, UR5, UR4, 0x18 ;  /* 0x0000000405047291 */ /* 0x001fd2000f8ec0ff */
[----:B------:R-:W0:Y:S04]  /*3910*/  LDS.64 R4, [UR4+0x78] ;  /* 0x00007804ff047984 */ /* 0x000e280008000a00 */
[----:B------:R-:W1:Y:S01]  /*3920*/  LDS.64 R10, [UR4+0x80] ;  /* 0x00008004ff0a7984 */ /* 0x000e620008000a00 */
        /* <DEDUP_REMOVED lines=21> */
.L_x_2:
[----:B------:R-:W1:Y:S01]  /*3a80*/  S2R R0, SR_TID.X ;  /* 0x0000000000007919 */ /* 0x000e620000002100 */
[----:B------:R-:W1:Y:S02]  /*3a90*/  LDC.64 R2, c[0x0][0x380] ;  /* 0x0000e000ff027b82 */ /* 0x000e640000000a00 */
[----:B-1----:R-:W-:-:S05]  /*3aa0*/  IMAD.WIDE.U32 R18, R0, 0x10, R2 ;  /* 0x0000001000127825 */ /* 0x002fca00078e0002 */
[----:B0-----:R-:W2:Y:S04]  /*3ab0*/  LDG.E.64.CONSTANT R20, desc[UR10][R18.64] ;  /* 0x0000000a12147981 */ /* 0x001ea8000c1e9b00 */
[----:B------:R-:W2:Y:S04]  /*3ac0*/  LDG.E.64.CONSTANT R14, desc[UR10][R18.64+0x1000] ;  /* 0x0010000a120e7981 */ /* 0x000ea8000c1e9b00 */
[----:B------:R-:W3:Y:S04]  /*3ad0*/  LDG.E.64.CONSTANT R12, desc[UR10][R18.64+0x8] ;  /* 0x0000080a120c7981 */ /* 0x000ee8000c1e9b00 */
[----:B------:R-:W3:Y:S04]  /*3ae0*/  LDG.E.64.CONSTANT R10, desc[UR10][R18.64+0x1008] ;  /* 0x0010080a120a7981 */ /* 0x000ee8000c1e9b00 */
[----:B------:R-:W4:Y:S04]  /*3af0*/  LDG.E.64.CONSTANT R8, desc[UR10][R18.64+0x2000] ;  /* 0x0020000a12087981 */ /* 0x000f28000c1e9b00 */
[----:B------:R-:W5:Y:S04]  /*3b00*/  LDG.E.64.CONSTANT R6, desc[UR10][R18.64+0x2008] ;  /* 0x0020080a12067981 */ /* 0x000f68000c1e9b00 */
[----:B------:R-:W5:Y:S04]  /*3b10*/  LDG.E.64.CONSTANT R4, desc[UR10][R18.64+0x3000] ;  /* 0x0030000a12047981 */ /* 0x000f68000c1e9b00 */
[----:B------:R-:W5:Y:S04]  /*3b20*/  LDG.E.64.CONSTANT R2, desc[UR10][R18.64+0x3008] ;  /* 0x0030080a12027981 */ /* 0x000f68000c1e9b00 */
[----:B------:R-:W5:Y:S04]  /*3b30*/  LDG.E.64.CONSTANT R16, desc[UR10][R18.64+0x4000] ;  /* 0x0040000a12107981 */ /* 0x000f68000c1e9b00 */
[----:B------:R-:W5:Y:S01]  /*3b40*/  LDG.E.64.CONSTANT R22, desc[UR10][R18.64+0x4008] ;  /* 0x0040080a12167981 */ /* 0x000f62000c1e9b00 */
[----:B------:R-:W-:Y:S01]  /*3b50*/  UISETP.GE.U32.AND UP0, UPT, UR8, 0xa00, UPT ;  /* 0x00000a000800788c */ /* 0x000fe2000bf06070 */
[----:B--2---:R-:W-:-:S14]  /*3b60*/  DSETP.GEU.AND P2, PT, |R20|, |R14|, PT ;  /* 0x4000000e1400722a */ /* 0x004fdc0003f4e200 */
[----:B---3--:R-:W-:-:S04]  /*3b70*/  @P2 ISETP.GE.U32.AND P0, PT, R12, R10, PT ;  /* 0x0000000a0c00220c */ /* 0x008fc80003f06070 */
[----:B------:R-:W-:-:S13]  /*3b80*/  @P2 ISETP.GE.AND.EX P0, PT, R13, R11, PT, P0 ;  /* 0x0000000b0d00220c */ /* 0x000fda0003f06300 */
[----:B------:R-:W-:-:S06]  /*3b90*/  @P2 DSETP.LT.OR P0, PT, |R14|, |R20|, !P0 ;  /* 0x400000140e00222a */ /* 0x000fcc0004701600 */
[----:B------:R-:W-:Y:S02]  /*3ba0*/  @P2 FSEL R20, R20, R14, P0 ;  /* 0x0000000e14142208 */ /* 0x000fe40000000000 */
[----:B------:R-:W-:Y:S02]  /*3bb0*/  @P2 FSEL R21, R21, R15, P0 ;  /* 0x0000000f15152208 */ /* 0x000fe40000000000 */
[----:B------:R-:W-:Y:S01]  /*3bc0*/  @P2 SEL R10, R12, R10, P0 ;  /* 0x0000000a0c0a2207 */ /* 0x000fe20000000000 */
[----:B------:R-:W-:Y:S01]  /*3bd0*/  @P2 IMAD.MOV.U32 R14, RZ, RZ, R20 ;  /* 0x000000ffff0e2224 */ /* 0x000fe200078e0014 */
[----:B------:R-:W-:Y:S01]  /*3be0*/  @P2 SEL R11, R13, R11, P0 ;  /* 0x0000000b0d0b2207 */ /* 0x000fe20000000000 */
[----:B------:R-:W-:-:S06]  /*3bf0*/  @P2 IMAD.MOV.U32 R15, RZ, RZ, R21 ;  /* 0x000000ffff0f2224 */ /* 0x000fcc00078e0015 */
[----:B----4-:R-:W-:-:S14]  /*3c00*/  DSETP.GEU.AND P1, PT, |R14|, |R8|, PT ;  /* 0x400000080e00722a */ /* 0x010fdc0003f2e200 */
[----:B-----5:R-:W-:-:S04]  /*3c10*/  @P1 ISETP.GE.U32.AND P0, PT, R10, R6, PT ;  /* 0x000000060a00120c */ /* 0x020fc80003f06070 */
        /* <DEDUP_REMOVED lines=8> */
[----:B------:R-:W-:-:S14]  /*3ca0*/  DSETP.GEU.AND P2, PT, |R8|, |R4|, PT ;  /* 0x400000040800722a */ /* 0x000fdc0003f4e200 */
[----:B------:R-:W-:-:S04]  /*3cb0*/  @P2 ISETP.GE.U32.AND P0, PT, R6, R2, PT ;  /* 0x000000020600220c */ /* 0x000fc80003f06070 */
        /* <DEDUP_REMOVED lines=15> */
[----:B------:R-:W-:Y:S01]  /*3db0*/  IMAD.MOV.U32 R2, RZ, RZ, RZ ;  /* 0x000000ffff027224 */ /* 0x000fe200078e00ff */
[----:B------:R-:W-:Y:S01]  /*3dc0*/  @P1 SEL R23, R3, R23, P0 ;  /* 0x0000001703171207 */ /* 0x000fe20000000000 */
[----:B------:R-:W-:Y:S02]  /*3dd0*/  IMAD.MOV.U32 R3, RZ, RZ, 0x500 ;  /* 0x00000500ff037424 */ /* 0x000fe400078e00ff */
[----:B------:R-:W-:Y:S02]  /*3de0*/  @P1 IMAD.MOV.U32 R16, RZ, RZ, R4 ;  /* 0x000000ffff101224 */ /* 0x000fe400078e0004 */
[----:B------:R-:W-:Y:S01]  /*3df0*/  @P1 IMAD.MOV.U32 R17, RZ, RZ, R5 ;  /* 0x000000ffff111224 */ /* 0x000fe200078e0005 */
[----:B------:R-:W-:Y:S06]  /*3e00*/  BRA.U !UP0, `(.L_x_71) ;  /* 0x0000000d08987547 */ /* 0x000fec000b800000 */
[----:B------:R-:W-:Y:S01]  /*3e10*/  UIADD3 UR9, UP0, UPT, UR8, -0xa00, URZ ;  /* 0xfffff60008097890 */ /* 0x000fe2000ff1e0ff */
[----:B------:R-:W-:Y:S02]  /*3e20*/  IMAD.MOV.U32 R3, RZ, RZ, 0x500 ;  /* 0x00000500ff037424 */ /* 0x000fe400078e00ff */
[----:B------:R-:W-:Y:S01]  /*3e30*/  IMAD.MOV.U32 R2, RZ, RZ, RZ ;  /* 0x000000ffff027224 */ /* 0x000fe200078e00ff */
[----:B------:R-:W-:Y:S02]  /*3e40*/  ULEA.HI.X.SX32 UR8, UR8, 0xffffffff, 0x1, UP0 ;  /* 0xffffffff08087891 */ /* 0x000fe400080f0eff */
[----:B------:R-:W-:Y:S02]  /*3e50*/  UIMAD.WIDE.U32 UR12, UR9, -0x33333333, URZ ;  /* 0xcccccccd090c78a5 */ /* 0x000fe4000f8e00ff */
[----:B------:R-:W-:Y:S02]  /*3e60*/  UIMAD.WIDE.U32 UR4, UR8, -0x33333333, URZ ;  /* 0xcccccccd080478a5 */ /* 0x000fe4000f8e00ff */
[----:B------:R-:W-:-:S02]  /*3e70*/  UISETP.GE.U32.AND UP1, UPT, UR9, 0x500, UPT ;  /* 0x000005000900788c */ /* 0x000fc4000bf26070 */
[----:B------:R-:W-:Y:S02]  /*3e80*/  UIMAD.WIDE.U32 UR4, UP0, UR9, -0x33333334, UR4 ;  /* 0xcccccccc090478a5 */ /* 0x000fe4000f800004 */
[----:B------:R-:W-:Y:S02]  /*3e90*/  UISETP.GE.U32.AND.EX UP1, UPT, UR8, URZ, UPT, UP1 ;  /* 0x000000ff0800728c */ /* 0x000fe4000bf26110 */
[----:B------:R-:W-:Y:S02]  /*3ea0*/  UIADD3.X UR7, UPT, UPT, URZ, URZ, URZ, UP0, !UPT ;  /* 0x000000ffff077290 */ /* 0x000fe400087fe4ff */
[----:B------:R-:W-:Y:S01]  /*3eb0*/  UIADD3 URZ, UP0, UPT, UR13, UR4, URZ ;  /* 0x000000040dff7290 */ /* 0x000fe2000ff1e0ff */
[----:B------:R-:W-:-:S03]  /*3ec0*/  UMOV UR6, UR5 ;  /* 0x0000000500067c82 */ /* 0x000fc60008000000 */
[----:B------:R-:W-:-:S04]  /*3ed0*/  UIMAD.WIDE.U32.X UR4, UR8, -0x33333334, UR6, UP0 ;  /* 0xcccccccc080478a5 */ /* 0x000fc800080e0406 */
[----:B------:R-:W-:-:S04]  /*3ee0*/  USHF.R.U64 UR6, UR4, 0xa, UR5 ;  /* 0x0000000a04067899 */ /* 0x000fc80008001205 */
[----:B------:R-:W-:-:S04]  /*3ef0*/  ULOP3.LUT UR7, UR6, 0x1, URZ, 0xc0, !UPT ;  /* 0x0000000106077892 */ /* 0x000fc8000f8ec0ff */
[----:B------:R-:W-:-:S04]  /*3f00*/  UISETP.NE.U32.AND UP0, UPT, UR7, 0x1, UPT ;  /* 0x000000010700788c */ /* 0x000fc8000bf05070 */
[----:B------:R-:W-:Y:S01]  /*3f10*/  UISETP.NE.U32.AND.EX UP0, UPT, URZ, URZ, UPT, UP0 ;  /* 0x000000ffff00728c */ /* 0x000fe2000bf05100 */
[----:B------:R-:W-:Y:S10]  /*3f20*/  BRA.U !UP1, `(.L_x_72) ;  /* 0x00000009093c7547 */ /* 0x000ff4000b800000 */
[----:B------:R-:W0:Y:S01]  /*3f30*/  LDCU.64 UR8, c[0x0][0x380] ;  /* 0x00007000ff0877ac */ /* 0x000e220008000a00 */
[----:B------:R-:W-:Y:S02]  /*3f40*/  IMAD.MOV.U32 R3, RZ, RZ, 0x500 ;  /* 0x00000500ff037424 */ /* 0x000fe400078e00ff */
[----:B------:R-:W-:Y:S01]  /*3f50*/  IMAD.MOV.U32 R2, RZ, RZ, RZ ;  /* 0x000000ffff027224 */ /* 0x000fe200078e00ff */
[----:B------:R-:W-:-:S04]  /*3f60*/  UIADD3 UR4, UP1, UPT, UR6, 0x1, URZ ;  /* 0x0000000106047890 */ /* 0x000fc8000ff3e0ff */
[----:B------:R-:W-:Y:S02]  /*3f70*/  ULEA.HI.X UR5, UR5, URZ, URZ, 0x16, UP1 ;  /* 0x000000ff05057291 */ /* 0x000fe400088fb4ff */
[----:B------:R-:W-:Y:S02]  /*3f80*/  ULOP3.LUT UR4, UR4, 0xfffffffe, URZ, 0xc0, !UPT ;  /* 0xfffffffe04047892 */ /* 0x000fe4000f8ec0ff */
[----:B------:R-:W-:Y:S01]  /*3f90*/  ULOP3.LUT UR5, UR5, 0x7fffff, URZ, 0xc0, !UPT ;  /* 0x007fffff05057892 */ /* 0x000fe2000f8ec0ff */
[----:B0-----:R-:W-:-:S04]  /*3fa0*/  LEA R6, P0, R0, UR8, 0x4 ;  /* 0x0000000800067c11 */ /* 0x001fc8000f8020ff */
[----:B------:R-:W-:Y:S02]  /*3fb0*/  IADD3 R6, P1, PT, R6, 0xe008, RZ ;  /* 0x0000e00806067810 */ /* 0x000fe40007f3e0ff */
[----:B------:R-:W-:-:S05]  /*3fc0*/  LEA.HI.X R5, R0, UR9, RZ, 0x4, P0 ;  /* 0x0000000900057c11 */ /* 0x000fca00080f24ff */
[----:B------:R-:W-:-:S07]  /*3fd0*/  IMAD.X R5, RZ, RZ, R5, P1 ;  /* 0x000000ffff057224 */ /* 0x000fce00008e0605 */
.L_x_73:
[----:B------:R-:W-:-:S05]  /*3fe0*/  IMAD.MOV.U32 R4, RZ, RZ, R6 ;  /* 0x000000ffff047224 */ /* 0x000fca00078e0006 */
[----:B------:R-:W2:Y:S04]  /*3ff0*/  LDG.E.64.CONSTANT R12, desc[UR10][R4.64+-0x9008] ;  /* 0xff6ff80a040c7981 */ /* 0x000ea8000c1e9b00 */
[----:B------:R-:W3:Y:S04]  /*4000*/  LDG.E.64.CONSTANT R8, desc[UR10][R4.64+-0x9000] ;  /* 0xff70000a04087981 */ /* 0x000ee8000c1e9b00 */
[----:B------:R-:W4:Y:S04]  /*4010*/  LDG.E.64.CONSTANT R10, desc[UR10][R4.64+-0x8008] ;  /* 0xff7ff80a040a7981 */ /* 0x000f28000c1e9b00 */
[----:B------:R-:W5:Y:S04]  /*4020*/  LDG.E.64.CONSTANT R6, desc[UR10][R4.64+-0x8000] ;  /* 0xff80000a04067981 */ /* 0x000f68000c1e9b00 */
[----:B------:R-:W5:Y:S04]  /*4030*/  LDG.E.64.CONSTANT R26, desc[UR10][R4.64+-0x7008] ;  /* 0xff8ff80a041a7981 */ /* 0x000f68000c1e9b00 */
[----:B------:R-:W5:Y:S04]  /*4040*/  LDG.E.64.CONSTANT R24, desc[UR10][R4.64+-0x7000] ;  /* 0xff90000a04187981 */ /* 0x000f68000c1e9b00 */
[----:B------:R-:W5:Y:S04]  /*4050*/  LDG.E.64.CONSTANT R20, desc[UR10][R4.64+-0x6008] ;  /* 0xff9ff80a04147981 */ /* 0x000f68000c1e9b00 */
[----:B------:R-:W5:Y:S01]  /*4060*/  LDG.E.64.CONSTANT R18, desc[UR10][R4.64+-0x6000] ;  /* 0xffa0000a04127981 */ /* 0x000f62000c1e9b00 */
[----:B--2---:R-:W-:-:S14]  /*4070*/  DSETP.GEU.AND P2, PT, |R16|, |R12|, PT ;  /* 0x4000000c1000722a */ /* 0x004fdc0003f4e200 */
[----:B---3--:R-:W-:-:S04]  /*4080*/  @P2 ISETP.GE.U32.AND P0, PT, R22, R8, PT ;  /* 0x000000081600220c */ /* 0x008fc80003f06070 */
[----:B------:R-:W-:-:S13]  /*4090*/  @P2 ISETP.GE.AND.EX P0, PT, R23, R9, PT, P0 ;  /* 0x000000091700220c */ /* 0x000fda0003f06300 */
[----:B------:R-:W-:-:S06]  /*40a0*/  @P2 DSETP.LT.OR P0, PT, |R12|, |R16|, !P0 ;  /* 0x400000100c00222a */ /* 0x000fcc0004701600 */
[----:B------:R-:W-:Y:S02]  /*40b0*/  @P2 FSEL R17, R17, R13, P0 ;  /* 0x0000000d11112208 */ /* 0x000fe40000000000 */
[----:B------:R-:W-:-:S03]  /*40c0*/  @P2 FSEL R14, R16, R12, P0 ;  /* 0x0000000c100e2208 */ /* 0x000fc60000000000 */
[----:B------:R-:W-:Y:S02]  /*40d0*/  @P2 IMAD.MOV.U32 R13, RZ, RZ, R17 ;  /* 0x000000ffff0d2224 */ /* 0x000fe400078e0011 */
[----:B------:R-:W2:Y:S01]  /*40e0*/  LDG.E.64.CONSTANT R16, desc[UR10][R4.64+-0x5008] ;  /* 0xffaff80a04107981 */ /* 0x000ea2000c1e9b00 */
[----:B------:R-:W-:-:S03]  /*40f0*/  @P2 IMAD.MOV.U32 R12, RZ, RZ, R14 ;  /* 0x000000ffff0c2224 */ /* 0x000fc600078e000e */
[----:B------:R-:W3:Y:S03]  /*4100*/  LDG.E.64.CONSTANT R14, desc[UR10][R4.64+-0x5000] ;  /* 0xffb0000a040e7981 */ /* 0x000ee6000c1e9b00 */
[----:B----4-:R-:W-:Y:S01]  /*4110*/  DSETP.GEU.AND P1, PT, |R12|, |R10|, PT ;  /* 0x4000000a0c00722a */ /* 0x010fe20003f2e200 */
[----:B------:R-:W-:Y:S02]  /*4120*/  @P2 SEL R8, R22, R8, P0 ;  /* 0x0000000816082207 */ /* 0x000fe40000000000 */
[----:B------:R-:W-:Y:S02]  /*4130*/  @P2 SEL R9, R23, R9, P0 ;  /* 0x0000000917092207 */ /* 0x000fe40000000000 */
[----:B------:R-:W4:Y:S09]  /*4140*/  LDG.E.64.CONSTANT R22, desc[UR10][R4.64+-0x4008] ;  /* 0xffbff80a04167981 */ /* 0x000f32000c1e9b00 */
[----:B-----5:R-:W-:-:S04]  /*4150*/  @P1 ISETP.GE.U32.AND P0, PT, R8, R6, PT ;  /* 0x000000060800120c */ /* 0x020fc80003f06070 */
[----:B------:R-:W-:-:S13]  /*4160*/  @P1 ISETP.GE.AND.EX P0, PT, R9, R7, PT, P0 ;  /* 0x000000070900120c */ /* 0x000fda0003f06300 */
[----:B------:R-:W-:-:S06]  /*4170*/  @P1 DSETP.LT.OR P0, PT, |R10|, |R12|, !P0 ;  /* 0x4000000c0a00122a */ /* 0x000fcc0004701600 */
[----:B------:R-:W-:Y:S02]  /*4180*/  @P1 FSEL R12, R12, R10, P0 ;  /* 0x0000000a0c0c1208 */ /* 0x000fe40000000000 */
[----:B------:R-:W-:-:S03]  /*4190*/  @P1 FSEL R13, R13, R11, P0 ;  /* 0x0000000b0d0d1208 */ /* 0x000fc60000000000 */
[----:B------:R-:W-:Y:S02]  /*41a0*/  @P1 IMAD.MOV.U32 R10, RZ, RZ, R12 ;  /* 0x000000ffff0a1224 */ /* 0x000fe400078e000c */
[----:B------:R-:W-:Y:S02]  /*41b0*/  @P1 IMAD.MOV.U32 R11, RZ, RZ, R13 ;  /* 0x000000ffff0b1224 */ /* 0x000fe400078e000d */
[----:B------:R-:W5:Y:S04]  /*41c0*/  LDG.E.64.CONSTANT R12, desc[UR10][R4.64+-0x4000] ;  /* 0xffc0000a040c7981 */ /* 0x000f68000c1e9b00 */
[----:B------:R-:W-:Y:S01]  /*41d0*/  DSETP.GEU.AND P2, PT, |R10|, |R26|, PT ;  /* 0x4000001a0a00722a */ /* 0x000fe20003f4e200 */
[----:B------:R-:W-:Y:S02]  /*41e0*/  @P1 SEL R6, R8, R6, P0 ;  /* 0x0000000608061207 */ /* 0x000fe40000000000 */
[----:B------:R-:W-:-:S11]  /*41f0*/  @P1 SEL R7, R9, R7, P0 ;  /* 0x0000000709071207 */ /* 0x000fd60000000000 */
[----:B------:R-:W-:-:S04]  /*4200*/  @P2 ISETP.GE.U32.AND P0, PT, R6, R24, PT ;  /* 0x000000180600220c */ /* 0x000fc80003f06070 */
[----:B------:R-:W-:-:S13]  /*4210*/  @P2 ISETP.GE.AND.EX P0, PT, R7, R25, PT, P0 ;  /* 0x000000190700220c */ /* 0x000fda0003f06300 */
[----:B------:R-:W-:-:S06]  /*4220*/  @P2 DSETP.LT.OR P0, PT, |R26|, |R10|, !P0 ;  /* 0x4000000a1a00222a */ /* 0x000fcc0004701600 */
[----:B------:R-:W-:Y:S02]  /*4230*/  @P2 FSEL R8, R10, R26, P0 ;  /* 0x0000001a0a082208 */ /* 0x000fe40000000000 */
[----:B------:R-:W-:-:S03]  /*4240*/  @P2 FSEL R11, R11, R27, P0 ;  /* 0x0000001b0b0b2208 */ /* 0x000fc60000000000 */
[----:B------:R-:W-:Y:S02]  /*4250*/  @P2 IMAD.MOV.U32 R26, RZ, RZ, R8 ;  /* 0x000000ffff1a2224 */ /* 0x000fe400078e0008 */
[----:B------:R-:W-:Y:S01]  /*4260*/  @P2 IMAD.MOV.U32 R27, RZ, RZ, R11 ;  /* 0x000000ffff1b2224 */ /* 0x000fe200078e000b */
[----:B------:R-:W5:Y:S04]  /*4270*/  LDG.E.64.CONSTANT R8, desc[UR10][R4.64+-0x3000] ;  /* 0xffd0000a04087981 */ /* 0x000f68000c1e9b00 */
[----:B------:R-:W5:Y:S01]  /*4280*/  LDG.E.64.CONSTANT R10, desc[UR10][R4.64+-0x3008] ;  /* 0xffcff80a040a7981 */ /* 0x000f62000c1e9b00 */
        /* <DEDUP_REMOVED lines=10> */
[----:B------:R-:W5:Y:S01]  /*4330*/  LDG.E.64.CONSTANT R6, desc[UR10][R4.64+-0x2008] ;  /* 0xffdff80a04067981 */ /* 0x000f62000c1e9b00 */
[----:B------:R-:W-:Y:S02]  /*4340*/  @P1 SEL R18, R24, R18, P0 ;  /* 0x0000001218121207 */ /* 0x000fe40000000000 */
[----:B------:R-:W-:Y:S02]  /*4350*/  @P1 SEL R19, R25, R19, P0 ;  /* 0x0000001319131207 */ /* 0x000fe40000000000 */
        /* <DEDUP_REMOVED lines=8> */
[----:B------:R-:W-:Y:S02]  /*43e0*/  @P2 IMAD.MOV.U32 R17, RZ, RZ, R21 ;  /* 0x000000ffff112224 */ /* 0x000fe400078e0015 */
[----:B------:R-:W2:Y:S04]  /*43f0*/  LDG.E.64.CONSTANT R20, desc[UR10][R4.64+-0x1008] ;  /* 0xffeff80a04147981 */ /* 0x000ea8000c1e9b00 */
[----:B----4-:R-:W-:Y:S01]  /*4400*/  DSETP.GEU.AND P1, PT, |R16|, |R22|, PT ;  /* 0x400000161000722a */ /* 0x010fe20003f2e200 */
[----:B------:R-:W-:Y:S02]  /*4410*/  @P2 SEL R14, R18, R14, P0 ;  /* 0x0000000e120e2207 */ /* 0x000fe40000000000 */
[----:B------:R-:W-:-:S02]  /*4420*/  @P2 SEL R15, R19, R15, P0 ;  /* 0x0000000f130f2207 */ /* 0x000fc40000000000 */
[----:B------:R-:W3:Y:S09]  /*4430*/  LDG.E.64.CONSTANT R18, desc[UR10][R4.64+-0x1000] ;  /* 0xfff0000a04127981 */ /* 0x000ef2000c1e9b00 */
[----:B-----5:R-:W-:-:S04]  /*4440*/  @P1 ISETP.GE.U32.AND P0, PT, R14, R12, PT ;  /* 0x0000000c0e00120c */ /* 0x020fc80003f06070 */
[----:B------:R-:W-:Y:S01]  /*4450*/  @P1 ISETP.GE.AND.EX P0, PT, R15, R13, PT, P0 ;  /* 0x0000000d0f00120c */ /* 0x000fe20003f06300 */
[----:B------:R-:W-:Y:S02]  /*4460*/  IMAD.MOV.U32 R26, RZ, RZ, R22 ;  /* 0x000000ffff1a7224 */ /* 0x000fe400078e0016 */
[----:B------:R-:W-:-:S10]  /*4470*/  IMAD.MOV.U32 R27, RZ, RZ, R23 ;  /* 0x000000ffff1b7224 */ /* 0x000fd400078e0017 */
[----:B------:R-:W-:Y:S01]  /*4480*/  @P1 DSETP.LT.OR P0, PT, |R22|, |R16|, !P0 ;  /* 0x400000101600122a */ /* 0x000fe20004701600 */
[----:B------:R-:W4:Y:S05]  /*4490*/  LDG.E.64.CONSTANT R22, desc[UR10][R4.64] ;  /* 0x0000000a04167981 */ /* 0x000f2a000c1e9b00 */
        /* <DEDUP_REMOVED lines=14> */
[----:B------:R-:W-:-:S06]  /*4580*/  @P2 IMAD.MOV.U32 R11, RZ, RZ, R27 ;  /* 0x000000ffff0b2224 */ /* 0x000fcc00078e001b */
        /* <DEDUP_REMOVED lines=10> */
[----:B------:R-:W-:Y:S02]  /*4630*/  @P1 SEL R24, R8, R24, P0 ;  /* 0x0000001808181207 */ /* 0x000fe40000000000 */
[----:B------:R-:W-:Y:S01]  /*4640*/  @P1 SEL R25, R9, R25, P0 ;  /* 0x0000001909191207 */ /* 0x000fe20000000000 */
[----:B------:R-:W-:-:S04]  /*4650*/  UIADD3 UR4, UP1, UPT, UR4, -0x2, URZ ;  /* 0xfffffffe04047890 */ /* 0x000fc8000ff3e0ff */
[----:B------:R-:W-:Y:S02]  /*4660*/  UIADD3.X UR5, UPT, UPT, UR5, -0x1, URZ, UP1, !UPT ;  /* 0xffffffff05057890 */ /* 0x000fe40008ffe4ff */
[----:B------:R-:W-:-:S04]  /*4670*/  UISETP.NE.U32.AND UP1, UPT, UR4, URZ, UPT ;  /* 0x000000ff0400728c */ /* 0x000fc8000bf25070 */
[----:B------:R-:W-:Y:S01]  /*4680*/  UISETP.NE.AND.EX UP1, UPT, UR5, URZ, UPT, UP1 ;  /* 0x000000ff0500728c */ /* 0x000fe2000bf25310 */
[----:B--2---:R-:W-:-:S14]  /*4690*/  DSETP.GEU.AND P2, PT, |R6|, |R20|, PT ;  /* 0x400000140600722a */ /* 0x004fdc0003f4e200 */
[----:B---3--:R-:W-:-:S04]  /*46a0*/  @P2 ISETP.GE.U32.AND P0, PT, R24, R18, PT ;  /* 0x000000121800220c */ /* 0x008fc80003f06070 */
[----:B------:R-:W-:-:S13]  /*46b0*/  @P2 ISETP.GE.AND.EX P0, PT, R25, R19, PT, P0 ;  /* 0x000000131900220c */ /* 0x000fda0003f06300 */
[----:B------:R-:W-:-:S06]  /*46c0*/  @P2 DSETP.LT.OR P0, PT, |R20|, |R6|, !P0 ;  /* 0x400000061400222a */ /* 0x000fcc0004701600 */
[----:B------:R-:W-:Y:S02]  /*46d0*/  @P2 FSEL R6, R6, R20, P0 ;  /* 0x0000001406062208 */ /* 0x000fe40000000000 */
[----:B------:R-:W-:-:S03]  /*46e0*/  @P2 FSEL R7, R7, R21, P0 ;  /* 0x0000001507072208 */ /* 0x000fc60000000000 */
[----:B------:R-:W-:Y:S02]  /*46f0*/  @P2 IMAD.MOV.U32 R20, RZ, RZ, R6 ;  /* 0x000000ffff142224 */ /* 0x000fe400078e0006 */
[----:B------:R-:W-:-:S06]  /*4700*/  @P2 IMAD.MOV.U32 R21, RZ, RZ, R7 ;  /* 0x000000ffff152224 */ /* 0x000fcc00078e0007 */
[----:B-----5:R-:W-:Y:S01]  /*4710*/  DSETP.GEU.AND P1, PT, |R20|, |R16|, PT ;  /* 0x400000101400722a */ /* 0x020fe20003f2e200 */
[----:B------:R-:W-:Y:S02]  /*4720*/  @P2 SEL R18, R24, R18, P0 ;  /* 0x0000001218122207 */ /* 0x000fe40000000000 */
[----:B------:R-:W-:-:S11]  /*4730*/  @P2 SEL R19, R25, R19, P0 ;  /* 0x0000001319132207 */ /* 0x000fd60000000000 */
[----:B----4-:R-:W-:-:S04]  /*4740*/  @P1 ISETP.GE.U32.AND P0, PT, R18, R22, PT ;  /* 0x000000161200120c */ /* 0x010fc80003f06070 */
[----:B------:R-:W-:Y:S02]  /*4750*/  @P1 ISETP.GE.AND.EX P0, PT, R19, R23, PT, P0 ;  /* 0x000000171300120c */ /* 0x000fe40003f06300 */
[----:B------:R-:W-:-:S05]  /*4760*/  IADD3 R6, P2, PT, R4, 0xa000, RZ ;  /* 0x0000a00004067810 */ /* 0x000fca0007f5e0ff */
[----:B------:R-:W-:-:S06]  /*4770*/  IMAD.X R5, RZ, RZ, R5, P2 ;  /* 0x000000ffff057224 */ /* 0x000fcc00010e0605 */
[----:B------:R-:W-:Y:S01]  /*4780*/  @P1 DSETP.LT.OR P0, PT, |R16|, |R20|, !P0 ;  /* 0x400000141000122a */ /* 0x000fe20004701600 */
[----:B------:R-:W-:-:S05]  /*4790*/  IADD3 R3, P2, PT, R3, 0xa00, RZ ;  /* 0x00000a0003037810 */ /* 0x000fca0007f5e0ff */
[----:B------:R-:W-:Y:S02]  /*47a0*/  @P1 FSEL R4, R20, R16, P0 ;  /* 0x0000001014041208 */ /* 0x000fe40000000000 */
[----:B------:R-:W-:Y:S01]  /*47b0*/  @P1 FSEL R21, R21, R17, P0 ;  /* 0x0000001115151208 */ /* 0x000fe20000000000 */
[----:B------:R-:W-:Y:S01]  /*47c0*/  IMAD.X R2, RZ, RZ, R2, P2 ;  /* 0x000000ffff027224 */ /* 0x000fe200010e0602 */
[----:B------:R-:W-:Y:S01]  /*47d0*/  @P1 SEL R22, R18, R22, P0 ;  /* 0x0000001612161207 */ /* 0x000fe20000000000 */
[----:B------:R-:W-:Y:S01]  /*47e0*/  @P1 IMAD.MOV.U32 R16, RZ, RZ, R4 ;  /* 0x000000ffff101224 */ /* 0x000fe200078e0004 */
[----:B------:R-:W-:Y:S01]  /*47f0*/  @P1 SEL R23, R19, R23, P0 ;  /* 0x0000001713171207 */ /* 0x000fe20000000000 */
[----:B------:R-:W-:Y:S01]  /*4800*/  @P1 IMAD.MOV.U32 R17, RZ, RZ, R21 ;  /* 0x000000ffff111224 */ /* 0x000fe200078e0015 */
[----:B------:R-:W-:Y:S06]  /*4810*/  BRA.U UP1, `(.L_x_73) ;  /* 0xfffffff501f07547 */ /* 0x000fec000b83ffff */
.L_x_72:
[----:B------:R-:W-:Y:S05]  /*4820*/  BRA.U !UP0, `(.L_x_71) ;  /* 0x0000000508107547 */ /* 0x000fea000b800000 */
[----:B------:R-:W0:Y:S02]  /*4830*/  LDC.64 R4, c[0x0][0x380] ;  /* 0x0000e000ff047b82 */ /* 0x000e240000000a00 */
[----:B0-----:R-:W-:-:S03]  /*4840*/  IMAD.WIDE.U32 R4, R0, 0x10, R4 ;  /* 0x0000001000047825 */ /* 0x001fc600078e0004 */
[----:B------:R-:W-:-:S04]  /*4850*/  LEA R24, P0, R3, R4, 0x4 ;  /* 0x0000000403187211 */ /* 0x000fc800078020ff */
[----:B------:R-:W-:-:S05]  /*4860*/  LEA.HI.X R25, R3, R5, R2, 0x4, P0 ;  /* 0x0000000503197211 */ /* 0x000fca00000f2402 */
[----:B------:R-:W2:Y:S04]  /*4870*/  LDG.E.64.CONSTANT R20, desc[UR10][R24.64] ;  /* 0x0000000a18147981 */ /* 0x000ea8000c1e9b00 */
[----:B------:R-:W3:Y:S04]  /*4880*/  LDG.E.64.CONSTANT R18, desc[UR10][R24.64+0x8] ;  /* 0x0000080a18127981 */ /* 0x000ee8000c1e9b00 */
[----:B------:R-:W4:Y:S04]  /*4890*/  LDG.E.64.CONSTANT R14, desc[UR10][R24.64+0x1000] ;  /* 0x0010000a180e7981 */ /* 0x000f28000c1e9b00 */
[----:B------:R-:W5:Y:S04]  /*48a0*/  LDG.E.64.CONSTANT R12, desc[UR10][R24.64+0x1008] ;  /* 0x0010080a180c7981 */ /* 0x000f68000c1e9b00 */
        /* <DEDUP_REMOVED lines=16> */
[----:B------:R-:W-:-:S11]  /*49b0*/  @P2 SEL R19, R23, R19, P0 ;  /* 0x0000001317132207 */ /* 0x000fd60000000000 */
[----:B-----5:R-:W-:-:S04]  /*49c0*/  @P1 ISETP.GE.U32.AND P0, PT, R18, R12, PT ;  /* 0x0000000c1200120c */ /* 0x020fc80003f06070 */
        /* <DEDUP_REMOVED lines=27> */
[----:B------:R-:W-:Y:S02]  /*4b80*/  @P1 SEL R5, R9, R5, P0 ;  /* 0x0000000509051207 */ /* 0x000fe40000000000 */
[----:B------:R-:W-:-:S05]  /*4b90*/  IADD3 R3, P1, PT, R3, 0x500, RZ ;  /* 0x0000050003037810 */ /* 0x000fca0007f3e0ff */
[----:B------:R-:W-:Y:S01]  /*4ba0*/  IMAD.X R2, RZ, RZ, R2, P1 ;  /* 0x000000ffff027224 */ /* 0x000fe200008e0602 */
[----:B--2---:R-:W-:-:S14]  /*4bb0*/  DSETP.GEU.AND P2, PT, |R6|, |R16|, PT ;  /* 0x400000100600722a */ /* 0x004fdc0003f4e200 */
[----:B------:R-:W-:-:S04]  /*4bc0*/  @P2 ISETP.GE.U32.AND P0, PT, R4, R26, PT ;  /* 0x0000001a0400220c */ /* 0x000fc80003f06070 */
[----:B------:R-:W-:-:S13]  /*4bd0*/  @P2 ISETP.GE.AND.EX P0, PT, R5, R27, PT, P0 ;  /* 0x0000001b0500220c */ /* 0x000fda0003f06300 */
[----:B------:R-:W-:-:S06]  /*4be0*/  @P2 DSETP.LT.OR P0, PT, |R16|, |R6|, !P0 ;  /* 0x400000061000222a */ /* 0x000fcc0004701600 */
[----:B------:R-:W-:Y:S02]  /*4bf0*/  @P2 FSEL R6, R6, R16, P0 ;  /* 0x0000001006062208 */ /* 0x000fe40000000000 */
[----:B------:R-:W-:Y:S02]  /*4c00*/  @P2 FSEL R7, R7, R17, P0 ;  /* 0x0000001107072208 */ /* 0x000fe40000000000 */
[----:B------:R-:W-:Y:S02]  /*4c10*/  @P2 SEL R26, R4, R26, P0 ;  /* 0x0000001a041a2207 */ /* 0x000fe40000000000 */
[----:B------:R-:W-:Y:S01]  /*4c20*/  @P2 SEL R27, R5, R27, P0 ;  /* 0x0000001b051b2207 */ /* 0x000fe20000000000 */
[----:B------:R-:W-:Y:S02]  /*4c30*/  @P2 IMAD.MOV.U32 R16, RZ, RZ, R6 ;  /* 0x000000ffff102224 */ /* 0x000fe400078e0006 */
[----:B------:R-:W-:Y:S02]  /*4c40*/  @P2 IMAD.MOV.U32 R17, RZ, RZ, R7 ;  /* 0x000000ffff112224 */ /* 0x000fe400078e0007 */
[----:B------:R-:W-:-:S02]  /*4c50*/  IMAD.MOV.U32 R22, RZ, RZ, R26 ;  /* 0x000000ffff167224 */ /* 0x000fc400078e001a */
[----:B------:R-:W-:-:S07]  /*4c60*/  IMAD.MOV.U32 R23, RZ, RZ, R27 ;  /* 0x000000ffff177224 */ /* 0x000fce00078e001b */
.L_x_71:
[----:B------:R-:W0:Y:S02]  /*4c70*/  LDCU UR4, c[0x0][0x390] ;  /* 0x00007200ff0477ac */ /* 0x000e240008000800 */
[----:B0-----:R-:W-:Y:S02]  /*4c80*/  USHF.R.S32.HI UR5, URZ, 0x1f, UR4 ;  /* 0x0000001fff057899 */ /* 0x001fe40008011404 */
[----:B------:R-:W-:-:S04]  /*4c90*/  ISETP.GE.U32.AND P0, PT, R3, UR4, PT ;  /* 0x0000000403007c0c */ /* 0x000fc8000bf06070 */
[----:B------:R-:W-:-:S13]  /*4ca0*/  ISETP.GE.AND.EX P0, PT, R2, UR5, PT, P0 ;  /* 0x0000000502007c0c */ /* 0x000fda000bf06300 */
[----:B------:R-:W-:Y:S05]  /*4cb0*/  @P0 BRA `(.L_x_74) ;  /* 0x00000008009c0947 */ /* 0x000fea0003800000 */
[----:B------:R-:W-:Y:S01]  /*4cc0*/  IADD3 R21, PT, PT, -R3, UR4, RZ ;  /* 0x0000000403157c10 */ /* 0x000fe2000fffe1ff */
[----:B------:R-:W-:Y:S03]  /*4cd0*/  BSSY.RECONVERGENT B1, `(.L_x_74) ;  /* 0x00000a5000017945 */ /* 0x000fe60003800200 */
[----:B------:R-:W-:-:S13]  /*4ce0*/  ISETP.GE.AND P0, PT, R0, R21, PT ;  /* 0x000000150000720c */ /* 0x000fda0003f06270 */
[----:B------:R-:W-:Y:S05]  /*4cf0*/  @P0 BRA `(.L_x_75) ;  /* 0x0000000800880947 */ /* 0x000fea0003800000 */
[----:B------:R-:W-:Y:S01]  /*4d00*/  LOP3.LUT R12, RZ, R0, RZ, 0x33, !PT ;  /* 0x00000000ff0c7212 */ /* 0x000fe200078e33ff */
[----:B------:R-:W-:Y:S01]  /*4d10*/  BSSY.RECONVERGENT B2, `(.L_x_76) ;  /* 0x0000032000027945 */ /* 0x000fe20003800200 */
[----:B------:R-:W-:Y:S02]  /*4d20*/  IMAD.MOV.U32 R20, RZ, RZ, R0 ;  /* 0x000000ffff147224 */ /* 0x000fe400078e0000 */
[----:B------:R-:W-:-:S04]  /*4d30*/  IADD3 R12, PT, PT, -R3, UR4, R12 ;  /* 0x00000004030c7c10 */ /* 0x000fc8000fffe10c */
[----:B------:R-:W-:-:S04]  /*4d40*/  LOP3.LUT R4, R12, 0x300, RZ, 0xc0, !PT ;  /* 0x000003000c047812 */ /* 0x000fc800078ec0ff */
[----:B------:R-:W-:-:S13]  /*4d50*/  ISETP.NE.AND P0, PT, R4, 0x300, PT ;  /* 0x000003000400780c */ /* 0x000fda0003f05270 */
[----:B------:R-:W-:Y:S05]  /*4d60*/  @!P0 BRA `(.L_x_77) ;  /* 0x0000000000b08947 */ /* 0x000fea0003800000 */
[----:B------:R-:W0:Y:S01]  /*4d70*/  LDCU.64 UR6, c[0x0][0x380] ;  /* 0x00007000ff0677ac */ /* 0x000e220008000a00 */
[----:B------:R-:W-:Y:S01]  /*4d80*/  IADD3 R5, P0, PT, R0, R3, RZ ;  /* 0x0000000300057210 */ /* 0x000fe20007f1e0ff */
[----:B------:R-:W-:Y:S01]  /*4d90*/  IMAD.MOV.U32 R20, RZ, RZ, R0 ;  /* 0x000000ffff147224 */ /* 0x000fe200078e0000 */
[----:B------:R-:W-:-:S03]  /*4da0*/  LEA.HI R4, R12, 0x1, RZ, 0x18 ;  /* 0x000000010c047811 */ /* 0x000fc600078fc0ff */
[----:B------:R-:W-:Y:S01]  /*4db0*/  IMAD.X R6, RZ, RZ, R2, P0 ;  /* 0x000000ffff067224 */ /* 0x000fe200000e0602 */
[----:B------:R-:W-:-:S05]  /*4dc0*/  LOP3.LUT R4, R4, 0x3, RZ, 0xc0, !PT ;  /* 0x0000000304047812 */ /* 0x000fca00078ec0ff */
[----:B------:R-:W-:Y:S01]  /*4dd0*/  IMAD.MOV R13, RZ, RZ, -R4 ;  /* 0x000000ffff0d7224 */ /* 0x000fe200078e0a04 */
[----:B0-----:R-:W-:-:S04]  /*4de0*/  LEA R14, P1, R5, UR6, 0x4 ;  /* 0x00000006050e7c11 */ /* 0x001fc8000f8220ff */
[----:B------:R-:W-:-:S09]  /*4df0*/  LEA.HI.X R5, R5, UR7, R6, 0x4, P1 ;  /* 0x0000000705057c11 */ /* 0x000fd200088f2406 */
.L_x_80:
[----:B------:R-:W-:-:S05]  /*4e00*/  IMAD.MOV.U32 R4, RZ, RZ, R14 ;  /* 0x000000ffff047224 */ /* 0x000fca00078e000e */
[----:B------:R-:W2:Y:S04]  /*4e10*/  LDG.E.64.CONSTANT R8, desc[UR10][R4.64] ;  /* 0x0000000a04087981 */ /* 0x000ea8000c1e9b00 */
[----:B------:R-:W3:Y:S01]  /*4e20*/  LDG.E.64.CONSTANT R6, desc[UR10][R4.64+0x8] ;  /* 0x0000080a04067981 */ /* 0x000ee2000c1e9b00 */
[----:B------:R-:W-:Y:S01]  /*4e30*/  VIADD R13, R13, 0x1 ;  /* 0x000000010d0d7836 */ /* 0x000fe20000000000 */
[----:B------:R-:W-:Y:S01]  /*4e40*/  BSSY.RECONVERGENT B3, `(.L_x_78) ;  /* 0x000001b000037945 */ /* 0x000fe20003800200 */
[----:B------:R-:W-:Y:S01]  /*4e50*/  IMAD.MOV.U32 R15, RZ, RZ, R22 ;  /* 0x000000ffff0f7224 */ /* 0x000fe200078e0016 */
        /* <DEDUP_REMOVED lines=25> */
.L_x_79:
[----:B------:R-:W-:Y:S05]  /*4ff0*/  BSYNC.RECONVERGENT B3 ;  /* 0x0000000000037941 */ /* 0x000fea0003800200 */
.L_x_78:
[----:B------:R-:W-:Y:S02]  /*5000*/  IMAD.X R5, RZ, RZ, R5, P3 ;  /* 0x000000ffff057224 */ /* 0x000fe400018e0605 */
[----:B------:R-:W-:Y:S01]  /*5010*/  VIADD R20, R20, 0x100 ;  /* 0x0000010014147836 */ /* 0x000fe20000000000 */
[----:B------:R-:W-:Y:S06]  /*5020*/  @P2 BRA `(.L_x_80) ;  /* 0xfffffffc00742947 */ /* 0x000fec000383ffff */
.L_x_77:
[----:B------:R-:W-:Y:S05]  /*5030*/  BSYNC.RECONVERGENT B2 ;  /* 0x0000000000027941 */ /* 0x000fea0003800200 */
.L_x_76:
[----:B------:R-:W-:-:S13]  /*5040*/  ISETP.GE.U32.AND P0, PT, R12, 0x300, PT ;  /* 0x000003000c00780c */ /* 0x000fda0003f06070 */
[----:B------:R-:W-:Y:S05]  /*5050*/  @!P0 BRA `(.L_x_75) ;  /* 0x0000000400b08947 */ /* 0x000fea0003800000 */
[----:B------:R-:W0:Y:S01]  /*5060*/  LDCU.64 UR6, c[0x0][0x380] ;  /* 0x00007000ff0677ac */ /* 0x000e220008000a00 */
[----:B------:R-:W-:-:S05]  /*5070*/  IADD3 R3, P0, PT, R20, R3, RZ ;  /* 0x0000000314037210 */ /* 0x000fca0007f1e0ff */
[----:B------:R-:W-:Y:S01]  /*5080*/  IMAD.X R2, RZ, RZ, R2, P0 ;  /* 0x000000ffff027224 */ /* 0x000fe200000e0602 */
[----:B0-----:R-:W-:-:S04]  /*5090*/  LEA R8, P1, R3, UR6, 0x4 ;  /* 0x0000000603087c11 */ /* 0x001fc8000f8220ff */
[----:B------:R-:W-:Y:S02]  /*50a0*/  IADD3 R8, P0, PT, R8, 0x3008, RZ ;  /* 0x0000300808087810 */ /* 0x000fe40007f1e0ff */
[----:B------:R-:W-:-:S05]  /*50b0*/  LEA.HI.X R9, R3, UR7, R2, 0x4, P1 ;  /* 0x0000000703097c11 */ /* 0x000fca00088f2402 */
[----:B------:R-:W-:-:S07]  /*50c0*/  IMAD.X R9, RZ, RZ, R9, P0 ;  /* 0x000000ffff097224 */ /* 0x000fce00000e0609 */
.L_x_89:
[----:B------:R-:W2:Y:S04]  /*50d0*/  LDG.E.64.CONSTANT R10, desc[UR10][R8.64+-0x3008] ;  /* 0xffcff80a080a7981 */ /* 0x000ea8000c1e9b00 */
[----:B------:R-:W3:Y:S04]  /*50e0*/  LDG.E.64.CONSTANT R12, desc[UR10][R8.64+-0x3000] ;  /* 0xffd0000a080c7981 */ /* 0x000ee8000c1e9b00 */
[----:B------:R0:W5:Y:S04]  /*50f0*/  LDG.E.64.CONSTANT R6, desc[UR10][R8.64+-0x2008] ;  /* 0xffdff80a08067981 */ /* 0x000168000c1e9b00 */
        /* <DEDUP_REMOVED lines=22> */
.L_x_82:
[----:B------:R-:W-:Y:S05]  /*5260*/  BSYNC.RECONVERGENT B2 ;  /* 0x0000000000027941 */ /* 0x000fea0003800200 */
.L_x_81:
        /* <DEDUP_REMOVED lines=25> */
.L_x_84:
[----:B------:R-:W-:Y:S05]  /*5400*/  BSYNC.RECONVERGENT B2 ;  /* 0x0000000000027941 */ /* 0x000fea0003800200 */
.L_x_83:
        /* <DEDUP_REMOVED lines=21> */
.L_x_86:
[----:B------:R-:W-:Y:S05]  /*5560*/  BSYNC.RECONVERGENT B2 ;  /* 0x0000000000027941 */ /* 0x000fea0003800200 */
.L_x_85:
        /* <DEDUP_REMOVED lines=21> */
.L_x_88:
[----:B------:R-:W-:Y:S05]  /*56c0*/  BSYNC.RECONVERGENT B2 ;  /* 0x0000000000027941 */ /* 0x000fea0003800200 */
.L_x_87:
[----:B------:R-:W-:Y:S01]  /*56d0*/  VIADD R20, R20, 0x400 ;  /* 0x0000040014147836 */ /* 0x000fe20000000000 */
[----:B------:R-:W-:-:S04]  /*56e0*/  IADD3 R8, P1, PT, R8, 0x4000, RZ ;  /* 0x0000400008087810 */ /* 0x000fc80007f3e0ff */
[----:B------:R-:W-:Y:S01]  /*56f0*/  ISETP.GE.AND P0, PT, R20, R21, PT ;  /* 0x000000151400720c */ /* 0x000fe20003f06270 */
[----:B------:R-:W-:-:S12]  /*5700*/  IMAD.X R9, RZ, RZ, R9, P1 ;  /* 0x000000ffff097224 */ /* 0x000fd800008e0609 */
[----:B------:R-:W-:Y:S05]  /*5710*/  @!P0 BRA `(.L_x_89) ;  /* 0xfffffff8006c8947 */ /* 0x000fea000383ffff */
.L_x_75:
[----:B------:R-:W-:Y:S05]  /*5720*/  BSYNC.RECONVERGENT B1 ;  /* 0x0000000000017941 */ /* 0x000fea0003800200 */
.L_x_74:
[----:B------:R-:W0:Y:S01]  /*5730*/  S2R R8, SR_LANEID ;  /* 0x0000000000087919 */ /* 0x000e220000000000 */
[----:B------:R-:W-:Y:S01]  /*5740*/  BSSY.RECONVERGENT B1, `(.L_x_90) ;  /* 0x000001f000017945 */ /* 0x000fe20003800200 */
[----:B------:R-:W-:Y:S01]  /*5750*/  IMAD.MOV.U32 R11, RZ, RZ, R22 ;  /* 0x000000ffff0b7224 */ /* 0x000fe200078e0016 */
[----:B------:R1:W2:Y:S01]  /*5760*/  SHFL.DOWN PT, R4, R16, 0x1, 0x1f ;  /* 0x08201f0010047f89 */ /* 0x0002a200000e0000 */
[----:B------:R-:W-:Y:S02]  /*5770*/  IMAD.MOV.U32 R12, RZ, RZ, R23 ;  /* 0x000000ffff0c7224 */ /* 0x000fe400078e0017 */
[----:B------:R-:W-:Y:S01]  /*5780*/  IMAD.MOV.U32 R2, RZ, RZ, R16 ;  /* 0x000000ffff027224 */ /* 0x000fe200078e0010 */
[----:B------:R1:W3:Y:S01]  /*5790*/  SHFL.DOWN PT, R5, R17, 0x1, 0x1f ;  /* 0x08201f0011057f89 */ /* 0x0002e200000e0000 */
        /* <DEDUP_REMOVED lines=25> */
.L_x_91:
[----:B------:R-:W-:Y:S05]  /*5930*/  BSYNC.RECONVERGENT B1 ;  /* 0x0000000000017941 */ /* 0x000fea0003800200 */
.L_x_90:
        /* <DEDUP_REMOVED lines=31> */
.L_x_93:
[----:B------:R-:W-:Y:S05]  /*5b30*/  BSYNC.RECONVERGENT B1 ;  /* 0x0000000000017941 */ /* 0x000fea0003800200 */
.L_x_92:
[----:B------:R-:W-:Y:S01]  /*5b40*/  ISETP.GT.AND P0, PT, R8, 0x1b, PT ;  /* 0x0000001b0800780c */ /* 0x000fe20003f04270 */
[----:B-1----:R1:W1:Y:S01]  /*5b50*/  SHFL.DOWN PT, R6, R4, 0x4, 0x1f ;  /* 0x08801f0004067f89 */ /* 0x00226200000e0000 */
[----:B------:R-:W-:Y:S01]  /*5b60*/  BSSY.RECONVERGENT B1, `(.L_x_94) ;  /* 0x000001d000017945 */ /* 0x000fe20003800200 */
[----:B0-----:R-:W-:Y:S02]  /*5b70*/  IMAD.MOV.U32 R11, RZ, RZ, R9 ;  /* 0x000000ffff0b7224 */ /* 0x001fe400078e0009 */
[----:B--2---:R0:W2:Y:S01]  /*5b80*/  SHFL.DOWN PT, R7, R5, 0x4, 0x1f ;  /* 0x08801f0005077f89 */ /* 0x0040a200000e0000 */
[----:B------:R-:W-:Y:S02]  /*5b90*/  IMAD.MOV.U32 R12, RZ, RZ, R10 ;  /* 0x000000ffff0c7224 */ /* 0x000fe400078e000a */
[----:B------:R-:W-:Y:S01]  /*5ba0*/  IMAD.MOV.U32 R2, RZ, RZ, R4 ;  /* 0x000000ffff027224 */ /* 0x000fe200078e0004 */
[----:B---3--:R0:W3:Y:S01]  /*5bb0*/  SHFL.DOWN PT, R14, R9, 0x4, 0x1f ;  /* 0x08801f00090e7f89 */ /* 0x0080e200000e0000 */
[----:B------:R-:W-:-:S03]  /*5bc0*/  IMAD.MOV.U32 R3, RZ, RZ, R5 ;  /* 0x000000ffff037224 */ /* 0x000fc600078e0005 */
[----:B----4-:R0:W4:Y:S01]  /*5bd0*/  SHFL.DOWN PT, R13, R10, 0x4, 0x1f ;  /* 0x08801f000a0d7f89 */ /* 0x01012200000e0000 */
        /* <DEDUP_REMOVED lines=21> */
.L_x_95:
[----:B------:R-:W-:Y:S05]  /*5d30*/  BSYNC.RECONVERGENT B1 ;  /* 0x0000000000017941 */ /* 0x000fea0003800200 */
.L_x_94:
        /* <DEDUP_REMOVED lines=31> */
.L_x_97:
[----:B------:R-:W-:Y:S05]  /*5f30*/  BSYNC.RECONVERGENT B1 ;  /* 0x0000000000017941 */ /* 0x000fea0003800200 */
.L_x_96:
[----:B------:R-:W-:Y:S01]  /*5f40*/  ISETP.GT.AND P0, PT, R8, 0xf, PT ;  /* 0x0000000f0800780c */ /* 0x000fe20003f04270 */
[----:B-1----:R1:W1:Y:S01]  /*5f50*/  SHFL.DOWN PT, R6, R4, 0x10, 0x1f ;  /* 0x0a001f0004067f89 */ /* 0x00226200000e0000 */
[----:B------:R-:W-:Y:S01]  /*5f60*/  BSSY.RECONVERGENT B1, `(.L_x_98) ;  /* 0x000001d000017945 */ /* 0x000fe20003800200 */
[----:B---3--:R-:W-:Y:S02]  /*5f70*/  IMAD.MOV.U32 R14, RZ, RZ, R9 ;  /* 0x000000ffff0e7224 */ /* 0x008fe400078e0009 */
[----:B--2---:R2:W3:Y:S01]  /*5f80*/  SHFL.DOWN PT, R7, R5, 0x10, 0x1f ;  /* 0x0a001f0005077f89 */ /* 0x0044e200000e0000 */
[----:B------:R-:W-:Y:S02]  /*5f90*/  IMAD.MOV.U32 R15, RZ, RZ, R10 ;  /* 0x000000ffff0f7224 */ /* 0x000fe400078e000a */
[----:B------:R-:W-:Y:S01]  /*5fa0*/  IMAD.MOV.U32 R2, RZ, RZ, R4 ;  /* 0x000000ffff027224 */ /* 0x000fe200078e0004 */
[----:B0-----:R2:W0:Y:S01]  /*5fb0*/  SHFL.DOWN PT, R12, R9, 0x10, 0x1f ;  /* 0x0a001f00090c7f89 */ /* 0x00142200000e0000 */
[----:B------:R-:W-:-:S03]  /*5fc0*/  IMAD.MOV.U32 R3, RZ, RZ, R5 ;  /* 0x000000ffff037224 */ /* 0x000fc600078e0005 */
[----:B------:R2:W0:Y:S01]  /*5fd0*/  SHFL.DOWN PT, R11, R10, 0x10, 0x1f ;  /* 0x0a001f000a0b7f89 */ /* 0x00042200000e0000 */
[----:B------:R-:W-:Y:S05]  /*5fe0*/  @P0 BRA `(.L_x_99) ;  /* 0x0000000000500947 */ /* 0x000fea0003800000 */
[----:B-1-3--:R-:W-:Y:S01]  /*5ff0*/  DSETP.GEU.AND P0, PT, |R4|, |R6|, PT ;  /* 0x400000060400722a */ /* 0x00afe20003f0e200 */
        /* <DEDUP_REMOVED lines=19> */
.L_x_99:
[----:B------:R-:W-:Y:S05]  /*6130*/  BSYNC.RECONVERGENT B1 ;  /* 0x0000000000017941 */ /* 0x000fea0003800200 */
.L_x_98:
[----:B------:R-:W-:Y:S01]  /*6140*/  ISETP.NE.AND P0, PT, R8, RZ, PT ;  /* 0x000000ff0800720c */ /* 0x000fe20003f05270 */
[----:B------:R-:W-:-:S12]  /*6150*/  BSSY.RECONVERGENT B1, `(.L_x_100) ;  /* 0x000000a000017945 */ /* 0x000fd80003800200 */
[----:B------:R-:W-:Y:S05]  /*6160*/  @P0 BRA `(.L_x_101) ;  /* 0x0000000000200947 */ /* 0x000fea0003800000 */
[----:B-1----:R-:W1:Y:S01]  /*6170*/  S2R R6, SR_CgaCtaId ;  /* 0x0000000000067919 */ /* 0x002e620000008800 */
[----:B--2---:R-:W-:Y:S02]  /*6180*/  MOV R5, 0x400 ;  /* 0x0000040000057802 */ /* 0x004fe40000000f00 */
[----:B------:R-:W-:-:S04]  /*6190*/  SHF.R.U32.HI R4, RZ, 0x1, R0 ;  /* 0x00000001ff047819 */ /* 0x000fc80000011600 */
[----:B------:R-:W-:Y:S02]  /*61a0*/  LOP3.LUT R4, R4, 0x1f0, RZ, 0xc0, !PT ;  /* 0x000001f004047812 */ /* 0x000fe400078ec0ff */
[----:B-1----:R-:W-:-:S05]  /*61b0*/  LEA R5, R6, R5, 0x18 ;  /* 0x0000000506057211 */ /* 0x002fca00078ec0ff */
[----:B------:R-:W-:-:S05]  /*61c0*/  IMAD.IADD R5, R4, 0x1, R5 ;  /* 0x0000000104057824 */ /* 0x000fca00078e0205 */
[----:B------:R1:W-:Y:S04]  /*61d0*/  STS.64 [R5+0x10], R14 ;  /* 0x0000100e05007388 */ /* 0x0003e80000000a00 */
[----:B------:R1:W-:Y:S02]  /*61e0*/  STS.64 [R5+0x8], R2 ;  /* 0x0000080205007388 */ /* 0x0003e40000000a00 */
.L_x_101:
[----:B------:R-:W-:Y:S05]  /*61f0*/  BSYNC.RECONVERGENT B1 ;  /* 0x0000000000017941 */ /* 0x000fea0003800200 */
.L_x_100:
[----:B------:R-:W-:Y:S01]  /*6200*/  BAR.SYNC.DEFER_BLOCKING 0x0 ;  /* 0x0000000000007b1d */ /* 0x000fe20000010000 */
[----:B------:R-:W-:-:S13]  /*6210*/  ISETP.NE.AND P1, PT, R0, RZ, PT ;  /* 0x000000ff0000720c */ /* 0x000fda0003f25270 */
[----:B------:R-:W-:Y:S05]  /*6220*/  @P1 BRA `(.L_x_34) ;  /* 0x00000008008c1947 */ /* 0x000fea0003800000 */
[----:B-12---:R-:W1:Y:S01]  /*6230*/  S2R R5, SR_CgaCtaId ;  /* 0x0000000000057919 */ /* 0x006e620000008800 */
[----:B------:R-:W-:Y:S01]  /*6240*/  MOV R0, 0x400 ;  /* 0x0000040000007802 */ /* 0x000fe20000000f00 */
[----:B------:R-:W-:Y:S03]  /*6250*/  BSSY.RECONVERGENT B1, `(.L_x_102) ;  /* 0x000001a000017945 */ /* 0x000fe60003800200 */
[----:B-1----:R-:W-:-:S05]  /*6260*/  LEA R0, R5, R0, 0x18 ;  /* 0x0000000005007211 */ /* 0x002fca00078ec0ff */
[----:B------:R-:W1:Y:S04]  /*6270*/  LDS.64 R16, [R0+0x18] ;  /* 0x0000180000107984 */ /* 0x000e680000000a00 */
[----:B---3--:R-:W2:Y:S04]  /*6280*/  LDS.128 R4, [R0+0x20] ;  /* 0x0000200000047984 */ /* 0x008ea80000000c00 */
[----:B0---4-:R0:W3:Y:S04]  /*6290*/  LDS.64 R12, [R0+0x80] ;  /* 0x00008000000c7984 */ /* 0x0110e80000000a00 */
[----:B------:R0:W4:Y:S01]  /*62a0*/  LDS.128 R8, [R0+0x30] ;  /* 0x0000300000087984 */ /* 0x0001220000000c00 */
[----:B-1----:R-:W-:Y:S01]  /*62b0*/  DSETP.GEU.AND P0, PT, |R2|, |R16|, PT ;  /* 0x400000100200722a */ /* 0x002fe20003f0e200 */
[----:B------:R-:W-:-:S02]  /*62c0*/  IMAD.MOV.U32 R24, RZ, RZ, R16 ;  /* 0x000000ffff187224 */ /* 0x000fc400078e0010 */
[----:B------:R-:W-:Y:S02]  /*62d0*/  IMAD.MOV.U32 R25, RZ, RZ, R17 ;  /* 0x000000ffff197224 */ /* 0x000fe400078e0011 */
[----:B--2---:R-:W-:Y:S02]  /*62e0*/  IMAD.MOV.U32 R27, RZ, RZ, R4 ;  /* 0x000000ffff1b7224 */ /* 0x004fe400078e0004 */
[----:B------:R-:W-:-:S07]  /*62f0*/  IMAD.MOV.U32 R29, RZ, RZ, R5 ;  /* 0x000000ffff1d7224 */ /* 0x000fce00078e0005 */
[----:B0--34-:R-:W-:Y:S05]  /*6300*/  @!P0 BRA `(.L_x_103) ;  /* 0x0000000000388947 */ /* 0x019fea0003800000 */
        /* <DEDUP_REMOVED lines=14> */
.L_x_103:
[----:B------:R-:W-:Y:S05]  /*63f0*/  BSYNC.RECONVERGENT B1 ;  /* 0x0000000000017941 */ /* 0x000fea0003800200 */
.L_x_102:
        /* <DEDUP_REMOVED lines=23> */
.L_x_105:
[----:B------:R-:W-:Y:S05]  /*6570*/  BSYNC.RECONVERGENT B1 ;  /* 0x0000000000017941 */ /* 0x000fea0003800200 */
.L_x_104:
        /* <DEDUP_REMOVED lines=21> */
.L_x_107:
[----:B------:R-:W-:Y:S05]  /*66d0*/  BSYNC.RECONVERGENT B1 ;  /* 0x0000000000017941 */ /* 0x000fea0003800200 */
.L_x_106:
        /* <DEDUP_REMOVED lines=23> */
.L_x_109:
[----:B------:R-:W-:Y:S05]  /*6850*/  BSYNC.RECONVERGENT B1 ;  /* 0x0000000000017941 */ /* 0x000fea0003800200 */
.L_x_108:
        /* <DEDUP_REMOVED lines=21> */
.L_x_111:
[----:B------:R-:W-:Y:S05]  /*69b0*/  BSYNC.RECONVERGENT B1 ;  /* 0x0000000000017941 */ /* 0x000fea0003800200 */
.L_x_110:
        /* <DEDUP_REMOVED lines=21> */
.L_x_113:
[----:B------:R-:W-:Y:S05]  /*6b10*/  BSYNC.RECONVERGENT B1 ;  /* 0x0000000000017941 */ /* 0x000fea0003800200 */
.L_x_112:
        /* <DEDUP_REMOVED lines=20> */
.L_x_34:
[----:B------:R-:W-:Y:S05]  /*6c60*/  BSYNC.RECONVERGENT B0 ;  /* 0x0000000000007941 */ /* 0x000fea0003800200 */
.L_x_1:
[----:B------:R-:W-:Y:S05]  /*6c70*/  @P1 EXIT ;  /* 0x000000000000194d */ /* 0x000fea0003800000 */
[----:B012---:R-:W0:Y:S02]  /*6c80*/  LDC.64 R4, c[0x0][0x388] ;  /* 0x0000e200ff047b82 */ /* 0x007e240000000a00 */
[----:B0-----:R-:W-:Y:S04]  /*6c90*/  STG.E.64 desc[UR10][R4.64], R2 ;  /* 0x0000000204007986 */ /* 0x001fe8000c101b0a */
[----:B------:R-:W-:Y:S01]  /*6ca0*/  STG.E.64 desc[UR10][R4.64+0x8], R14 ;  /* 0x0000080e04007986 */ /* 0x000fe2000c101b0a */
[----:B------:R-:W-:Y:S05]  /*6cb0*/  EXIT ;  /* 0x000000000000794d */ /* 0x000fea0003800000 */
.L_x_114:
        /* <DEDUP_REMOVED lines=12> */
.L_x_719:


//--------------------- .text._ZN6thrust24THRUST_300001_SM_1000_NS8cuda_cub4core6detail13_kernel_agentINS1_8__reduce10DrainAgentIlEEJN3cub18CUB_300001_SM_10009GridQueueIyEElEEEvDpT0_ --------------------------
	.section	.text._ZN6thrust24THRUST_300001_SM_1000_NS8cuda_cub4core6detail13_kernel_agentINS1_8__reduce10DrainAgentIlEEJN3cub18CUB_300001_SM_10009GridQueueIyEElEEEvDpT0_,"ax",@progbits
	.align	128
        .global         _ZN6thrust24THRUST_300001_SM_1000_NS8cuda_cub4core6detail13_kernel_agentINS1_8__reduce10DrainAgentIlEEJN3cub18CUB_300001_SM_10009GridQueueIyEElEEEvDpT0_
        .type           _ZN6thrust24THRUST_300001_SM_1000_NS8cuda_cub4core6detail13_kernel_agentINS1_8__reduce10DrainAgentIlEEJN3cub18CUB_300001_SM_10009GridQueueIyEElEEEvDpT0_,@function
        .size           _ZN6thrust24THRUST_300001_SM_1000_NS8cuda_cub4core6detail13_kernel_agentINS1_8__reduce10DrainAgentIlEEJN3cub18CUB_300001_SM_10009GridQueueIyEElEEEvDpT0_,(.L_x_720 - _ZN6thrust24THRUST_300001_SM_1000_NS8cuda_cub4core6detail13_kernel_agentINS1_8__reduce10DrainAgentIlEEJN3cub18CUB_300001_SM_10009GridQueueIyEElEEEvDpT0_)
        .other          _ZN6thrust24THRUST_300001_SM_1000_NS8cuda_cub4core6detail13_kernel_agentINS1_8__reduce10DrainAgentIlEEJN3cub18CUB_300001_SM_10009GridQueueIyEElEEEvDpT0_,@"STO_CUDA_ENTRY STV_DEFAULT"
_ZN6thrust24THRUST_300001_SM_1000_NS8cuda_cub4core6detail13_kernel_agentINS1_8__reduce10DrainAgentIlEEJN3cub18CUB_300001_SM_10009GridQueueIyEElEEEvDpT0_:
.text._ZN6thrust24THRUST_300001_SM_1000_NS8cuda_cub4core6detail13_kernel_agentINS1_8__reduce10DrainAgentIlEEJN3cub18CUB_300001_SM_10009GridQueueIyEElEEEvDpT0_:
[----:B------:R-:W-:Y:S08]  /*0000*/  LDC R1, c[0x0][0x37c] ;  /* 0x0000df00ff017b82 */ /* 0x000ff00000000800 */
[----:B------:R-:W0:Y:S01]  /*0010*/  LDC.64 R2, c[0x0][0x380] ;  /* 0x0000e000ff027b82 */ /* 0x000e220000000a00 */
[----:B------:R-:W0:Y:S07]  /*0020*/  LDCU.64 UR4, c[0x0][0x358] ;  /* 0x00006b00ff0477ac */ /* 0x000e2e0008000a00 */
[----:B------:R-:W1:Y:S01]  /*0030*/  LDC.64 R4, c[0x0][0x388] ;  /* 0x0000e200ff047b82 */ /* 0x000e620000000a00 */
[----:B0-----:R-:W-:Y:S04]  /*0040*/  STG.E.64 desc[UR4][R2.64+0x8], RZ ;  /* 0x000008ff02007986 */ /* 0x001fe8000c101b04 */
[----:B-1----:R-:W-:Y:S01]  /*0050*/  STG.E.64 desc[UR4][R2.64], R4 ;  /* 0x0000000402007986 */ /* 0x002fe2000c101b04 */
[----:B------:R-:W-:Y:S05]  /*0060*/  EXIT ;  /* 0x000000000000794d */ /* 0x000fea0003800000 */
.L_x_115:
        /* <DEDUP_REMOVED lines=9> */
.L_x_720:


//--------------------- .text._ZN6thrust24THRUST_300001_SM_1000_NS8cuda_cub4core6detail13_kernel_agentINS1_8__reduce11ReduceAgentINS0_12zip_iteratorIN4cuda3std3__45tupleIJNS0_10device_ptrIdEENS0_17counting_iteratorIlNS0_11use_defaultESF_SF_EEEEEEEPNSB_IJdlEEESJ_lNS1_9__extrema9arg_max_fIdl7AbsLessEEEEJSI_SK_lN3cub18CUB_300001_SM_100013GridEvenShareIlEENSR_9GridQueueIyEESO_EEEvDpT0_ --------------------------
	.section	.text._ZN6thrust24THRUST_300001_SM_1000_NS8cuda_cub4core6detail13_kernel_agentINS1_8__reduce11ReduceAgentINS0_12zip_iteratorIN4cuda3std3__45tupleIJNS0_10device_ptrIdEENS0_17counting_iteratorIlNS0_11use_defaultESF_SF_EEEEEEEPNSB_IJdlEEESJ_lNS1_9__extrema9arg_max_fIdl7AbsLessEEEEJSI_SK_lN3cub18CUB_300001_SM_100013GridEvenShareIlEENSR_9GridQueueIyEESO_EEEvDpT0_,"ax",@progbits
	.align	128
        .global         _ZN6thrust24THRUST_300001_SM_1000_NS8cuda_cub4core6detail13_kernel_agentINS1_8__reduce11ReduceAgentINS0_12zip_iteratorIN4cuda3std3__45tupleIJNS0_10device_ptrIdEENS0_17counting_iteratorIlNS0_11use_defaultESF_SF_EEEEEEEPNSB_IJdlEEESJ_lNS1_9__extrema9arg_max_fIdl7AbsLessEEEEJSI_SK_lN3cub18CUB_300001_SM_100013GridEvenShareIlEENSR_9GridQueueIyEESO_EEEvDpT0_
        .type           _ZN6thrust24THRUST_300001_SM_1000_NS8cuda_cub4core6detail13_kernel_agentINS1_8__reduce11ReduceAgentINS0_12zip_iteratorIN4cuda3std3__45tupleIJNS0_10device_ptrIdEENS0_17counting_iteratorIlNS0_11use_defaultESF_SF_EEEEEEEPNSB_IJdlEEESJ_lNS1_9__extrema9arg_max_fIdl7AbsLessEEEEJSI_SK_lN3cub18CUB_300001_SM_100013GridEvenShareIlEENSR_9GridQueueIyEESO_EEEvDpT0_,@function
        .size           _ZN6thrust24THRUST_300001_SM_1000_NS8cuda_cub4core6detail13_kernel_agentINS1_8__reduce11ReduceAgentINS0_12zip_iteratorIN4cuda3std3__45tupleIJNS0_10device_ptrIdEENS0_17counting_iteratorIlNS0_11use_defaultESF_SF_EEEEEEEPNSB_IJdlEEESJ_lNS1_9__extrema9arg_max_fIdl7AbsLessEEEEJSI_SK_lN3cub18CUB_300001_SM_100013GridEvenShareIlEENSR_9GridQueueIyEESO_EEEvDpT0_,(.L_x_721 - _ZN6thrust24THRUST_300001_SM_1000_NS8cuda_cub4core6detail13_kernel_agentINS1_8__reduce11ReduceAgentINS0_12zip_iteratorIN4cuda3std3__45tupleIJNS0_10device_ptrIdEENS0_17counting_iteratorIlNS0_11use_defaultESF_SF_EEEEEEEPNSB_IJdlEEESJ_lNS1_9__extrema9arg_max_fIdl7AbsLessEEEEJSI_SK_lN3cub18CUB_300001_SM_100013GridEvenShareIlEENSR_9GridQueueIyEESO_EEEvDpT0_)
        .other          _ZN6thrust24THRUST_300001_SM_1000_NS8cuda_cub4core6detail13_kernel_agentINS1_8__reduce11ReduceAgentINS0_12zip_iteratorIN4cuda3std3__45tupleIJNS0_10device_ptrIdEENS0_17counting_iteratorIlNS0_11use_defaultESF_SF_EEEEEEEPNSB_IJdlEEESJ_lNS1_9__extrema9arg_max_fIdl7AbsLessEEEEJSI_SK_lN3cub18CUB_300001_SM_100013GridEvenShareIlEENSR_9GridQueueIyEESO_EEEvDpT0_,@"STO_CUDA_ENTRY STV_DEFAULT"
_ZN6thrust24THRUST_300001_SM_1000_NS8cuda_cub4core6detail13_kernel_agentINS1_8__reduce11ReduceAgentINS0_12zip_iteratorIN4cuda3std3__45tupleIJNS0_10device_ptrIdEENS0_17counting_iteratorIlNS0_11use_defaultESF_SF_EEEEEEEPNSB_IJdlEEESJ_lNS1_9__extrema9arg_max_fIdl7AbsLessEEEEJSI_SK_lN3cub18CUB_300001_SM_100013GridEvenShareIlEENSR_9GridQueueIyEESO_EEEvDpT0_:
.text._ZN6thrust24THRUST_300001_SM_1000_NS8cuda_cub4core6detail13_kernel_agentINS1_8__reduce11ReduceAgentINS0_12zip_iteratorIN4cuda3std3__45tupleIJNS0_10device_ptrIdEENS0_17counting_iteratorIlNS0_11use_defaultESF_SF_EEEEEEEPNSB_IJdlEEESJ_lNS1_9__extrema9arg_max_fIdl7AbsLessEEEEJSI_SK_lN3cub18CUB_300001_SM_100013GridEvenShareIlEENSR_9GridQueueIyEESO_EEEvDpT0_:
[----:B------:R-:W-:Y:S01]  /*0000*/  LDC R1, c[0x0][0x37c] ;  /* 0x0000df00ff017b82 */ /* 0x000fe20000000800 */
[----:B------:R-:W0:Y:S01]  /*0010*/  S2R R0, SR_CTAID.X ;  /* 0x0000000000007919 */ /* 0x000e220000002500 */
[----:B------:R-:W1:Y:S01]  /*0020*/  LDCU.64 UR4, c[0x0][0x398] ;  /* 0x00007300ff0477ac */ /* 0x000e620008000a00 */
[----:B------:R-:W-:Y:S01]  /*0030*/  BSSY.RECONVERGENT B0, `(.L_x_116) ;  /* 0x0000689000007945 */ /* 0x000fe20003800200 */
[----:B------:R-:W2:Y:S01]  /*0040*/  LDCU UR6, c[0x0][0x370] ;  /* 0x00006e00ff0677ac */ /* 0x000ea20008000800 */
[----:B------:R-:W3:Y:S01]  /*0050*/  LDCU.64 UR10, c[0x0][0x358] ;  /* 0x00006b00ff0a77ac */ /* 0x000ee20008000a00 */
[----:B-1----:R-:W-:Y:S02]  /*0060*/  IMAD.U32 R25, RZ, RZ, UR4 ;  /* 0x00000004ff197e24 */ /* 0x002fe4000f8e00ff */
[----:B------:R-:W-:Y:S01]  /*0070*/  IMAD.U32 R16, RZ, RZ, UR5 ;  /* 0x00000005ff107e24 */ /* 0x000fe2000f8e00ff */
[----:B--2---:R-:W-:Y:S01]  /*0080*/  UIMAD UR6, UR6, 0x500, URZ ;  /* 0x00000500060678a4 */ /* 0x004fe2000f8e02ff */
[----:B0-----:R-:W-:-:S05]  /*0090*/  IMAD R8, R0, 0x500, RZ ;  /* 0x0000050000087824 */ /* 0x001fca00078e02ff */
[----:B------:R-:W-:-:S04]  /*00a0*/  IADD3 R2, P1, PT, R8, 0x500, RZ ;  /* 0x0000050008027810 */ /* 0x000fc80007f3e0ff */
[----:B------:R-:W-:Y:S01]  /*00b0*/  ISETP.GT.U32.AND P0, PT, R2, R25, PT ;  /* 0x000000190200720c */ /* 0x000fe20003f04070 */
[----:B------:R-:W-:-:S05]  /*00c0*/  IMAD.X R3, RZ, RZ, RZ, P1 ;  /* 0x000000ffff037224 */ /* 0x000fca00008e06ff */
[----:B------:R-:W-:-:S13]  /*00d0*/  ISETP.GT.AND.EX P0, PT, R3, R16, PT, P0 ;  /* 0x000000100300720c */ /* 0x000fda0003f04300 */
[----:B---3--:R-:W-:Y:S05]  /*00e0*/  @!P0 BRA `(.L_x_117) ;  /* 0x0000003800e48947 */ /* 0x008fea0003800000 */
[----:B------:R-:W0:Y:S01]  /*00f0*/  S2R R10, SR_TID.X ;  /* 0x00000000000a7919 */ /* 0x000e220000002100 */
[----:B------:R-:W-:Y:S01]  /*0100*/  IMAD.IADD R9, R25, 0x1, -R8 ;  /* 0x0000000119097824 */ /* 0x000fe200078e0a08 */
[----:B------:R-:W-:Y:S01]  /*0110*/  BSSY.RECONVERGENT B1, `(.L_x_118) ;  /* 0x000000f000017945 */ /* 0x000fe20003800200 */
[----:B------:R-:W-:Y:S02]  /*0120*/  CS2R R20, SRZ ;  /* 0x0000000000147805 */ /* 0x000fe4000001ff00 */
[----:B------:R-:W-:Y:S02]  /*0130*/  CS2R R14, SRZ ;  /* 0x00000000000e7805 */ /* 0x000fe4000001ff00 */
[----:B0-----:R-:W-:Y:S01]  /*0140*/  ISETP.GE.AND P0, PT, R10, R9, PT ;  /* 0x000000090a00720c */ /* 0x001fe20003f06270 */
[----:B------:R-:W-:-:S12]  /*0150*/  IMAD.MOV.U32 R6, RZ, RZ, R10 ;  /* 0x000000ffff067224 */ /* 0x000fd800078e000a */
[----:B------:R-:W-:Y:S05]  /*0160*/  @P0 BRA `(.L_x_119) ;  /* 0x0000000000240947 */ /* 0x000fea0003800000 */
[----:B------:R-:W0:Y:S01]  /*0170*/  LDCU.128 UR4, c[0x0][0x380] ;  /* 0x00007000ff0477ac */ /* 0x000e220008000c00 */
[----:B------:R-:W-:-:S05]  /*0180*/  IADD3 R21, P0, PT, R8, R10, RZ ;  /* 0x0000000a08157210 */ /* 0x000fca0007f1e0ff */
[----:B------:R-:W-:Y:S01]  /*0190*/  IMAD.X R20, RZ, RZ, RZ, P0 ;  /* 0x000000ffff147224 */ /* 0x000fe200000e06ff */
[----:B0-----:R-:W-:-:S04]  /*01a0*/  LEA R14, P1, R21, UR4, 0x3 ;  /* 0x00000004150e7c11 */ /* 0x001fc8000f8218ff */
[----:B------:R-:W-:-:S06]  /*01b0*/  LEA.HI.X R15, R21, UR5, R20, 0x3, P1 ;  /* 0x00000005150f7c11 */ /* 0x000fcc00088f1c14 */
[----:B------:R-:W5:Y:S01]  /*01c0*/  LDG.E.64 R14, desc[UR10][R14.64] ;  /* 0x0000000a0e0e7981 */ /* 0x000f62000c1e1b00 */
[----:B------:R-:W-:Y:S01]  /*01d0*/  IADD3 R21, P0, PT, R21, UR6, RZ ;  /* 0x0000000615157c10 */ /* 0x000fe2000ff1e0ff */
[----:B------:R-:W-:-:S03]  /*01e0*/  VIADD R6, R10, 0x100 ;  /* 0x000001000a067836 */ /* 0x000fc60000000000 */
[----:B------:R-:W-:-:S09]  /*01f0*/  IADD3.X R20, PT, PT, R20, UR7, RZ, P0, !PT ;  /* 0x0000000714147c10 */ /* 0x000fd200087fe4ff */
.L_x_119:
[----:B------:R-:W-:Y:S05]  /*0200*/  BSYNC.RECONVERGENT B1 ;  /* 0x0000000000017941 */ /* 0x000fea0003800200 */
.L_x_118:
[----:B------:R-:W-:Y:S01]  /*0210*/  ISETP.GE.AND P0, PT, R6, R9, PT ;  /* 0x000000090600720c */ /* 0x000fe20003f06270 */
[----:B------:R-:W-:-:S12]  /*0220*/  BSSY.RECONVERGENT B1, `(.L_x_120) ;  /* 0x00000af000017945 */ /* 0x000fd80003800200 */
[----:B------:R-:W-:Y:S05]  /*0230*/  @P0 BRA `(.L_x_121) ;  /* 0x0000000800b40947 */ /* 0x000fea0003800000 */
[----:B------:R-:W-:Y:S01]  /*0240*/  LOP3.LUT R2, RZ, R6, RZ, 0x33, !PT ;  /* 0x00000006ff027212 */ /* 0x000fe200078e33ff */
[----:B------:R-:W-:Y:S03]  /*0250*/  BSSY.RECONVERGENT B2, `(.L_x_122) ;  /* 0x0000034000027945 */ /* 0x000fe60003800200 */
[----:B------:R-:W-:-:S04]  /*0260*/  IADD3 R25, PT, PT, -R8, R25, R2 ;  /* 0x0000001908197210 */ /* 0x000fc80007ffe102 */
[----:B------:R-:W-:-:S04]  /*0270*/  LOP3.LUT R2, R25, 0x300, RZ, 0xc0, !PT ;  /* 0x0000030019027812 */ /* 0x000fc800078ec0ff */
[----:B------:R-:W-:-:S13]  /*0280*/  ISETP.NE.AND P0, PT, R2, 0x300, PT ;  /* 0x000003000200780c */ /* 0x000fda0003f05270 */
[----:B------:R-:W-:Y:S05]  /*0290*/  @!P0 BRA `(.L_x_123) ;  /* 0x0000000000bc8947 */ /* 0x000fea0003800000 */
[----:B------:R-:W0:Y:S01]  /*02a0*/  LDCU.128 UR4, c[0x0][0x380] ;  /* 0x00007000ff0477ac */ /* 0x000e220008000c00 */
[----:B------:R-:W-:Y:S02]  /*02b0*/  IADD3 R12, P0, PT, R8, R6, RZ ;  /* 0x00000006080c7210 */ /* 0x000fe40007f1e0ff */
[----:B------:R-:W-:-:S03]  /*02c0*/  LEA.HI R2, R25, 0x1, RZ, 0x18 ;  /* 0x0000000119027811 */ /* 0x000fc600078fc0ff */
[----:B------:R-:W-:Y:S01]  /*02d0*/  IMAD.X R3, RZ, RZ, RZ, P0 ;  /* 0x000000ffff037224 */ /* 0x000fe200000e06ff */
[----:B------:R-:W-:-:S05]  /*02e0*/  LOP3.LUT R2, R2, 0x3, RZ, 0xc0, !PT ;  /* 0x0000000302027812 */ /* 0x000fca00078ec0ff */
[----:B------:R-:W-:Y:S01]  /*02f0*/  IMAD.MOV R7, RZ, RZ, -R2 ;  /* 0x000000ffff077224 */ /* 0x000fe200078e0a02 */
[C---:B0-----:R-:W-:Y:S02]  /*0300*/  IADD3 R13, P1, PT, R12.reuse, UR6, RZ ;  /* 0x000000060c0d7c10 */ /* 0x041fe4000ff3e0ff */
[C---:B------:R-:W-:Y:S02]  /*0310*/  LEA R11, P2, R12.reuse, UR4, 0x3 ;  /* 0x000000040c0b7c11 */ /* 0x040fe4000f8418ff */
[----:B------:R-:W-:Y:S02]  /*0320*/  IADD3.X R16, PT, PT, R3, UR7, RZ, P1, !PT ;  /* 0x0000000703107c10 */ /* 0x000fe40008ffe4ff */
[----:B------:R-:W-:-:S09]  /*0330*/  LEA.HI.X R12, R12, UR5, R3, 0x3, P2 ;  /* 0x000000050c0c7c11 */ /* 0x000fd200090f1c03 */
.L_x_126:
[----:B------:R-:W-:Y:S02]  /*0340*/  IMAD.MOV.U32 R2, RZ, RZ, R11 ;  /* 0x000000ffff027224 */ /* 0x000fe400078e000b */
[----:B------:R-:W-:-:S06]  /*0350*/  IMAD.MOV.U32 R3, RZ, RZ, R12 ;  /* 0x000000ffff037224 */ /* 0x000fcc00078e000c */
[----:B------:R-:W2:Y:S01]  /*0360*/  LDG.E.64 R2, desc[UR10][R2.64] ;  /* 0x0000000a02027981 */ /* 0x000ea2000c1e1b00 */
[----:B------:R-:W-:Y:S01]  /*0370*/  VIADD R7, R7, 0x1 ;  /* 0x0000000107077836 */ /* 0x000fe20000000000 */
[----:B------:R-:W-:Y:S01]  /*0380*/  BSSY.RECONVERGENT B3, `(.L_x_124) ;  /* 0x000001b000037945 */ /* 0x000fe20003800200 */
[----:B------:R-:W-:Y:S01]  /*0390*/  IMAD.MOV.U32 R18, RZ, RZ, R21 ;  /* 0x000000ffff127224 */ /* 0x000fe200078e0015 */
[----:B------:R-:W-:Y:S01]  /*03a0*/  IADD3 R11, P3, PT, R11, 0x800, RZ ;  /* 0x000008000b0b7810 */ /* 0x000fe20007f7e0ff */
[----:B------:R-:W-:Y:S01]  /*03b0*/  IMAD.MOV.U32 R17, RZ, RZ, R20 ;  /* 0x000000ffff117224 */ /* 0x000fe200078e0014 */
[----:B------:R-:W-:Y:S01]  /*03c0*/  ISETP.NE.AND P2, PT, R7, RZ, PT ;  /* 0x000000ff0700720c */ /* 0x000fe20003f45270 */
[----:B-----5:R-:W-:Y:S02]  /*03d0*/  IMAD.MOV.U32 R4, RZ, RZ, R14 ;  /* 0x000000ffff047224 */ /* 0x020fe400078e000e */
[----:B------:R-:W-:Y:S02]  /*03e0*/  IMAD.MOV.U32 R5, RZ, RZ, R15 ;  /* 0x000000ffff057224 */ /* 0x000fe400078e000f */
[----:B------:R-:W-:-:S02]  /*03f0*/  IMAD.MOV.U32 R21, RZ, RZ, R13 ;  /* 0x000000ffff157224 */ /* 0x000fc400078e000d */
[----:B------:R-:W-:Y:S01]  /*0400*/  IMAD.MOV.U32 R20, RZ, RZ, R16 ;  /* 0x000000ffff147224 */ /* 0x000fe200078e0010 */
[----:B--2---:R-:W-:Y:S01]  /*0410*/  DSETP.GEU.AND P0, PT, |R14|, |R2|, PT ;  /* 0x400000020e00722a */ /* 0x004fe20003f0e200 */
[----:B------:R-:W-:Y:S02]  /*0420*/  IMAD.MOV.U32 R14, RZ, RZ, R2 ;  /* 0x000000ffff0e7224 */ /* 0x000fe400078e0002 */
[----:B------:R-:W-:-:S11]  /*0430*/  IMAD.MOV.U32 R15, RZ, RZ, R3 ;  /* 0x000000ffff0f7224 */ /* 0x000fd600078e0003 */
        /* <DEDUP_REMOVED lines=15> */
.L_x_125:
[----:B------:R-:W-:Y:S05]  /*0530*/  BSYNC.RECONVERGENT B3 ;  /* 0x0000000000037941 */ /* 0x000fea0003800200 */
.L_x_124:
[----:B------:R-:W-:Y:S01]  /*0540*/  IADD3 R13, P0, PT, R13, 0x100, RZ ;  /* 0x000001000d0d7810 */ /* 0x000fe20007f1e0ff */
[----:B------:R-:W-:Y:S02]  /*0550*/  VIADD R6, R6, 0x100 ;  /* 0x0000010006067836 */ /* 0x000fe40000000000 */
[----:B------:R-:W-:Y:S02]  /*0560*/  IMAD.X R12, RZ, RZ, R12, P3 ;  /* 0x000000ffff0c7224 */ /* 0x000fe400018e060c */
[----:B------:R-:W-:Y:S01]  /*0570*/  IMAD.X R16, RZ, RZ, R16, P0 ;  /* 0x000000ffff107224 */ /* 0x000fe200000e0610 */
[----:B------:R-:W-:Y:S07]  /*0580*/  @P2 BRA `(.L_x_126) ;  /* 0xfffffffc006c2947 */ /* 0x000fee000383ffff */
.L_x_123:
[----:B------:R-:W-:Y:S05]  /*0590*/  BSYNC.RECONVERGENT B2 ;  /* 0x0000000000027941 */ /* 0x000fea0003800200 */
.L_x_122:
[----:B------:R-:W-:-:S13]  /*05a0*/  ISETP.GE.U32.AND P0, PT, R25, 0x300, PT ;  /* 0x000003001900780c */ /* 0x000fda0003f06070 */
[----:B------:R-:W-:Y:S05]  /*05b0*/  @!P0 BRA `(.L_x_121) ;  /* 0x0000000400d48947 */ /* 0x000fea0003800000 */
[----:B------:R-:W0:Y:S01]  /*05c0*/  LDC.64 R4, c[0x0][0x380] ;  /* 0x0000e000ff047b82 */ /* 0x000e220000000a00 */
[----:B------:R-:W-:-:S07]  /*05d0*/  VIADD R11, R6, 0x200 ;  /* 0x00000200060b7836 */ /* 0x000fce0000000000 */
[----:B------:R-:W1:Y:S02]  /*05e0*/  LDC.64 R2, c[0x0][0x388] ;  /* 0x0000e200ff027b82 */ /* 0x000e640000000a00 */
.L_x_135:
[----:B------:R-:W-:-:S05]  /*05f0*/  VIADD R7, R11, 0xfffffe00 ;  /* 0xfffffe000b077836 */ /* 0x000fca0000000000 */
[----:B------:R-:W-:-:S04]  /*0600*/  IADD3 R13, P0, PT, R8, R7, RZ ;  /* 0x00000007080d7210 */ /* 0x000fc80007f1e0ff */
[----:B------:R-:W-:Y:S02]  /*0610*/  LEA.HI.X.SX32 R12, R7, RZ, 0x1, P0 ;  /* 0x000000ff070c7211 */ /* 0x000fe400000f0eff */
[----:B0-----:R-:W-:-:S04]  /*0620*/  LEA R16, P0, R13, R4, 0x3 ;  /* 0x000000040d107211 */ /* 0x001fc800078018ff */
[----:B------:R-:W-:-:S05]  /*0630*/  LEA.HI.X R17, R13, R5, R12, 0x3, P0 ;  /* 0x000000050d117211 */ /* 0x000fca00000f1c0c */
[----:B------:R-:W2:Y:S04]  /*0640*/  LDG.E.64 R18, desc[UR10][R16.64] ;  /* 0x0000000a10127981 */ /* 0x000ea8000c1e1b00 */
[----:B-----5:R0:W5:Y:S01]  /*0650*/  LDG.E.64 R6, desc[UR10][R16.64+0x800] ;  /* 0x0008000a10067981 */ /* 0x020162000c1e1b00 */
[----:B-1----:R-:W-:Y:S01]  /*0660*/  IADD3 R24, P1, PT, R13, R2, RZ ;  /* 0x000000020d187210 */ /* 0x002fe20007f3e0ff */
[----:B------:R-:W-:Y:S04]  /*0670*/  BSSY.RECONVERGENT B2, `(.L_x_127) ;  /* 0x0000016000027945 */ /* 0x000fe80003800200 */
[----:B------:R-:W-:-:S02]  /*0680*/  IMAD.X R25, R12, 0x1, R3, P1 ;  /* 0x000000010c197824 */ /* 0x000fc400008e0603 */
[----:B------:R-:W-:Y:S02]  /*0690*/  IMAD.MOV.U32 R23, RZ, RZ, R24 ;  /* 0x000000ffff177224 */ /* 0x000fe400078e0018 */
[----:B------:R-:W-:Y:S01]  /*06a0*/  IMAD.MOV.U32 R22, RZ, RZ, R25 ;  /* 0x000000ffff167224 */ /* 0x000fe200078e0019 */
[----:B--2---:R-:W-:Y:S01]  /*06b0*/  DSETP.GEU.AND P0, PT, |R14|, |R18|, PT ;  /* 0x400000120e00722a */ /* 0x004fe20003f0e200 */
[----:B------:R-:W-:Y:S02]  /*06c0*/  IMAD.MOV.U32 R12, RZ, RZ, R18 ;  /* 0x000000ffff0c7224 */ /* 0x000fe400078e0012 */
[----:B------:R-:W-:-:S11]  /*06d0*/  IMAD.MOV.U32 R13, RZ, RZ, R19 ;  /* 0x000000ffff0d7224 */ /* 0x000fd600078e0013 */
        /* <DEDUP_REMOVED lines=15> */
.L_x_128:
[----:B------:R-:W-:Y:S05]  /*07d0*/  BSYNC.RECONVERGENT B2 ;  /* 0x0000000000027941 */ /* 0x000fea0003800200 */
.L_x_127:
[----:B------:R0:W5:Y:S04]  /*07e0*/  LDG.E.64 R14, desc[UR10][R16.64+0x1000] ;  /* 0x0010000a100e7981 */ /* 0x000168000c1e1b00 */
[----:B------:R0:W5:Y:S02]  /*07f0*/  LDG.E.64 R18, desc[UR10][R16.64+0x1800] ;  /* 0x0018000a10127981 */ /* 0x000164000c1e1b00 */
[----:B-----5:R-:W-:Y:S01]  /*0800*/  DSETP.GEU.AND P0, PT, |R12|, |R6|, PT ;  /* 0x400000060c00722a */ /* 0x020fe20003f0e200 */
[----:B------:R-:W-:Y:S01]  /*0810*/  VIADD R21, R11, 0xffffff00 ;  /* 0xffffff000b157836 */ /* 0x000fe20000000000 */
[----:B------:R-:W-:Y:S04]  /*0820*/  BSSY.RECONVERGENT B2, `(.L_x_129) ;  /* 0x0000017000027945 */ /* 0x000fe80003800200 */
[----:B------:R-:W-:-:S02]  /*0830*/  SHF.R.S32.HI R20, RZ, 0x1f, R21 ;  /* 0x0000001fff147819 */ /* 0x000fc40000011415 */
[----:B------:R-:W-:Y:S01]  /*0840*/  IADD3 R26, P1, P2, R21, R2, R8 ;  /* 0x00000002151a7210 */ /* 0x000fe20007a3e008 */
[----:B------:R-:W-:-:S03]  /*0850*/  IMAD.MOV.U32 R21, RZ, RZ, R7 ;  /* 0x000000ffff157224 */ /* 0x000fc600078e0007 */
[----:B------:R-:W-:Y:S01]  /*0860*/  IADD3.X R27, PT, PT, R20, R3, RZ, P1, P2 ;  /* 0x00000003141b7210 */ /* 0x000fe20000fe44ff */
[----:B------:R-:W-:Y:S02]  /*0870*/  IMAD.MOV.U32 R24, RZ, RZ, R26 ;  /* 0x000000ffff187224 */ /* 0x000fe400078e001a */
[----:B------:R-:W-:Y:S02]  /*0880*/  IMAD.MOV.U32 R20, RZ, RZ, R6 ;  /* 0x000000ffff147224 */ /* 0x000fe400078e0006 */
[----:B------:R-:W-:Y:S01]  /*0890*/  IMAD.MOV.U32 R25, RZ, RZ, R27 ;  /* 0x000000ffff197224 */ /* 0x000fe200078e001b */
[----:B0-----:R-:W-:Y:S06]  /*08a0*/  @!P0 BRA `(.L_x_130) ;  /* 0x0000000000388947 */ /* 0x001fec0003800000 */
        /* <DEDUP_REMOVED lines=14> */
.L_x_130:
[----:B------:R-:W-:Y:S05]  /*0990*/  BSYNC.RECONVERGENT B2 ;  /* 0x0000000000027941 */ /* 0x000fea0003800200 */
.L_x_129:
[----:B------:R-:W-:Y:S01]  /*09a0*/  DSETP.GEU.AND P0, PT, |R20|, |R14|, PT ;  /* 0x4000000e1400722a */ /* 0x000fe20003f0e200 */
[----:B------:R-:W-:Y:S01]  /*09b0*/  SHF.R.S32.HI R6, RZ, 0x1f, R11 ;  /* 0x0000001fff067819 */ /* 0x000fe2000001140b */
[----:B------:R-:W-:Y:S01]  /*09c0*/  BSSY.RECONVERGENT B2, `(.L_x_131) ;  /* 0x0000017000027945 */ /* 0x000fe20003800200 */
[C---:B------:R-:W-:Y:S01]  /*09d0*/  IADD3 R23, P1, P2, R11.reuse, R2, R8 ;  /* 0x000000020b177210 */ /* 0x040fe20007a3e008 */
[----:B------:R-:W-:Y:S02]  /*09e0*/  VIADD R17, R11, 0x100 ;  /* 0x000001000b117836 */ /* 0x000fe40000000000 */
[----:B------:R-:W-:Y:S01]  /*09f0*/  IMAD.MOV.U32 R7, RZ, RZ, R15 ;  /* 0x000000ffff077224 */ /* 0x000fe200078e000f */
[----:B------:R-:W-:Y:S01]  /*0a00*/  IADD3.X R16, PT, PT, R6, R3, RZ, P1, P2 ;  /* 0x0000000306107210 */ /* 0x000fe20000fe44ff */
[----:B------:R-:W-:Y:S02]  /*0a10*/  IMAD.MOV.U32 R12, RZ, RZ, R23 ;  /* 0x000000ffff0c7224 */ /* 0x000fe400078e0017 */
[----:B------:R-:W-:-:S02]  /*0a20*/  IMAD.MOV.U32 R6, RZ, RZ, R14 ;  /* 0x000000ffff067224 */ /* 0x000fc400078e000e */
[----:B------:R-:W-:Y:S02]  /*0a30*/  IMAD.MOV.U32 R13, RZ, RZ, R16 ;  /* 0x000000ffff0d7224 */ /* 0x000fe400078e0010 */
        /* <DEDUP_REMOVED lines=15> */
.L_x_132:
[----:B------:R-:W-:Y:S05]  /*0b30*/  BSYNC.RECONVERGENT B2 ;  /* 0x0000000000027941 */ /* 0x000fea0003800200 */
.L_x_131:
[----:B------:R-:W-:Y:S01]  /*0b40*/  DSETP.GEU.AND P0, PT, |R6|, |R18|, PT ;  /* 0x400000120600722a */ /* 0x000fe20003f0e200 */
[----:B------:R-:W-:Y:S01]  /*0b50*/  SHF.R.S32.HI R14, RZ, 0x1f, R17 ;  /* 0x0000001fff0e7819 */ /* 0x000fe20000011411 */
[----:B------:R-:W-:Y:S01]  /*0b60*/  BSSY.RECONVERGENT B2, `(.L_x_133) ;  /* 0x0000016000027945 */ /* 0x000fe20003800200 */
[----:B------:R-:W-:Y:S01]  /*0b70*/  IADD3 R17, P1, P2, R17, R2, R8 ;  /* 0x0000000211117210 */ /* 0x000fe20007a3e008 */
[----:B------:R-:W-:-:S03]  /*0b80*/  IMAD.MOV.U32 R15, RZ, RZ, R19 ;  /* 0x000000ffff0f7224 */ /* 0x000fc600078e0013 */
[----:B------:R-:W-:Y:S01]  /*0b90*/  IADD3.X R16, PT, PT, R14, R3, RZ, P1, P2 ;  /* 0x000000030e107210 */ /* 0x000fe20000fe44ff */
[----:B------:R-:W-:Y:S02]  /*0ba0*/  IMAD.MOV.U32 R21, RZ, RZ, R17 ;  /* 0x000000ffff157224 */ /* 0x000fe400078e0011 */
[----:B------:R-:W-:Y:S02]  /*0bb0*/  IMAD.MOV.U32 R14, RZ, RZ, R18 ;  /* 0x000000ffff0e7224 */ /* 0x000fe400078e0012 */
        /* <DEDUP_REMOVED lines=16> */
.L_x_134:
[----:B------:R-:W-:Y:S05]  /*0cc0*/  BSYNC.RECONVERGENT B2 ;  /* 0x0000000000027941 */ /* 0x000fea0003800200 */
.L_x_133:
[C---:B------:R-:W-:Y:S02]  /*0cd0*/  VIADD R6, R11.reuse, 0x200 ;  /* 0x000002000b067836 */ /* 0x040fe40000000000 */
[----:B------:R-:W-:-:S03]  /*0ce0*/  VIADD R11, R11, 0x400 ;  /* 0x000004000b0b7836 */ /* 0x000fc60000000000 */
[----:B------:R-:W-:-:S13]  /*0cf0*/  ISETP.GE.AND P0, PT, R6, R9, PT ;  /* 0x000000090600720c */ /* 0x000fda0003f06270 */
[----:B------:R-:W-:Y:S05]  /*0d00*/  @!P0 BRA `(.L_x_135) ;  /* 0xfffffff800388947 */ /* 0x000fea000383ffff */
.L_x_121:
[----:B------:R-:W-:Y:S05]  /*0d10*/  BSYNC.RECONVERGENT B1 ;  /* 0x0000000000017941 */ /* 0x000fea0003800200 */
.L_x_120:
[----:B------:R-:W-:-:S13]  /*0d20*/  ISETP.GE.AND P0, PT, R9, 0x100, PT ;  /* 0x000001000900780c */ /* 0x000fda0003f06270 */
[----:B------:R-:W-:Y:S05]  /*0d30*/  @!P0 BRA `(.L_x_136) ;  /* 0x0000001400508947 */ /* 0x000fea0003800000 */
[----:B------:R-:W0:Y:S01]  /*0d40*/  S2R R11, SR_LANEID ;  /* 0x00000000000b7919 */ /* 0x000e220000000000 */
[----:B------:R-:W-:Y:S01]  /*0d50*/  BSSY.RECONVERGENT B1, `(.L_x_137) ;  /* 0x000001f000017945 */ /* 0x000fe20003800200 */
[----:B------:R-:W-:Y:S01]  /*0d60*/  IMAD.MOV.U32 R12, RZ, RZ, R21 ;  /* 0x000000ffff0c7224 */ /* 0x000fe200078e0015 */
[----:B-----5:R1:W2:Y:S01]  /*0d70*/  SHFL.DOWN PT, R4, R14, 0x1, 0x1f ;  /* 0x08201f000e047f89 */ /* 0x0202a200000e0000 */
        /* <DEDUP_REMOVED lines=9> */
[----:B------:R-:W-:Y:S01]  /*0e10*/  IMAD.MOV.U32 R12, RZ, RZ, R6 ;  /* 0x000000ffff0c7224 */ /* 0x000fe200078e0006 */
[----:B------:R-:W-:Y:S01]  /*0e20*/  MOV R13, R7 ;  /* 0x00000007000d7202 */ /* 0x000fe20000000f00 */
[----:B------:R-:W-:Y:S02]  /*0e30*/  IMAD.MOV.U32 R2, RZ, RZ, R4 ;  /* 0x000000ffff027224 */ /* 0x000fe400078e0004 */
[----:B------:R-:W-:-:S09]  /*0e40*/  IMAD.MOV.U32 R3, RZ, RZ, R5 ;  /* 0x000000ffff037224 */ /* 0x000fd200078e0005 */
        /* <DEDUP_REMOVED lines=15> */
.L_x_138:
[----:B------:R-:W-:Y:S05]  /*0f40*/  BSYNC.RECONVERGENT B1 ;  /* 0x0000000000017941 */ /* 0x000fea0003800200 */
.L_x_137:
        /* <DEDUP_REMOVED lines=31> */
.L_x_140:
[----:B------:R-:W-:Y:S05]  /*1140*/  BSYNC.RECONVERGENT B1 ;  /* 0x0000000000017941 */ /* 0x000fea0003800200 */
.L_x_139:
[----:B------:R-:W-:Y:S01]  /*1150*/  ISETP.GT.AND P0, PT, R11, 0x1b, PT ;  /* 0x0000001b0b00780c */ /* 0x000fe20003f04270 */
[----:B-1----:R1:W1:Y:S01]  /*1160*/  SHFL.DOWN PT, R6, R4, 0x4, 0x1f ;  /* 0x08801f0004067f89 */ /* 0x00226200000e0000 */
[----:B------:R-:W-:Y:S01]  /*1170*/  BSSY.RECONVERGENT B1, `(.L_x_141) ;  /* 0x000001d000017945 */ /* 0x000fe20003800200 */
[----:B----4-:R-:W-:Y:S02]  /*1180*/  IMAD.MOV.U32 R14, RZ, RZ, R8 ;  /* 0x000000ffff0e7224 */ /* 0x010fe400078e0008 */
[----:B--2---:R2:W4:Y:S01]  /*1190*/  SHFL.DOWN PT, R7, R5, 0x4, 0x1f ;  /* 0x08801f0005077f89 */ /* 0x00452200000e0000 */
[----:B---3--:R-:W-:Y:S02]  /*11a0*/  IMAD.MOV.U32 R15, RZ, RZ, R9 ;  /* 0x000000ffff0f7224 */ /* 0x008fe400078e0009 */
[----:B0-----:R-:W-:Y:S01]  /*11b0*/  IMAD.MOV.U32 R2, RZ, RZ, R4 ;  /* 0x000000ffff027224 */ /* 0x001fe200078e0004 */
[----:B------:R2:W0:Y:S01]  /*11c0*/  SHFL.DOWN PT, R13, R8, 0x4, 0x1f ;  /* 0x08801f00080d7f89 */ /* 0x00042200000e0000 */
[----:B------:R-:W-:-:S03]  /*11d0*/  IMAD.MOV.U32 R3, RZ, RZ, R5 ;  /* 0x000000ffff037224 */ /* 0x000fc600078e0005 */
[----:B------:R2:W3:Y:S01]  /*11e0*/  SHFL.DOWN PT, R12, R9, 0x4, 0x1f ;  /* 0x08801f00090c7f89 */ /* 0x0004e200000e0000 */
[----:B------:R-:W-:Y:S05]  /*11f0*/  @P0 BRA `(.L_x_142) ;  /* 0x0000000000500947 */ /* 0x000fea0003800000 */
[----:B-1--4-:R-:W-:Y:S01]  /*1200*/  DSETP.GEU.AND P0, PT, |R4|, |R6|, PT ;  /* 0x400000060400722a */ /* 0x012fe20003f0e200 */
[----:B0-----:R-:W-:Y:S02]  /*1210*/  IMAD.MOV.U32 R14, RZ, RZ, R13 ;  /* 0x000000ffff0e7224 */ /* 0x001fe400078e000d */
        /* <DEDUP_REMOVED lines=18> */
.L_x_142:
[----:B------:R-:W-:Y:S05]  /*1340*/  BSYNC.RECONVERGENT B1 ;  /* 0x0000000000017941 */ /* 0x000fea0003800200 */
.L_x_141:
[----:B------:R-:W-:Y:S01]  /*1350*/  ISETP.GT.AND P0, PT, R11, 0x17, PT ;  /* 0x000000170b00780c */ /* 0x000fe20003f04270 */
[----:B-1----:R1:W1:Y:S01]  /*1360*/  SHFL.DOWN PT, R4, R2, 0x8, 0x1f ;  /* 0x09001f0002047f89 */ /* 0x00226200000e0000 */
[----:B------:R-:W-:Y:S01]  /*1370*/  BSSY.RECONVERGENT B1, `(.L_x_143) ;  /* 0x000001d000017945 */ /* 0x000fe20003800200 */
[----:B---3--:R-:W-:Y:S02]  /*1380*/  IMAD.MOV.U32 R12, RZ, RZ, R14 ;  /* 0x000000ffff0c7224 */ /* 0x008fe400078e000e */
[----:B--2---:R2:W3:Y:S01]  /*1390*/  SHFL.DOWN PT, R5, R3, 0x8, 0x1f ;  /* 0x09001f0003057f89 */ /* 0x0044e200000e0000 */
[----:B0-----:R-:W-:Y:S02]  /*13a0*/  IMAD.MOV.U32 R13, RZ, RZ, R15 ;  /* 0x000000ffff0d7224 */ /* 0x001fe400078e000f */
[----:B------:R-:W-:Y:S01]  /*13b0*/  IMAD.MOV.U32 R8, RZ, RZ, R2 ;  /* 0x000000ffff087224 */ /* 0x000fe200078e0002 */
[----:B----4-:R2:W0:Y:S01]  /*13c0*/  SHFL.DOWN PT, R7, R14, 0x8, 0x1f ;  /* 0x09001f000e077f89 */ /* 0x01042200000e0000 */
[----:B------:R-:W-:-:S03]  /*13d0*/  IMAD.MOV.U32 R9, RZ, RZ, R3 ;  /* 0x000000ffff097224 */ /* 0x000fc600078e0003 */
[----:B------:R2:W4:Y:S01]  /*13e0*/  SHFL.DOWN PT, R6, R15, 0x8, 0x1f ;  /* 0x09001f000f067f89 */ /* 0x00052200000e0000 */
[----:B------:R-:W-:Y:S05]  /*13f0*/  @P0 BRA `(.L_x_144) ;  /* 0x0000000000500947 */ /* 0x000fea0003800000 */
[----:B-1-3--:R-:W-:Y:S01]  /*1400*/  DSETP.GEU.AND P0, PT, |R2|, |R4|, PT ;  /* 0x400000040200722a */ /* 0x00afe20003f0e200 */
[----:B0-----:R-:W-:Y:S02]  /*1410*/  IMAD.MOV.U32 R12, RZ, RZ, R7 ;  /* 0x000000ffff0c7224 */ /* 0x001fe400078e0007 */
        /* <DEDUP_REMOVED lines=18> */
.L_x_144:
[----:B------:R-:W-:Y:S05]  /*1540*/  BSYNC.RECONVERGENT B1 ;  /* 0x0000000000017941 */ /* 0x000fea0003800200 */
.L_x_143:
[----:B------:R-:W-:Y:S01]  /*1550*/  ISETP.GT.AND P0, PT, R11, 0xf, PT ;  /* 0x0000000f0b00780c */ /* 0x000fe20003f04270 */
[----:B-1----:R1:W1:Y:S01]  /*1560*/  SHFL.DOWN PT, R2, R8, 0x10, 0x1f ;  /* 0x0a001f0008027f89 */ /* 0x00226200000e0000 */
[----:B------:R-:W-:Y:S01]  /*1570*/  BSSY.RECONVERGENT B1, `(.L_x_145) ;  /* 0x000001d000017945 */ /* 0x000fe20003800200 */
[----:B------:R-:W-:Y:S02]  /*1580*/  IMAD.MOV.U32 R4, RZ, RZ, R12 ;  /* 0x000000ffff047224 */ /* 0x000fe400078e000c */
[----:B--2---:R2:W1:Y:S01]  /*1590*/  SHFL.DOWN PT, R3, R9, 0x10, 0x1f ;  /* 0x0a001f0009037f89 */ /* 0x00446200000e0000 */
[----:B---3--:R-:W-:Y:S02]  /*15a0*/  IMAD.MOV.U32 R5, RZ, RZ, R13 ;  /* 0x000000ffff057224 */ /* 0x008fe400078e000d */
[----:B----4-:R-:W-:Y:S01]  /*15b0*/  IMAD.MOV.U32 R6, RZ, RZ, R8 ;  /* 0x000000ffff067224 */ /* 0x010fe200078e0008 */
[----:B------:R2:W3:Y:S01]  /*15c0*/  SHFL.DOWN PT, R15, R12, 0x10, 0x1f ;  /* 0x0a001f000c0f7f89 */ /* 0x0004e200000e0000 */
[----:B0-----:R-:W-:-:S03]  /*15d0*/  IMAD.MOV.U32 R7, RZ, RZ, R9 ;  /* 0x000000ffff077224 */ /* 0x001fc600078e0009 */
[----:B------:R2:W0:Y:S01]  /*15e0*/  SHFL.DOWN PT, R14, R13, 0x10, 0x1f ;  /* 0x0a001f000d0e7f89 */ /* 0x00042200000e0000 */
[----:B------:R-:W-:Y:S05]  /*15f0*/  @P0 BRA `(.L_x_146) ;  /* 0x0000000000500947 */ /* 0x000fea0003800000 */
[----:B-1----:R-:W-:Y:S01]  /*1600*/  DSETP.GEU.AND P0, PT, |R8|, |R2|, PT ;  /* 0x400000020800722a */ /* 0x002fe20003f0e200 */
[----:B---3--:R-:W-:Y:S02]  /*1610*/  IMAD.MOV.U32 R4, RZ, RZ, R15 ;  /* 0x000000ffff047224 */ /* 0x008fe400078e000f */
        /* <DEDUP_REMOVED lines=18> */
.L_x_146:
[----:B------:R-:W-:Y:S05]  /*1740*/  BSYNC.RECONVERGENT B1 ;  /* 0x0000000000017941 */ /* 0x000fea0003800200 */
.L_x_145:
        /* <DEDUP_REMOVED lines=11> */
.L_x_148:
[----:B------:R-:W-:Y:S05]  /*1800*/  BSYNC.RECONVERGENT B1 ;  /* 0x0000000000017941 */ /* 0x000fea0003800200 */
.L_x_147:
[----:B------:R-:W-:Y:S01]  /*1810*/  BAR.SYNC.DEFER_BLOCKING 0x0 ;  /* 0x0000000000007b1d */ /* 0x000fe20000010000 */
[----:B------:R-:W-:-:S13]  /*1820*/  ISETP.NE.AND P1, PT, R10, RZ, PT ;  /* 0x000000ff0a00720c */ /* 0x000fda0003f25270 */
[----:B------:R-:W-:Y:S05]  /*1830*/  @P1 BRA `(.L_x_149) ;  /* 0x0000005000201947 */ /* 0x000fea0003800000 */
[----:B-1--4-:R-:W1:Y:S01]  /*1840*/  S2R R3, SR_CgaCtaId ;  /* 0x0000000000037919 */ /* 0x012e620000008800 */
[----:B------:R-:W-:Y:S01]  /*1850*/  MOV R20, 0x400 ;  /* 0x0000040000147802 */ /* 0x000fe20000000f00 */
[----:B------:R-:W-:Y:S03]  /*1860*/  BSSY.RECONVERGENT B1, `(.L_x_150) ;  /* 0x000001a000017945 */ /* 0x000fe60003800200 */
[----:B-1----:R-:W-:-:S05]  /*1870*/  LEA R20, R3, R20, 0x18 ;  /* 0x0000001403147211 */ /* 0x002fca00078ec0ff */
[----:B------:R-:W1:Y:S04]  /*1880*/  LDS.64 R16, [R20+0x18] ;  /* 0x0000180014107984 */ /* 0x000e680000000a00 */
[----:B--2---:R-:W2:Y:S04]  /*1890*/  LDS.128 R8, [R20+0x20] ;  /* 0x0000200014087984 */ /* 0x004ea80000000c00 */
[----:B------:R4:W4:Y:S04]  /*18a0*/  LDS.64 R2, [R20+0x80] ;  /* 0x0000800014027984 */ /* 0x0009280000000a00 */
[----:B0--3--:R0:W3:Y:S01]  /*18b0*/  LDS.128 R12, [R20+0x30] ;  /* 0x00003000140c7984 */ /* 0x0090e20000000c00 */
[----:B-1----:R-:W-:Y:S01]  /*18c0*/  DSETP.GEU.AND P0, PT, |R6|, |R16|, PT ;  /* 0x400000100600722a */ /* 0x002fe20003f0e200 */
[----:B------:R-:W-:-:S02]  /*18d0*/  IMAD.MOV.U32 R22, RZ, RZ, R16 ;  /* 0x000000ffff167224 */ /* 0x000fc400078e0010 */
[----:B------:R-:W-:Y:S02]  /*18e0*/  IMAD.MOV.U32 R23, RZ, RZ, R17 ;  /* 0x000000ffff177224 */ /* 0x000fe400078e0011 */
[----:B--2---:R-:W-:Y:S02]  /*18f0*/  IMAD.MOV.U32 R24, RZ, RZ, R8 ;  /* 0x000000ffff187224 */ /* 0x004fe400078e0008 */
[----:B------:R-:W-:-:S07]  /*1900*/  IMAD.MOV.U32 R25, RZ, RZ, R9 ;  /* 0x000000ffff197224 */ /* 0x000fce00078e0009 */
[----:B0--34-:R-:W-:Y:S05]  /*1910*/  @!P0 BRA `(.L_x_151) ;  /* 0x0000000000388947 */ /* 0x019fea0003800000 */
[----:B------:R-:W-:Y:S01]  /*1920*/  DSETP.GEU.AND P0, PT, |R16|, |R6|, PT ;  /* 0x400000061000722a */ /* 0x000fe20003f0e200 */
[----:B------:R-:W-:Y:S01]  /*1930*/  IMAD.MOV.U32 R22, RZ, RZ, R6 ;  /* 0x000000ffff167224 */ /* 0x000fe200078e0006 */
[----:B------:R-:W-:Y:S01]  /*1940*/  MOV R25, R5 ;  /* 0x0000000500197202 */ /* 0x000fe20000000f00 */
[----:B------:R-:W-:Y:S02]  /*1950*/  IMAD.MOV.U32 R23, RZ, RZ, R7 ;  /* 0x000000ffff177224 */ /* 0x000fe400078e0007 */
[----:B------:R-:W-:-:S09]  /*1960*/  IMAD.MOV.U32 R24, RZ, RZ, R4 ;  /* 0x000000ffff187224 */ /* 0x000fd200078e0004 */
        /* <DEDUP_REMOVED lines=9> */
.L_x_151:
[----:B------:R-:W-:Y:S05]  /*1a00*/  BSYNC.RECONVERGENT B1 ;  /* 0x0000000000017941 */ /* 0x000fea0003800200 */
.L_x_150:
        /* <DEDUP_REMOVED lines=23> */
.L_x_153:
[----:B------:R-:W-:Y:S05]  /*1b80*/  BSYNC.RECONVERGENT B1 ;  /* 0x0000000000017941 */ /* 0x000fea0003800200 */
.L_x_152:
        /* <DEDUP_REMOVED lines=21> */
.L_x_155:
[----:B------:R-:W-:Y:S05]  /*1ce0*/  BSYNC.RECONVERGENT B1 ;  /* 0x0000000000017941 */ /* 0x000fea0003800200 */
.L_x_154:
        /* <DEDUP_REMOVED lines=23> */
.L_x_157:
[----:B------:R-:W-:Y:S05]  /*1e60*/  BSYNC.RECONVERGENT B1 ;  /* 0x0000000000017941 */ /* 0x000fea0003800200 */
.L_x_156:
        /* <DEDUP_REMOVED lines=21> */
.L_x_159:
[----:B------:R-:W-:Y:S05]  /*1fc0*/  BSYNC.RECONVERGENT B1 ;  /* 0x0000000000017941 */ /* 0x000fea0003800200 */
.L_x_158:
        /* <DEDUP_REMOVED lines=21> */
.L_x_161:
[----:B------:R-:W-:Y:S05]  /*2120*/  BSYNC.RECONVERGENT B1 ;  /* 0x0000000000017941 */ /* 0x000fea0003800200 */
.L_x_160:
        /* <DEDUP_REMOVED lines=21> */
.L_x_136:
[----:B------:R-:W0:Y:S01]  /*2280*/  S2R R2, SR_LANEID ;  /* 0x0000000000027919 */ /* 0x000e220000000000 */
[----:B------:R-:W-:Y:S01]  /*2290*/  LOP3.LUT R3, R10, 0x3e0, RZ, 0xc0, !PT ;  /* 0x000003e00a037812 */ /* 0x000fe200078ec0ff */
[----:B------:R-:W-:Y:S01]  /*22a0*/  BSSY.RECONVERGENT B1, `(.L_x_162) ;  /* 0x0000024000017945 */ /* 0x000fe20003800200 */
[----:B------:R-:W-:Y:S02]  /*22b0*/  IMAD.MOV.U32 R18, RZ, RZ, R21 ;  /* 0x000000ffff127224 */ /* 0x000fe400078e0015 */
[----:B------:R-:W-:Y:S01]  /*22c0*/  LOP3.LUT R6, RZ, R3, RZ, 0x33, !PT ;  /* 0x00000003ff067212 */ /* 0x000fe200078e33ff */
[----:B------:R-:W-:Y:S02]  /*22d0*/  VIADD R4, R3, 0x20 ;  /* 0x0000002003047836 */ /* 0x000fe40000000000 */
[----:B------:R-:W-:Y:S02]  /*22e0*/  IMAD.MOV.U32 R22, RZ, RZ, R20 ;  /* 0x000000ffff167224 */ /* 0x000fe400078e0014 */
[----:B------:R-:W-:Y:S01]  /*22f0*/  IMAD.IADD R3, R9, 0x1, R6 ;  /* 0x0000000109037824 */ /* 0x000fe200078e0206 */
[----:B------:R-:W-:Y:S01]  /*2300*/  ISETP.GT.AND P0, PT, R4, R9, PT ;  /* 0x000000090400720c */ /* 0x000fe20003f04270 */
[----:B-----5:R-:W-:-:S02]  /*2310*/  IMAD.MOV.U32 R4, RZ, RZ, R14 ;  /* 0x000000ffff047224 */ /* 0x020fc400078e000e */
[----:B------:R-:W-:Y:S01]  /*2320*/  IMAD.MOV.U32 R5, RZ, RZ, R15 ;  /* 0x000000ffff057224 */ /* 0x000fe200078e000f */
[----:B------:R-:W-:-:S05]  /*2330*/  SEL R3, R3, 0x1f, P0 ;  /* 0x0000001f03037807 */ /* 0x000fca0000000000 */
[----:B------:R1:W2:Y:S04]  /*2340*/  SHFL.DOWN PT, R6, R14, 0x1, R3 ;  /* 0x082000000e067989 */ /* 0x0002a800000e0003 */
[----:B------:R1:W3:Y:S04]  /*2350*/  SHFL.DOWN PT, R7, R15, 0x1, R3 ;  /* 0x082000000f077989 */ /* 0x0002e800000e0003 */
[----:B------:R1:W4:Y:S01]  /*2360*/  SHFL.DOWN PT, R8, R21, 0x1, R3 ;  /* 0x0820000015087989 */ /* 0x00032200000e0003 */
[----:B0-----:R-:W-:-:S03]  /*2370*/  ISETP.GE.AND P0, PT, R2, R3, PT ;  /* 0x000000030200720c */ /* 0x001fc60003f06270 */
[----:B------:R1:W0:Y:S10]  /*2380*/  SHFL.DOWN PT, R11, R20, 0x1, R3 ;  /* 0x08200000140b7989 */ /* 0x00023400000e0003 */
[----:B-12---:R-:W-:Y:S05]  /*2390*/  @P0 BRA `(.L_x_163) ;  /* 0x0000000000500947 */ /* 0x006fea0003800000 */
[----:B---3--:R-:W-:Y:S01]  /*23a0*/  DSETP.GEU.AND P0, PT, |R14|, |R6|, PT ;  /* 0x400000060e00722a */ /* 0x008fe20003f0e200 */
        /* <DEDUP_REMOVED lines=19> */
.L_x_163:
[----:B------:R-:W-:Y:S05]  /*24e0*/  BSYNC.RECONVERGENT B1 ;  /* 0x0000000000017941 */ /* 0x000fea0003800200 */
.L_x_162:
[----:B------:R-:W-:Y:S01]  /*24f0*/  IADD3 R6, PT, PT, R2, 0x2, RZ ;  /* 0x0000000202067810 */ /* 0x000fe20007ffe0ff */
[----:B------:R1:W2:Y:S01]  /*2500*/  SHFL.DOWN PT, R12, R4, 0x2, R3 ;  /* 0x08400000040c7989 */ /* 0x0002a200000e0003 */
[----:B------:R-:W-:Y:S01]  /*2510*/  BSSY.RECONVERGENT B1, `(.L_x_164) ;  /* 0x000001e000017945 */ /* 0x000fe20003800200 */
[----:B----4-:R-:W-:Y:S01]  /*2520*/  IMAD.MOV.U32 R8, RZ, RZ, R18 ;  /* 0x000000ffff087224 */ /* 0x010fe200078e0012 */
[----:B------:R-:W-:Y:S01]  /*2530*/  ISETP.GT.AND P0, PT, R6, R3, PT ;  /* 0x000000030600720c */ /* 0x000fe20003f04270 */
[----:B------:R1:W4:Y:S01]  /*2540*/  SHFL.DOWN PT, R13, R5, 0x2, R3 ;  /* 0x08400000050d7989 */ /* 0x00032200000e0003 */
[----:B------:R-:W-:Y:S02]  /*2550*/  IMAD.MOV.U32 R16, RZ, RZ, R22 ;  /* 0x000000ffff107224 */ /* 0x000fe400078e0016 */
[----:B------:R-:W-:Y:S01]  /*2560*/  IMAD.MOV.U32 R6, RZ, RZ, R4 ;  /* 0x000000ffff067224 */ /* 0x000fe200078e0004 */
[----:B0-----:R1:W0:Y:S01]  /*2570*/  SHFL.DOWN PT, R11, R18, 0x2, R3 ;  /* 0x08400000120b7989 */ /* 0x00122200000e0003 */
[----:B---3--:R-:W-:-:S03]  /*2580*/  IMAD.MOV.U32 R7, RZ, RZ, R5 ;  /* 0x000000ffff077224 */ /* 0x008fc600078e0005 */
[----:B------:R1:W3:Y:S04]  /*2590*/  SHFL.DOWN PT, R15, R22, 0x2, R3 ;  /* 0x08400000160f7989 */ /* 0x0002e800000e0003 */
[----:B------:R-:W-:Y:S05]  /*25a0*/  @P0 BRA `(.L_x_165) ;  /* 0x0000000000500947 */ /* 0x000fea0003800000 */
[----:B--2-4-:R-:W-:Y:S01]  /*25b0*/  DSETP.GEU.AND P0, PT, |R4|, |R12|, PT ;  /* 0x4000000c0400722a */ /* 0x014fe20003f0e200 */
        /* <DEDUP_REMOVED lines=19> */
.L_x_165:
[----:B------:R-:W-:Y:S05]  /*26f0*/  BSYNC.RECONVERGENT B1 ;  /* 0x0000000000017941 */ /* 0x000fea0003800200 */
.L_x_164:
[----:B-1----:R-:W-:Y:S01]  /*2700*/  VIADD R4, R2, 0x4 ;  /* 0x0000000402047836 */ /* 0x002fe20000000000 */
[----:B--2---:R1:W2:Y:S01]  /*2710*/  SHFL.DOWN PT, R12, R6, 0x4, R3 ;  /* 0x08800000060c7989 */ /* 0x0042a200000e0003 */
[----:B------:R-:W-:Y:S01]  /*2720*/  BSSY.RECONVERGENT B1, `(.L_x_166) ;  /* 0x000001e000017945 */ /* 0x000fe20003800200 */
[----:B------:R-:W-:Y:S02]  /*2730*/  IMAD.MOV.U32 R14, RZ, RZ, R8 ;  /* 0x000000ffff0e7224 */ /* 0x000fe400078e0008 */
[----:B------:R-:W-:Y:S01]  /*2740*/  ISETP.GT.AND P0, PT, R4, R3, PT ;  /* 0x000000030400720c */ /* 0x000fe20003f04270 */
[----:B----4-:R1:W4:Y:S01]  /*2750*/  SHFL.DOWN PT, R13, R7, 0x4, R3 ;  /* 0x08800000070d7989 */ /* 0x01032200000e0003 */
[----:B------:R-:W-:Y:S02]  /*2760*/  IMAD.MOV.U32 R18, RZ, RZ, R16 ;  /* 0x000000ffff127224 */ /* 0x000fe400078e0010 */
[----:B------:R-:W-:Y:S01]  /*2770*/  IMAD.MOV.U32 R4, RZ, RZ, R6 ;  /* 0x000000ffff047224 */ /* 0x000fe200078e0006 */
[----:B0-----:R1:W0:Y:S01]  /*2780*/  SHFL.DOWN PT, R11, R8, 0x4, R3 ;  /* 0x08800000080b7989 */ /* 0x00122200000e0003 */
[----:B------:R-:W-:-:S03]  /*2790*/  IMAD.MOV.U32 R5, RZ, RZ, R7 ;  /* 0x000000ffff057224 */ /* 0x000fc600078e0007 */
[----:B---3--:R1:W3:Y:S04]  /*27a0*/  SHFL.DOWN PT, R15, R16, 0x4, R3 ;  /* 0x08800000100f7989 */ /* 0x0082e800000e0003 */
        /* <DEDUP_REMOVED lines=21> */
.L_x_167:
[----:B------:R-:W-:Y:S05]  /*2900*/  BSYNC.RECONVERGENT B1 ;  /* 0x0000000000017941 */ /* 0x000fea0003800200 */
.L_x_166:
[----:B-1----:R-:W-:Y:S01]  /*2910*/  VIADD R8, R2, 0x8 ;  /* 0x0000000802087836 */ /* 0x002fe20000000000 */
[----:B------:R1:W1:Y:S01]  /*2920*/  SHFL.DOWN PT, R6, R4, 0x8, R3 ;  /* 0x0900000004067989 */ /* 0x00026200000e0003 */
[----:B------:R-:W-:Y:S01]  /*2930*/  BSSY.RECONVERGENT B1, `(.L_x_168) ;  /* 0x000001e000017945 */ /* 0x000fe20003800200 */
[----:B------:R-:W-:Y:S02]  /*2940*/  IMAD.MOV.U32 R16, RZ, RZ, R18 ;  /* 0x000000ffff107224 */ /* 0x000fe400078e0012 */
[----:B------:R-:W-:Y:S01]  /*2950*/  ISETP.GT.AND P0, PT, R8, R3, PT ;  /* 0x000000030800720c */ /* 0x000fe20003f04270 */
[----:B------:R1:W1:Y:S01]  /*2960*/  SHFL.DOWN PT, R7, R5, 0x8, R3 ;  /* 0x0900000005077989 */ /* 0x00026200000e0003 */
[----:B------:R-:W-:Y:S02]  /*2970*/  IMAD.MOV.U32 R8, RZ, RZ, R14 ;  /* 0x000000ffff087224 */ /* 0x000fe400078e000e */
[----:B--2---:R-:W-:Y:S01]  /*2980*/  IMAD.MOV.U32 R12, RZ, RZ, R4 ;  /* 0x000000ffff0c7224 */ /* 0x004fe200078e0004 */
[----:B0-----:R0:W2:Y:S01]  /*2990*/  SHFL.DOWN PT, R11, R14, 0x8, R3 ;  /* 0x090000000e0b7989 */ /* 0x0010a200000e0003 */
[----:B----4-:R-:W-:-:S03]  /*29a0*/  IMAD.MOV.U32 R13, RZ, RZ, R5 ;  /* 0x000000ffff0d7224 */ /* 0x010fc600078e0005 */
[----:B---3--:R0:W3:Y:S04]  /*29b0*/  SHFL.DOWN PT, R15, R18, 0x8, R3 ;  /* 0x09000000120f7989 */ /* 0x0080e800000e0003 */
[----:B------:R-:W-:Y:S05]  /*29c0*/  @P0 BRA `(.L_x_169) ;  /* 0x0000000000500947 */ /* 0x000fea0003800000 */
[----:B-1----:R-:W-:Y:S01]  /*29d0*/  DSETP.GEU.AND P0, PT, |R4|, |R6|, PT ;  /* 0x400000060400722a */ /* 0x002fe20003f0e200 */
[----:B--2---:R-:W-:Y:S02]  /*29e0*/  IMAD.MOV.U32 R8, RZ, RZ, R11 ;  /* 0x000000ffff087224 */ /* 0x004fe400078e000b */
        /* <DEDUP_REMOVED lines=18> */
.L_x_169:
[----:B------:R-:W-:Y:S05]  /*2b10*/  BSYNC.RECONVERGENT B1 ;  /* 0x0000000000017941 */ /* 0x000fea0003800200 */
.L_x_168:
[----:B-1----:R-:W-:Y:S01]  /*2b20*/  VIADD R4, R2, 0x10 ;  /* 0x0000001002047836 */ /* 0x002fe20000000000 */
[----:B0-----:R0:W1:Y:S01]  /*2b30*/  SHFL.DOWN PT, R14, R12, 0x10, R3 ;  /* 0x0a0000000c0e7989 */ /* 0x00106200000e0003 */
[----:B------:R-:W-:Y:S01]  /*2b40*/  BSSY.RECONVERGENT B1, `(.L_x_170) ;  /* 0x000001e000017945 */ /* 0x000fe20003800200 */
[----:B------:R-:W-:Y:S02]  /*2b50*/  IMAD.MOV.U32 R5, RZ, RZ, R16 ;  /* 0x000000ffff057224 */ /* 0x000fe400078e0010 */
[----:B------:R-:W-:Y:S01]  /*2b60*/  ISETP.GT.AND P0, PT, R4, R3, PT ;  /* 0x000000030400720c */ /* 0x000fe20003f04270 */
[----:B---3--:R0:W3:Y:S01]  /*2b70*/  SHFL.DOWN PT, R15, R13, 0x10, R3 ;  /* 0x0a0000000d0f7989 */ /* 0x0080e200000e0003 */
[----:B------:R-:W-:Y:S02]  /*2b80*/  IMAD.MOV.U32 R4, RZ, RZ, R8 ;  /* 0x000000ffff047224 */ /* 0x000fe400078e0008 */
[----:B------:R-:W-:Y:S01]  /*2b90*/  IMAD.MOV.U32 R6, RZ, RZ, R12 ;  /* 0x000000ffff067224 */ /* 0x000fe200078e000c */
[----:B--2---:R0:W2:Y:S01]  /*2ba0*/  SHFL.DOWN PT, R11, R8, 0x10, R3 ;  /* 0x0a000000080b7989 */ /* 0x0040a200000e0003 */
[----:B------:R-:W-:-:S03]  /*2bb0*/  IMAD.MOV.U32 R7, RZ, RZ, R13 ;  /* 0x000000ffff077224 */ /* 0x000fc600078e000d */
[----:B------:R0:W4:Y:S04]  /*2bc0*/  SHFL.DOWN PT, R17, R16, 0x10, R3 ;  /* 0x0a00000010117989 */ /* 0x00012800000e0003 */
[----:B------:R-:W-:Y:S05]  /*2bd0*/  @P0 BRA `(.L_x_171) ;  /* 0x0000000000500947 */ /* 0x000fea0003800000 */
[----:B-1-3--:R-:W-:Y:S01]  /*2be0*/  DSETP.GEU.AND P0, PT, |R12|, |R14|, PT ;  /* 0x4000000e0c00722a */ /* 0x00afe20003f0e200 */
        /* <DEDUP_REMOVED lines=19> */
.L_x_171:
[----:B------:R-:W-:Y:S05]  /*2d20*/  BSYNC.RECONVERGENT B1 ;  /* 0x0000000000017941 */ /* 0x000fea0003800200 */
.L_x_170:
[----:B------:R-:W-:Y:S01]  /*2d30*/  ISETP.NE.AND P0, PT, R2, RZ, PT ;  /* 0x000000ff0200720c */ /* 0x000fe20003f05270 */
[----:B------:R-:W-:-:S12]  /*2d40*/  BSSY.RECONVERGENT B1, `(.L_x_172) ;  /* 0x000000a000017945 */ /* 0x000fd80003800200 */
[----:B------:R-:W-:Y:S05]  /*2d50*/  @P0 BRA `(.L_x_173) ;  /* 0x0000000000200947 */ /* 0x000fea0003800000 */
[----:B0-----:R-:W0:Y:S01]  /*2d60*/  S2R R8, SR_CgaCtaId ;  /* 0x0000000000087919 */ /* 0x001e220000008800 */
[----:B------:R-:W-:Y:S02]  /*2d70*/  MOV R3, 0x400 ;  /* 0x0000040000037802 */ /* 0x000fe40000000f00 */
[----:B------:R-:W-:-:S04]  /*2d80*/  SHF.R.U32.HI R2, RZ, 0x1, R10 ;  /* 0x00000001ff027819 */ /* 0x000fc8000001160a */
[----:B------:R-:W-:Y:S02]  /*2d90*/  LOP3.LUT R2, R2, 0x1f0, RZ, 0xc0, !PT ;  /* 0x000001f002027812 */ /* 0x000fe400078ec0ff */
[----:B0-----:R-:W-:-:S05]  /*2da0*/  LEA R3, R8, R3, 0x18 ;  /* 0x0000000308037211 */ /* 0x001fca00078ec0ff */
[----:B------:R-:W-:-:S05]  /*2db0*/  IMAD.IADD R3, R2, 0x1, R3 ;  /* 0x0000000102037824 */ /* 0x000fca00078e0203 */
[----:B------:R0:W-:Y:S04]  /*2dc0*/  STS.64 [R3+0x10], R4 ;  /* 0x0000100403007388 */ /* 0x0001e80000000a00 */
[----:B------:R0:W-:Y:S02]  /*2dd0*/  STS.64 [R3+0x8], R6 ;  /* 0x0000080603007388 */ /* 0x0001e40000000a00 */
.L_x_173:
[----:B------:R-:W-:Y:S05]  /*2de0*/  BSYNC.RECONVERGENT B1 ;  /* 0x0000000000017941 */ /* 0x000fea0003800200 */
.L_x_172:
[----:B------:R-:W-:Y:S01]  /*2df0*/  BAR.SYNC.DEFER_BLOCKING 0x0 ;  /* 0x0000000000007b1d */ /* 0x000fe20000010000 */
[----:B------:R-:W-:-:S13]  /*2e00*/  ISETP.NE.AND P1, PT, R10, RZ, PT ;  /* 0x000000ff0a00720c */ /* 0x000fda0003f25270 */
[----:B------:R-:W-:Y:S05]  /*2e10*/  @P1 BRA `(.L_x_149) ;  /* 0x0000003800a81947 */ /* 0x000fea0003800000 */
[----:B------:R-:W-:Y:S01]  /*2e20*/  ISETP.GE.AND P0, PT, R9, 0x21, PT ;  /* 0x000000210900780c */ /* 0x000fe20003f06270 */
[----:B0-----:R-:W-:Y:S02]  /*2e30*/  IMAD.MOV.U32 R13, RZ, RZ, R4 ;  /* 0x000000ffff0d7224 */ /* 0x001fe400078e0004 */
[----:B------:R-:W-:Y:S02]  /*2e40*/  IMAD.MOV.U32 R8, RZ, RZ, R5 ;  /* 0x000000ffff087224 */ /* 0x000fe400078e0005 */
[----:B------:R-:W-:Y:S02]  /*2e50*/  IMAD.MOV.U32 R2, RZ, RZ, R6 ;  /* 0x000000ffff027224 */ /* 0x000fe400078e0006 */
[----:B------:R-:W-:-:S06]  /*2e60*/  IMAD.MOV.U32 R3, RZ, RZ, R7 ;  /* 0x000000ffff037224 */ /* 0x000fcc00078e0007 */
[----:B------:R-:W-:Y:S05]  /*2e70*/  @!P0 BRA `(.L_x_174) ;  /* 0x00000000006c8947 */ /* 0x000fea0003800000 */
[----:B------:R-:W0:Y:S01]  /*2e80*/  S2UR UR5, SR_CgaCtaId ;  /* 0x00000000000579c3 */ /* 0x000e220000008800 */
[----:B------:R-:W-:Y:S01]  /*2e90*/  UMOV UR4, 0x400 ;  /* 0x0000040000047882 */ /* 0x000fe20000000000 */
[----:B------:R-:W-:Y:S01]  /*2ea0*/  BSSY.RECONVERGENT B1, `(.L_x_174) ;  /* 0x0000018000017945 */ /* 0x000fe20003800200 */
[----:B0-----:R-:W-:-:S09]  /*2eb0*/  ULEA UR4, UR5, UR4, 0x18 ;  /* 0x0000000405047291 */ /* 0x001fd2000f8ec0ff */
[----:B--2---:R-:W0:Y:S04]  /*2ec0*/  LDS.64 R10, [UR4+0x18] ;  /* 0x00001804ff0a7984 */ /* 0x004e280008000a00 */
[----:B-1-3--:R-:W1:Y:S01]  /*2ed0*/  LDS.64 R14, [UR4+0x20] ;  /* 0x00002004ff0e7984 */ /* 0x00ae620008000a00 */
[----:B0-----:R-:W-:Y:S01]  /*2ee0*/  DSETP.GEU.AND P0, PT, |R6|, |R10|, PT ;  /* 0x4000000a0600722a */ /* 0x001fe20003f0e200 */
[----:B------:R-:W-:Y:S02]  /*2ef0*/  IMAD.MOV.U32 R2, RZ, RZ, R10 ;  /* 0x000000ffff027224 */ /* 0x000fe400078e000a */
[----:B------:R-:W-:Y:S02]  /*2f00*/  IMAD.MOV.U32 R3, RZ, RZ, R11 ;  /* 0x000000ffff037224 */ /* 0x000fe400078e000b */
[----:B-1----:R-:W-:-:S02]  /*2f10*/  IMAD.MOV.U32 R13, RZ, RZ, R14 ;  /* 0x000000ffff0d7224 */ /* 0x002fc400078e000e */
[----:B------:R-:W-:-:S07]  /*2f20*/  IMAD.MOV.U32 R8, RZ, RZ, R15 ;  /* 0x000000ffff087224 */ /* 0x000fce00078e000f */
[----:B------:R-:W-:Y:S05]  /*2f30*/  @!P0 BRA `(.L_x_175) ;  /* 0x0000000000388947 */ /* 0x000fea0003800000 */
        /* <DEDUP_REMOVED lines=14> */
.L_x_175:
[----:B------:R-:W-:Y:S05]  /*3020*/  BSYNC.RECONVERGENT B1 ;  /* 0x0000000000017941 */ /* 0x000fea0003800200 */
.L_x_174:
[----:B------:R-:W-:Y:S01]  /*3030*/  ISETP.GE.AND P0, PT, R9, 0x41, PT ;  /* 0x000000410900780c */ /* 0x000fe20003f06270 */
[----:B--2---:R-:W-:Y:S02]  /*3040*/  IMAD.MOV.U32 R11, RZ, RZ, R13 ;  /* 0x000000ffff0b7224 */ /* 0x004fe400078e000d */
        /* <DEDUP_REMOVED lines=8> */
[----:B------:R-:W0:Y:S04]  /*30d0*/  LDS.64 R6, [UR4+0x28] ;  /* 0x00002804ff067984 */ /* 0x000e280008000a00 */
        /* <DEDUP_REMOVED lines=21> */
.L_x_177:
[----:B------:R-:W-:Y:S05]  /*3230*/  BSYNC.RECONVERGENT B1 ;  /* 0x0000000000017941 */ /* 0x000fea0003800200 */
.L_x_176:
[----:B------:R-:W-:Y:S01]  /*3240*/  ISETP.GE.AND P0, PT, R9, 0x61, PT ;  /* 0x000000610900780c */ /* 0x000fe20003f06270 */
[----:B------:R-:W-:Y:S02]  /*3250*/  IMAD.MOV.U32 R13, RZ, RZ, R11 ;  /* 0x000000ffff0d7224 */ /* 0x000fe400078e000b */
        /* <DEDUP_REMOVED lines=30> */
.L_x_179:
[----:B------:R-:W-:Y:S05]  /*3440*/  BSYNC.RECONVERGENT B1 ;  /* 0x0000000000017941 */ /* 0x000fea0003800200 */
.L_x_178:
        /* <DEDUP_REMOVED lines=32> */
.L_x_181:
[----:B------:R-:W-:Y:S05]  /*3650*/  BSYNC.RECONVERGENT B1 ;  /* 0x0000000000017941 */ /* 0x000fea0003800200 */
.L_x_180:
        /* <DEDUP_REMOVED lines=32> */
.L_x_183:
[----:B------:R-:W-:Y:S05]  /*3860*/  BSYNC.RECONVERGENT B1 ;  /* 0x0000000000017941 */ /* 0x000fea0003800200 */
.L_x_182:
        /* <DEDUP_REMOVED lines=32> */
.L_x_185:
[----:B------:R-:W-:Y:S05]  /*3a70*/  BSYNC.RECONVERGENT B1 ;  /* 0x0000000000017941 */ /* 0x000fea0003800200 */
.L_x_184:
[----:B------:R-:W-:Y:S01]  /*3a80*/  ISETP.GE.AND P0, PT, R9, 0xe1, PT ;  /* 0x000000e10900780c */ /* 0x000fe20003f06270 */
[----:B------:R-:W-:Y:S01]  /*3a90*/  IMAD.MOV.U32 R5, RZ, RZ, R10 ;  /* 0x000000ffff057224 */ /* 0x000fe200078e000a */
[----:B------:R-:W-:Y:S01]  /*3aa0*/  MOV R4, R11 ;  /* 0x0000000b00047202 */ /* 0x000fe20000000f00 */
[----:B------:R-:W-:Y:S02]  /*3ab0*/  IMAD.MOV.U32 R6, RZ, RZ, R2 ;  /* 0x000000ffff067224 */ /* 0x000fe400078e0002 */
[----:B------:R-:W-:-:S08]  /*3ac0*/  IMAD.MOV.U32 R7, RZ, RZ, R3 ;  /* 0x000000ffff077224 */ /* 0x000fd000078e0003 */
[----:B------:R-:W-:Y:S05]  /*3ad0*/  @!P0 BRA `(.L_x_149) ;  /* 0x0000002c00788947 */ /* 0x000fea0003800000 */
[----:B------:R-:W0:Y:S01]  /*3ae0*/  S2UR UR5, SR_CgaCtaId ;  /* 0x00000000000579c3 */ /* 0x000e220000008800 */
[----:B------:R-:W-:Y:S02]  /*3af0*/  UMOV UR4, 0x400 ;  /* 0x0000040000047882 */ /* 0x000fe40000000000 */
[----:B0-----:R-:W-:-:S09]  /*3b00*/  ULEA UR4, UR5, UR4, 0x18 ;  /* 0x0000000405047291 */ /* 0x001fd2000f8ec0ff */
[----:B------:R-:W0:Y:S04]  /*3b10*/  LDS.64 R8, [UR4+0x78] ;  /* 0x00007804ff087984 */ /* 0x000e280008000a00 */
[----:B------:R-:W2:Y:S01]  /*3b20*/  LDS.64 R12, [UR4+0x80] ;  /* 0x00008004ff0c7984 */ /* 0x000ea20008000a00 */
[----:B0-----:R-:W-:Y:S01]  /*3b30*/  DSETP.GEU.AND P0, PT, |R2|, |R8|, PT ;  /* 0x400000080200722a */ /* 0x001fe20003f0e200 */
        /* <DEDUP_REMOVED lines=20> */
.L_x_117:
[----:B------:R-:W0:Y:S01]  /*3c80*/  S2R R3, SR_TID.X ;  /* 0x0000000000037919 */ /* 0x000e220000002100 */
[----:B------:R-:W1:Y:S02]  /*3c90*/  LDCU.128 UR12, c[0x0][0x380] ;  /* 0x00007000ff0c77ac */ /* 0x000e640008000c00 */
[----:B-1----:R-:W-:Y:S02]  /*3ca0*/  IMAD.U32 R2, RZ, RZ, UR12 ;  /* 0x0000000cff027e24 */ /* 0x002fe4000f8e00ff */
[----:B------:R-:W-:Y:S01]  /*3cb0*/  IMAD.U32 R4, RZ, RZ, UR13 ;  /* 0x0000000dff047e24 */ /* 0x000fe2000f8e00ff */
[----:B0-----:R-:W-:-:S05]  /*3cc0*/  IADD3 R5, P0, PT, R8, R3, RZ ;  /* 0x0000000308057210 */ /* 0x001fca0007f1e0ff */
[----:B------:R-:W-:Y:S01]  /*3cd0*/  IMAD.X R6, RZ, RZ, RZ, P0 ;  /* 0x000000ffff067224 */ /* 0x000fe200000e06ff */
[----:B------:R-:W-:-:S04]  /*3ce0*/  LEA R20, P0, R5, R2, 0x3 ;  /* 0x0000000205147211 */ /* 0x000fc800078018ff */
[----:B------:R-:W-:-:S05]  /*3cf0*/  LEA.HI.X R21, R5, R4, R6, 0x3, P0 ;  /* 0x0000000405157211 */ /* 0x000fca00000f1c06 */
[----:B------:R-:W2:Y:S04]  /*3d00*/  LDG.E.64 R6, desc[UR10][R20.64] ;  /* 0x0000000a14067981 */ /* 0x000ea8000c1e1b00 */
[----:B------:R-:W2:Y:S04]  /*3d10*/  LDG.E.64 R14, desc[UR10][R20.64+0x800] ;  /* 0x0008000a140e7981 */ /* 0x000ea8000c1e1b00 */
[----:B------:R-:W3:Y:S04]  /*3d20*/  LDG.E.64 R18, desc[UR10][R20.64+0x1000] ;  /* 0x0010000a14127981 */ /* 0x000ee8000c1e1b00 */
[----:B------:R-:W4:Y:S04]  /*3d30*/  LDG.E.64 R12, desc[UR10][R20.64+0x1800] ;  /* 0x0018000a140c7981 */ /* 0x000f28000c1e1b00 */
[----:B------:R-:W5:Y:S01]  /*3d40*/  LDG.E.64 R10, desc[UR10][R20.64+0x2000] ;  /* 0x0020000a140a7981 */ /* 0x000f62000c1e1b00 */
[----:B------:R-:W-:Y:S01]  /*3d50*/  IMAD.U32 R5, RZ, RZ, UR14 ;  /* 0x0000000eff057e24 */ /* 0x000fe2000f8e00ff */
[----:B------:R-:W-:Y:S01]  /*3d60*/  LOP3.LUT R9, R3, 0x400, RZ, 0xfc, !PT ;  /* 0x0000040003097812 */ /* 0x000fe200078efcff */
[----:B------:R-:W-:Y:S01]  /*3d70*/  BSSY.RECONVERGENT B1, `(.L_x_186) ;  /* 0x0000020000017945 */ /* 0x000fe20003800200 */
[----:B------:R-:W-:-:S04]  /*3d80*/  ISETP.LE.U32.AND P0, PT, R25, UR6, PT ;  /* 0x0000000619007c0c */ /* 0x000fc8000bf03070 */
[----:B------:R-:W-:Y:S01]  /*3d90*/  ISETP.GE.U32.AND.EX P0, PT, RZ, R16, PT, P0 ;  /* 0x00000010ff00720c */ /* 0x000fe20003f06100 */
[----:B--2---:R-:W-:-:S06]  /*3da0*/  DSETP.GEU.AND P2, PT, |R6|, |R14|, PT ;  /* 0x4000000e0600722a */ /* 0x004fcc0003f4e200 */
[----:B------:R-:W-:Y:S02]  /*3db0*/  FSEL R6, R6, R14, P2 ;  /* 0x0000000e06067208 */ /* 0x000fe40001000000 */
[----:B------:R-:W-:-:S06]  /*3dc0*/  FSEL R7, R7, R15, P2 ;  /* 0x0000000f07077208 */ /* 0x000fcc0001000000 */
[----:B---3--:R-:W-:-:S06]  /*3dd0*/  DSETP.GEU.AND P3, PT, |R6|, |R18|, PT ;  /* 0x400000120600722a */ /* 0x008fcc0003f6e200 */
[----:B------:R-:W-:Y:S01]  /*3de0*/  FSEL R14, R6, R18, P3 ;  /* 0x00000012060e7208 */ /* 0x000fe20001800000 */
[----:B------:R-:W-:Y:S01]  /*3df0*/  IMAD.U32 R6, RZ, RZ, UR15 ;  /* 0x0000000fff067e24 */ /* 0x000fe2000f8e00ff */
[----:B------:R-:W-:Y:S01]  /*3e00*/  FSEL R15, R7, R19, P3 ;  /* 0x00000013070f7208 */ /* 0x000fe20001800000 */
[----:B------:R-:W-:-:S05]  /*3e10*/  VIADD R18, R3, 0x100 ;  /* 0x0000010003127836 */ /* 0x000fca0000000000 */
[----:B----4-:R-:W-:-:S06]  /*3e20*/  DSETP.GEU.AND P1, PT, |R14|, |R12|, PT ;  /* 0x4000000c0e00722a */ /* 0x010fcc0003f2e200 */
[----:B------:R-:W-:Y:S01]  /*3e30*/  FSEL R12, R14, R12, P1 ;  /* 0x0000000c0e0c7208 */ /* 0x000fe20000800000 */
[----:B------:R-:W-:Y:S01]  /*3e40*/  VIADD R14, R3, 0x200 ;  /* 0x00000200030e7836 */ /* 0x000fe20000000000 */
[----:B------:R-:W-:Y:S02]  /*3e50*/  FSEL R13, R15, R13, P1 ;  /* 0x0000000d0f0d7208 */ /* 0x000fe40000800000 */
[----:B------:R-:W-:Y:S02]  /*3e60*/  IADD3 R15, P5, PT, R8, R5, RZ ;  /* 0x00000005080f7210 */ /* 0x000fe40007fbe0ff */
[----:B------:R-:W-:Y:S02]  /*3e70*/  @P3 SEL R14, R3, R18, P2 ;  /* 0x00000012030e3207 */ /* 0x000fe40001000000 */
[----:B-----5:R-:W-:Y:S01]  /*3e80*/  DSETP.GEU.AND P4, PT, |R12|, |R10|, PT ;  /* 0x4000000a0c00722a */ /* 0x020fe20003f8e200 */
[----:B------:R-:W-:Y:S01]  /*3e90*/  IMAD.X R17, RZ, RZ, R6, P5 ;  /* 0x000000ffff117224 */ /* 0x000fe200028e0606 */
[----:B------:R-:W-:Y:S01]  /*3ea0*/  IADD3 R7, P5, PT, R9, R15, RZ ;  /* 0x0000000f09077210 */ /* 0x000fe20007fbe0ff */
[----:B------:R-:W-:-:S04]  /*3eb0*/  @!P1 VIADD R14, R3, 0x300 ;  /* 0x00000300030e9836 */ /* 0x000fc80000000000 */
[----:B------:R-:W-:-:S07]  /*3ec0*/  IMAD.X R8, RZ, RZ, R17, P5 ;  /* 0x000000ffff087224 */ /* 0x000fce00028e0611 */
[----:B------:R-:W-:Y:S05]  /*3ed0*/  @!P4 BRA `(.L_x_187) ;  /* 0x000000000024c947 */ /* 0x000fea0003800000 */
[C---:B------:R-:W-:Y:S02]  /*3ee0*/  ISETP.GE.U32.AND P1, PT, R14.reuse, R9, PT ;  /* 0x000000090e00720c */ /* 0x040fe40003f26070 */
[----:B------:R-:W-:Y:S02]  /*3ef0*/  IADD3 R14, P2, PT, R14, R15, RZ ;  /* 0x0000000f0e0e7210 */ /* 0x000fe40007f5e0ff */
[----:B------:R-:W-:-:S03]  /*3f00*/  ISETP.GE.U32.AND.EX P1, PT, RZ, RZ, PT, P1 ;  /* 0x000000ffff00720c */ /* 0x000fc60003f26110 */
[----:B------:R-:W-:-:S10]  /*3f10*/  IMAD.X R9, RZ, RZ, R17, P2 ;  /* 0x000000ffff097224 */ /* 0x000fd400010e0611 */
[----:B------:R-:W-:-:S06]  /*3f20*/  DSETP.LT.OR P1, PT, |R10|, |R12|, !P1 ;  /* 0x4000000c0a00722a */ /* 0x000fcc0004f21600 */
[----:B------:R-:W-:Y:S02]  /*3f30*/  FSEL R10, R12, R10, P1 ;  /* 0x0000000a0c0a7208 */ /* 0x000fe40000800000 */
[----:B------:R-:W-:Y:S02]  /*3f40*/  FSEL R11, R13, R11, P1 ;  /* 0x0000000b0d0b7208 */ /* 0x000fe40000800000 */
[----:B------:R-:W-:Y:S02]  /*3f50*/  SEL R7, R14, R7, P1 ;  /* 0x000000070e077207 */ /* 0x000fe40000800000 */
[----:B------:R-:W-:-:S07]  /*3f60*/  SEL R8, R9, R8, P1 ;  /* 0x0000000809087207 */ /* 0x000fce0000800000 */
.L_x_187:
[----:B------:R-:W-:Y:S05]  /*3f70*/  BSYNC.RECONVERGENT B1 ;  /* 0x0000000000017941 */ /* 0x000fea0003800200 */
.L_x_186:
[----:B------:R-:W-:Y:S05]  /*3f80*/  @P0 BRA `(.L_x_188) ;  /* 0x0000001400000947 */ /* 0x000fea0003800000 */
[----:B------:R-:W0:Y:S01]  /*3f90*/  LDCU.64 UR8, c[0x0][0x3e8] ;  /* 0x00007d00ff0877ac */ /* 0x000e220008000a00 */
[----:B------:R-:W-:Y:S01]  /*3fa0*/  ISETP.NE.AND P0, PT, R3, RZ, PT ;  /* 0x000000ff0300720c */ /* 0x000fe20003f05270 */
[----:B------:R-:W-:Y:S01]  /*3fb0*/  BSSY.RECONVERGENT B1, `(.L_x_189) ;  /* 0x0000012000017945 */ /* 0x000fe20003800200 */
[----:B------:R-:W-:Y:S01]  /*3fc0*/  UMOV UR4, 0x8 ;  /* 0x0000000800047882 */ /* 0x000fe20000000000 */
[----:B------:R-:W-:Y:S02]  /*3fd0*/  UMOV UR5, 0x0 ;  /* 0x0000000000057882 */ /* 0x000fe40000000000 */
[----:B0-----:R-:W-:-:S04]  /*3fe0*/  UIMAD.WIDE.U32 UR4, UR8, 0x1, UR4 ;  /* 0x00000001080478a5 */ /* 0x001fc8000f8e0004 */
[----:B------:R-:W-:Y:S02]  /*3ff0*/  UIADD3 UR7, UPT, UPT, UR5, UR9, URZ ;  /* 0x0000000905077290 */ /* 0x000fe4000fffe0ff */
[----:B------:R-:W-:Y:S02]  /*4000*/  IMAD.U32 R13, RZ, RZ, UR5 ;  /* 0x00000005ff0d7e24 */ /* 0x000fe4000f8e00ff */
[----:B------:R-:W-:Y:S02]  /*4010*/  IMAD.U32 R12, RZ, RZ, UR4 ;  /* 0x00000004ff0c7e24 */ /* 0x000fe4000f8e00ff */
[----:B------:R-:W-:Y:S01]  /*4020*/  IMAD.U32 R13, RZ, RZ, UR7 ;  /* 0x00000007ff0d7e24 */ /* 0x000fe2000f8e00ff */
[----:B------:R-:W-:Y:S06]  /*4030*/  @P0 BRA `(.L_x_190) ;  /* 0x0000000000240947 */ /* 0x000fec0003800000 */
[----:B------:R-:W-:Y:S02]  /*4040*/  IMAD.MOV.U32 R18, RZ, RZ, 0x500 ;  /* 0x00000500ff127424 */ /* 0x000fe400078e00ff */
[----:B------:R-:W-:-:S05]  /*4050*/  IMAD.MOV.U32 R19, RZ, RZ, 0x0 ;  /* 0x00000000ff137424 */ /* 0x000fca00078e00ff */
[----:B------:R-:W2:Y:S01]  /*4060*/  ATOMG.E.ADD.64.STRONG.GPU PT, R14, desc[UR10][R12.64], R18 ;  /* 0x800000120c0e79a8 */ /* 0x000ea200081ef50a */
[----:B------:R-:W0:Y:S01]  /*4070*/  S2UR UR5, SR_CgaCtaId ;  /* 0x00000000000579c3 */ /* 0x000e220000008800 */
[----:B------:R-:W-:Y:S02]  /*4080*/  UMOV UR4, 0x400 ;  /* 0x0000040000047882 */ /* 0x000fe40000000000 */
[----:B0-----:R-:W-:Y:S01]  /*4090*/  ULEA UR4, UR5, UR4, 0x18 ;  /* 0x0000000405047291 */ /* 0x001fe2000f8ec0ff */
[----:B--2---:R-:W-:-:S05]  /*40a0*/  IADD3 R14, P0, PT, R14, UR6, RZ ;  /* 0x000000060e0e7c10 */ /* 0x004fca000ff1e0ff */
[----:B------:R-:W-:-:S05]  /*40b0*/  IMAD.X R15, RZ, RZ, R15, P0 ;  /* 0x000000ffff0f7224 */ /* 0x000fca00000e060f */
[----:B------:R0:W-:Y:S03]  /*40c0*/  STS.64 [UR4+0x98], R14 ;  /* 0x0000980eff007988 */ /* 0x0001e60008000a04 */
.L_x_190:
[----:B------:R-:W-:Y:S05]  /*40d0*/  BSYNC.RECONVERGENT B1 ;  /* 0x0000000000017941 */ /* 0x000fea0003800200 */
.L_x_189:
[----:B------:R-:W1:Y:S08]  /*40e0*/  S2UR UR5, SR_CgaCtaId ;  /* 0x00000000000579c3 */ /* 0x000e700000008800 */
[----:B------:R-:W-:Y:S06]  /*40f0*/  BAR.SYNC.DEFER_BLOCKING 0x0 ;  /* 0x0000000000007b1d */ /* 0x000fec0000010000 */
[----:B------:R-:W-:-:S02]  /*4100*/  UMOV UR4, 0x400 ;  /* 0x0000040000047882 */ /* 0x000fc40000000000 */
[----:B-1----:R-:W-:-:S06]  /*4110*/  ULEA UR4, UR5, UR4, 0x18 ;  /* 0x0000000405047291 */ /* 0x002fcc000f8ec0ff */
[----:B------:R-:W-:-:S05]  /*4120*/  IMAD.U32 R9, RZ, RZ, UR4 ;  /* 0x00000004ff097e24 */ /* 0x000fca000f8e00ff */
[----:B------:R-:W0:Y:S02]  /*4130*/  LDS.64 R18, [R9+0x98] ;  /* 0x0000980009127984 */ /* 0x000e240000000a00 */
[----:B0-----:R-:W-:-:S04]  /*4140*/  IADD3 R14, P1, PT, R18, 0x500, RZ ;  /* 0x00000500120e7810 */ /* 0x001fc80007f3e0ff */
[----:B------:R-:W-:Y:S01]  /*4150*/  ISETP.GT.U32.AND P0, PT, R14, R25, PT ;  /* 0x000000190e00720c */ /* 0x000fe20003f04070 */
[----:B------:R-:W-:-:S05]  /*4160*/  IMAD.X R15, RZ, RZ, R19, P1 ;  /* 0x000000ffff0f7224 */ /* 0x000fca00008e0613 */
[----:B------:R-:W-:-:S13]  /*4170*/  ISETP.GT.AND.EX P0, PT, R15, R16, PT, P0 ;  /* 0x000000100f00720c */ /* 0x000fda0003f04300 */
[----:B------:R-:W-:Y:S05]  /*4180*/  @P0 BRA `(.L_x_191) ;  /* 0x0000000400b40947 */ /* 0x000fea0003800000 */
[----:B------:R-:W-:Y:S01]  /*4190*/  BSSY.RECONVERGENT B1, `(.L_x_191) ;  /* 0x000006c000017945 */ /* 0x000fe20003800200 */
[----:B------:R-:W-:Y:S01]  /*41a0*/  IMAD.MOV.U32 R20, RZ, RZ, R10 ;  /* 0x000000ffff147224 */ /* 0x000fe200078e000a */
[----:B------:R-:W0:Y:S01]  /*41b0*/  LDCU.64 UR8, c[0x0][0x398] ;  /* 0x00007300ff0877ac */ /* 0x000e220008000a00 */
[----:B------:R-:W-:Y:S02]  /*41c0*/  IMAD.MOV.U32 R21, RZ, RZ, R11 ;  /* 0x000000ffff157224 */ /* 0x000fe400078e000b */
[----:B------:R-:W-:Y:S01]  /*41d0*/  IMAD.MOV.U32 R15, RZ, RZ, R7 ;  /* 0x000000ffff0f7224 */ /* 0x000fe200078e0007 */
[----:B------:R-:W1:Y:S01]  /*41e0*/  LDCU.128 UR12, c[0x0][0x380] ;  /* 0x00007000ff0c77ac */ /* 0x000e620008000c00 */
[----:B------:R-:W-:-:S07]  /*41f0*/  IMAD.MOV.U32 R14, RZ, RZ, R8 ;  /* 0x000000ffff0e7224 */ /* 0x000fce00078e0008 */
.L_x_194:
[----:B------:R-:W-:Y:S01]  /*4200*/  IADD3 R7, P0, PT, R3, R18, RZ ;  /* 0x0000001203077210 */ /* 0x000fe20007f1e0ff */
[----:B-1----:R-:W-:Y:S02]  /*4210*/  IMAD.U32 R2, RZ, RZ, UR12 ;  /* 0x0000000cff027e24 */ /* 0x002fe4000f8e00ff */
[----:B------:R-:W-:Y:S02]  /*4220*/  IMAD.U32 R4, RZ, RZ, UR13 ;  /* 0x0000000dff047e24 */ /* 0x000fe4000f8e00ff */
[----:B------:R-:W-:Y:S01]  /*4230*/  IMAD.X R25, RZ, RZ, R19, P0 ;  /* 0x000000ffff197224 */ /* 0x000fe200000e0613 */
[----:B------:R-:W-:-:S04]  /*4240*/  LEA R10, P0, R7, R2, 0x3 ;  /* 0x00000002070a7211 */ /* 0x000fc800078018ff */
[----:B------:R-:W-:-:S05]  /*4250*/  LEA.HI.X R11, R7, R4, R25, 0x3, P0 ;  /* 0x00000004070b7211 */ /* 0x000fca00000f1c19 */
[----:B------:R-:W2:Y:S04]  /*4260*/  LDG.E.64 R16, desc[UR10][R10.64] ;  /* 0x0000000a0a107981 */ /* 0x000ea8000c1e1b00 */
[----:B------:R-:W3:Y:S01]  /*4270*/  LDG.E.64 R18, desc[UR10][R10.64+0x800] ;  /* 0x0008000a0a127981 */ /* 0x000ee2000c1e1b00 */
[----:B------:R-:W-:Y:S02]  /*4280*/  IMAD.U32 R5, RZ, RZ, UR14 ;  /* 0x0000000eff057e24 */ /* 0x000fe4000f8e00ff */
[----:B------:R-:W-:-:S03]  /*4290*/  IMAD.U32 R6, RZ, RZ, UR15 ;  /* 0x0000000fff067e24 */ /* 0x000fc6000f8e00ff */
[----:B------:R-:W-:-:S04]  /*42a0*/  IADD3 R24, P0, PT, R7, R5, RZ ;  /* 0x0000000507187210 */ /* 0x000fc80007f1e0ff */
[----:B------:R-:W-:Y:S01]  /*42b0*/  IADD3 R27, P3, PT, R24, 0x100, RZ ;  /* 0x00000100181b7810 */ /* 0x000fe20007f7e0ff */
[----:B------:R-:W-:-:S04]  /*42c0*/  IMAD.X R25, R25, 0x1, R6, P0 ;  /* 0x0000000119197824 */ /* 0x000fc800000e0606 */
[----:B------:R-:W-:Y:S01]  /*42d0*/  IMAD.X R26, RZ, RZ, R25, P3 ;  /* 0x000000ffff1a7224 */ /* 0x000fe200018e0619 */
[----:B--2---:R-:W-:-:S14]  /*42e0*/  DSETP.GEU.AND P2, PT, |R20|, |R16|, PT ;  /* 0x400000101400722a */ /* 0x004fdc0003f4e200 */
[----:B------:R-:W-:-:S04]  /*42f0*/  @P2 ISETP.GE.U32.AND P0, PT, R15, R24, PT ;  /* 0x000000180f00220c */ /* 0x000fc80003f06070 */
[----:B------:R-:W-:-:S13]  /*4300*/  @P2 ISETP.GE.AND.EX P0, PT, R14, R25, PT, P0 ;  /* 0x000000190e00220c */ /* 0x000fda0003f06300 */
[----:B------:R-:W-:-:S06]  /*4310*/  @P2 DSETP.LT.OR P0, PT, |R16|, |R20|, !P0 ;  /* 0x400000141000222a */ /* 0x000fcc0004701600 */
[----:B------:R-:W-:Y:S02]  /*4320*/  @P2 FSEL R7, R20, R16, P0 ;  /* 0x0000001014072208 */ /* 0x000fe40000000000 */
[----:B------:R-:W-:Y:S02]  /*4330*/  @P2 FSEL R20, R21, R17, P0 ;  /* 0x0000001115142208 */ /* 0x000fe40000000000 */
[C---:B------:R-:W-:Y:S01]  /*4340*/  IADD3 R21, P5, PT, R24.reuse, 0x300, RZ ;  /* 0x0000030018157810 */ /* 0x040fe20007fbe0ff */
[----:B------:R-:W-:Y:S01]  /*4350*/  @P2 IMAD.MOV.U32 R16, RZ, RZ, R7 ;  /* 0x000000ffff102224 */ /* 0x000fe200078e0007 */
[C---:B------:R-:W-:Y:S01]  /*4360*/  IADD3 R7, P6, PT, R24.reuse, 0x400, RZ ;  /* 0x0000040018077810 */ /* 0x040fe20007fde0ff */
[----:B------:R-:W-:Y:S01]  /*4370*/  @P2 IMAD.MOV.U32 R17, RZ, RZ, R20 ;  /* 0x000000ffff112224 */ /* 0x000fe200078e0014 */
[----:B------:R-:W-:Y:S01]  /*4380*/  IADD3 R20, P4, PT, R24, 0x200, RZ ;  /* 0x0000020018147810 */ /* 0x000fe20007f9e0ff */
[--C-:B------:R-:W-:Y:S01]  /*4390*/  IMAD.X R23, RZ, RZ, R25.reuse, P5 ;  /* 0x000000ffff177224 */ /* 0x100fe200028e0619 */
[----:B------:R-:W-:Y:S01]  /*43a0*/  @P2 SEL R24, R15, R24, P0 ;  /* 0x000000180f182207 */ /* 0x000fe20000000000 */
[----:B------:R-:W-:-:S02]  /*43b0*/  IMAD.X R8, RZ, RZ, R25, P6 ;  /* 0x000000ffff087224 */ /* 0x000fc400030e0619 */
[----:B------:R-:W-:Y:S01]  /*43c0*/  IMAD.X R22, RZ, RZ, R25, P4 ;  /* 0x000000ffff167224 */ /* 0x000fe200020e0619 */
[----:B------:R-:W-:Y:S01]  /*43d0*/  @P2 SEL R25, R14, R25, P0 ;  /* 0x000000190e192207 */ /* 0x000fe20000000000 */
[----:B---3--:R-:W-:Y:S01]  /*43e0*/  DSETP.GEU.AND P1, PT, |R16|, |R18|, PT ;  /* 0x400000121000722a */ /* 0x008fe20003f2e200 */
[----:B------:R-:W2:-:S13]  /*43f0*/  LDG.E.64 R14, desc[UR10][R10.64+0x1000] ;  /* 0x0010000a0a0e7981 */ /* 0x000e9a000c1e1b00 */
[----:B------:R-:W-:-:S04]  /*4400*/  @P1 ISETP.GE.U32.AND P0, PT, R24, R27, PT ;  /* 0x0000001b1800120c */ /* 0x000fc80003f06070 */
[----:B------:R-:W-:-:S13]  /*4410*/  @P1 ISETP.GE.AND.EX P0, PT, R25, R26, PT, P0 ;  /* 0x0000001a1900120c */ /* 0x000fda0003f06300 */
[----:B------:R-:W-:-:S06]  /*4420*/  @P1 DSETP.LT.OR P0, PT, |R18|, |R16|, !P0 ;  /* 0x400000101200122a */ /* 0x000fcc0004701600 */
[----:B------:R-:W-:Y:S02]  /*4430*/  @P1 FSEL R28, R16, R18, P0 ;  /* 0x00000012101c1208 */ /* 0x000fe40000000000 */
[----:B------:R-:W-:Y:S02]  /*4440*/  @P1 FSEL R29, R17, R19, P0 ;  /* 0x00000013111d1208 */ /* 0x000fe40000000000 */
[----:B------:R-:W3:Y:S01]  /*4450*/  LDG.E.64 R16, desc[UR10][R10.64+0x1800] ;  /* 0x0018000a0a107981 */ /* 0x000ee2000c1e1b00 */
[----:B------:R-:W-:Y:S02]  /*4460*/  @P1 IMAD.MOV.U32 R18, RZ, RZ, R28 ;  /* 0x000000ffff121224 */ /* 0x000fe400078e001c */
[----:B------:R-:W-:Y:S01]  /*4470*/  @P1 IMAD.MOV.U32 R19, RZ, RZ, R29 ;  /* 0x000000ffff131224 */ /* 0x000fe200078e001d */
[----:B------:R-:W-:Y:S02]  /*4480*/  @P1 SEL R27, R24, R27, P0 ;  /* 0x0000001b181b1207 */ /* 0x000fe40000000000 */
[----:B------:R-:W-:Y:S01]  /*4490*/  @P1 SEL R26, R25, R26, P0 ;  /* 0x0000001a191a1207 */ /* 0x000fe20000000000 */
[----:B------:R-:W-:Y:S01]  /*44a0*/  BSSY.RECONVERGENT B2, `(.L_x_192) ;  /* 0x000001d000027945 */ /* 0x000fe20003800200 */
[----:B------:R-:W5:Y:S01]  /*44b0*/  LDG.E.64 R10, desc[UR10][R10.64+0x2000] ;  /* 0x0020000a0a0a7981 */ /* 0x000f62000c1e1b00 */
[----:B------:R-:W-:Y:S06]  /*44c0*/  BAR.SYNC.DEFER_BLOCKING 0x0 ;  /* 0x0000000000007b1d */ /* 0x000fec0000010000 */
[----:B--2---:R-:W-:-:S14]  /*44d0*/  DSETP.GEU.AND P2, PT, |R18|, |R14|, PT ;  /* 0x4000000e1200722a */ /* 0x004fdc0003f4e200 */
[----:B------:R-:W-:-:S04]  /*44e0*/  @P2 ISETP.GE.U32.AND P0, PT, R27, R20, PT ;  /* 0x000000141b00220c */ /* 0x000fc80003f06070 */
[----:B------:R-:W-:-:S13]  /*44f0*/  @P2 ISETP.GE.AND.EX P0, PT, R26, R22, PT, P0 ;  /* 0x000000161a00220c */ /* 0x000fda0003f06300 */
[----:B------:R-:W-:-:S06]  /*4500*/  @P2 DSETP.LT.OR P0, PT, |R14|, |R18|, !P0 ;  /* 0x400000120e00222a */ /* 0x000fcc0004701600 */
[----:B------:R-:W-:Y:S02]  /*4510*/  @P2 FSEL R18, R18, R14, P0 ;  /* 0x0000000e12122208 */ /* 0x000fe40000000000 */
[----:B------:R-:W-:-:S03]  /*4520*/  @P2 FSEL R19, R19, R15, P0 ;  /* 0x0000000f13132208 */ /* 0x000fc60000000000 */
[----:B------:R-:W-:Y:S02]  /*4530*/  @P2 IMAD.MOV.U32 R14, RZ, RZ, R18 ;  /* 0x000000ffff0e2224 */ /* 0x000fe400078e0012 */
[----:B------:R-:W-:-:S06]  /*4540*/  @P2 IMAD.MOV.U32 R15, RZ, RZ, R19 ;  /* 0x000000ffff0f2224 */ /* 0x000fcc00078e0013 */
[----:B---3--:R-:W-:Y:S01]  /*4550*/  DSETP.GEU.AND P1, PT, |R14|, |R16|, PT ;  /* 0x400000100e00722a */ /* 0x008fe20003f2e200 */
[----:B------:R-:W-:Y:S02]  /*4560*/  @P2 SEL R20, R27, R20, P0 ;  /* 0x000000141b142207 */ /* 0x000fe40000000000 */
[----:B------:R-:W-:Y:S02]  /*4570*/  @P2 SEL R22, R26, R22, P0 ;  /* 0x000000161a162207 */ /* 0x000fe40000000000 */
[----:B------:R-:W-:-:S09]  /*4580*/  ISETP.NE.AND P2, PT, R3, RZ, PT ;  /* 0x000000ff0300720c */ /* 0x000fd20003f45270 */
[----:B------:R-:W-:-:S04]  /*4590*/  @P1 ISETP.GE.U32.AND P0, PT, R20, R21, PT ;  /* 0x000000151400120c */ /* 0x000fc80003f06070 */
[----:B------:R-:W-:-:S13]  /*45a0*/  @P1 ISETP.GE.AND.EX P0, PT, R22, R23, PT, P0 ;  /* 0x000000171600120c */ /* 0x000fda0003f06300 */
[----:B------:R-:W-:Y:S01]  /*45b0*/  @P1 DSETP.LT.OR P0, PT, |R16|, |R14|, !P0 ;  /* 0x4000000e1000122a */ /* 0x000fe20004701600 */
[----:B------:R-:W-:-:S13]  /*45c0*/  @P2 BRA `(.L_x_193) ;  /* 0x0000000000282947 */ /* 0x000fda0003800000 */
[----:B------:R-:W-:Y:S02]  /*45d0*/  IMAD.MOV.U32 R24, RZ, RZ, 0x500 ;  /* 0x00000500ff187424 */ /* 0x000fe400078e00ff */
[----:B------:R-:W-:-:S06]  /*45e0*/  IMAD.MOV.U32 R25, RZ, RZ, 0x0 ;  /* 0x00000000ff197424 */ /* 0x000fcc00078e00ff */
[----:B------:R-:W2:Y:S01]  /*45f0*/  ATOMG.E.ADD.64.STRONG.GPU PT, R24, desc[UR10][R12.64], R24 ;  /* 0x800000180c1879a8 */ /* 0x000ea200081ef50a */
[----:B------:R-:W1:Y:S01]  /*4600*/  S2UR UR5, SR_CgaCtaId ;  /* 0x00000000000579c3 */ /* 0x000e620000008800 */
[----:B------:R-:W-:Y:S02]  /*4610*/  UMOV UR4, 0x400 ;  /* 0x0000040000047882 */ /* 0x000fe40000000000 */
[----:B-1----:R-:W-:-:S06]  /*4620*/  ULEA UR4, UR5, UR4, 0x18 ;  /* 0x0000000405047291 */ /* 0x002fcc000f8ec0ff */
[----:B------:R-:W-:Y:S01]  /*4630*/  IMAD.U32 R9, RZ, RZ, UR4 ;  /* 0x00000004ff097e24 */ /* 0x000fe2000f8e00ff */
[----:B--2---:R-:W-:-:S05]  /*4640*/  IADD3 R18, P2, PT, R24, UR6, RZ ;  /* 0x0000000618127c10 */ /* 0x004fca000ff5e0ff */
[----:B------:R-:W-:-:S05]  /*4650*/  IMAD.X R19, RZ, RZ, R25, P2 ;  /* 0x000000ffff137224 */ /* 0x000fca00010e0619 */
[----:B------:R1:W-:Y:S03]  /*4660*/  STS.64 [R9+0x98], R18 ;  /* 0x0000981209007388 */ /* 0x0003e60000000a00 */
.L_x_193:
[----:B0-----:R-:W-:Y:S05]  /*4670*/  BSYNC.RECONVERGENT B2 ;  /* 0x0000000000027941 */ /* 0x001fea0003800200 */
.L_x_192:
[----:B------:R-:W-:Y:S01]  /*4680*/  BAR.SYNC.DEFER_BLOCKING 0x0 ;  /* 0x0000000000007b1d */ /* 0x000fe20000010000 */
[----:B------:R-:W-:Y:S01]  /*4690*/  @P1 FSEL R14, R14, R16, P0 ;  /* 0x000000100e0e1208 */ /* 0x000fe20000000000 */
[----:B------:R-:W-:Y:S01]  /*46a0*/  IMAD.U32 R25, RZ, RZ, UR8 ;  /* 0x00000008ff197e24 */ /* 0x000fe2000f8e00ff */
[----:B------:R-:W-:Y:S02]  /*46b0*/  @P1 FSEL R15, R15, R17, P0 ;  /* 0x000000110f0f1208 */ /* 0x000fe40000000000 */
[----:B------:R-:W-:Y:S01]  /*46c0*/  @P1 SEL R21, R20, R21, P0 ;  /* 0x0000001514151207 */ /* 0x000fe20000000000 */
[----:B------:R-:W-:Y:S01]  /*46d0*/  @P1 IMAD.MOV.U32 R16, RZ, RZ, R14 ;  /* 0x000000ffff101224 */ /* 0x000fe200078e000e */
[----:B------:R-:W-:Y:S01]  /*46e0*/  @P1 SEL R23, R22, R23, P0 ;  /* 0x0000001716171207 */ /* 0x000fe20000000000 */
[----:B------:R-:W-:-:S06]  /*46f0*/  @P1 IMAD.MOV.U32 R17, RZ, RZ, R15 ;  /* 0x000000ffff111224 */ /* 0x000fcc00078e000f */
[----:B-----5:R-:W-:Y:S01]  /*4700*/  DSETP.GEU.AND P2, PT, |R16|, |R10|, PT ;  /* 0x4000000a1000722a */ /* 0x020fe20003f4e200 */
[----:B-1----:R-:W0:-:S13]  /*4710*/  LDS.64 R18, [R9+0x98] ;  /* 0x0000980009127984 */ /* 0x002e1a0000000a00 */
[----:B------:R-:W-:-:S04]  /*4720*/  @P2 ISETP.GE.U32.AND P0, PT, R21, R7, PT ;  /* 0x000000071500220c */ /* 0x000fc80003f06070 */
[----:B------:R-:W-:-:S13]  /*4730*/  @P2 ISETP.GE.AND.EX P0, PT, R23, R8, PT, P0 ;  /* 0x000000081700220c */ /* 0x000fda0003f06300 */
[----:B------:R-:W-:-:S06]  /*4740*/  @P2 DSETP.LT.OR P0, PT, |R10|, |R16|, !P0 ;  /* 0x400000100a00222a */ /* 0x000fcc0004701600 */
[----:B------:R-:W-:Y:S02]  /*4750*/  @P2 FSEL R17, R17, R11, P0 ;  /* 0x0000000b11112208 */ /* 0x000fe40000000000 */
[----:B------:R-:W-:Y:S02]  /*4760*/  @P2 SEL R7, R21, R7, P0 ;  /* 0x0000000715072207 */ /* 0x000fe40000000000 */
[----:B------:R-:W-:Y:S01]  /*4770*/  @P2 SEL R8, R23, R8, P0 ;  /* 0x0000000817082207 */ /* 0x000fe20000000000 */
[----:B------:R-:W-:-:S04]  /*4780*/  @P2 IMAD.MOV.U32 R11, RZ, RZ, R17 ;  /* 0x000000ffff0b2224 */ /* 0x000fc800078e0011 */
[----:B------:R-:W-:Y:S01]  /*4790*/  IMAD.MOV.U32 R21, RZ, RZ, R11 ;  /* 0x000000ffff157224 */ /* 0x000fe200078e000b */
[----:B0-----:R-:W-:-:S04]  /*47a0*/  IADD3 R14, P3, PT, R18, 0x500, RZ ;  /* 0x00000500120e7810 */ /* 0x001fc80007f7e0ff */
[----:B------:R-:W-:Y:S01]  /*47b0*/  ISETP.GT.U32.AND P1, PT, R14, R25, PT ;  /* 0x000000190e00720c */ /* 0x000fe20003f24070 */
[----:B------:R-:W-:Y:S01]  /*47c0*/  IMAD.X R15, RZ, RZ, R19, P3 ;  /* 0x000000ffff0f7224 */ /* 0x000fe200018e0613 */
[----:B------:R-:W-:Y:S01]  /*47d0*/  @P2 FSEL R14, R16, R10, P0 ;  /* 0x0000000a100e2208 */ /* 0x000fe20000000000 */
[----:B------:R-:W-:-:S04]  /*47e0*/  IMAD.U32 R16, RZ, RZ, UR9 ;  /* 0x00000009ff107e24 */ /* 0x000fc8000f8e00ff */
[----:B------:R-:W-:Y:S01]  /*47f0*/  @P2 IMAD.MOV.U32 R10, RZ, RZ, R14 ;  /* 0x000000ffff0a2224 */ /* 0x000fe200078e000e */
[----:B------:R-:W-:Y:S01]  /*4800*/  ISETP.GT.AND.EX P0, PT, R15, R16, PT, P1 ;  /* 0x000000100f00720c */ /* 0x000fe20003f04310 */
[----:B------:R-:W-:Y:S01]  /*4810*/  IMAD.MOV.U32 R14, RZ, RZ, R8 ;  /* 0x000000ffff0e7224 */ /* 0x000fe200078e0008 */
[----:B------:R-:W-:Y:S01]  /*4820*/  MOV R15, R7 ;  /* 0x00000007000f7202 */ /* 0x000fe20000000f00 */
[----:B------:R-:W-:-:S10]  /*4830*/  IMAD.MOV.U32 R20, RZ, RZ, R10 ;  /* 0x000000ffff147224 */ /* 0x000fd400078e000a */
[----:B------:R-:W-:Y:S05]  /*4840*/  @!P0 BRA `(.L_x_194) ;  /* 0xfffffff8006c8947 */ /* 0x000fea000383ffff */
[----:B------:R-:W-:Y:S05]  /*4850*/  BSYNC.RECONVERGENT B1 ;  /* 0x0000000000017941 */ /* 0x000fea0003800200 */
.L_x_191:
[----:B------:R-:W-:Y:S01]  /*4860*/  ISETP.GE.U32.AND P0, PT, R18, R25, PT ;  /* 0x000000191200720c */ /* 0x000fe20003f06070 */
[----:B------:R-:W-:Y:S03]  /*4870*/  BSSY.RECONVERGENT B1, `(.L_x_188) ;  /* 0x00000b1000017945 */ /* 0x000fe60003800200 */
[----:B------:R-:W-:-:S13]  /*4880*/  ISETP.GE.AND.EX P0, PT, R19, R16, PT, P0 ;  /* 0x000000101300720c */ /* 0x000fda0003f06300 */
[----:B------:R-:W-:Y:S05]  /*4890*/  @P0 BRA `(.L_x_195) ;  /* 0x0000000800b80947 */ /* 0x000fea0003800000 */
[----:B------:R-:W-:-:S05]  /*48a0*/  IMAD.IADD R20, R25, 0x1, -R18 ;  /* 0x0000000119147824 */ /* 0x000fca00078e0a12 */
[----:B------:R-:W-:-:S13]  /*48b0*/  ISETP.GE.AND P0, PT, R3, R20, PT ;  /* 0x000000140300720c */ /* 0x000fda0003f06270 */
[----:B------:R-:W-:Y:S05]  /*48c0*/  @P0 BRA `(.L_x_195) ;  /* 0x0000000800ac0947 */ /* 0x000fea0003800000 */
[----:B------:R-:W-:Y:S01]  /*48d0*/  LOP3.LUT R9, RZ, R3, RZ, 0x33, !PT ;  /* 0x00000003ff097212 */ /* 0x000fe200078e33ff */
[----:B------:R-:W-:Y:S03]  /*48e0*/  BSSY.RECONVERGENT B2, `(.L_x_196) ;  /* 0x0000035000027945 */ /* 0x000fe60003800200 */
[----:B------:R-:W-:-:S04]  /*48f0*/  IADD3 R25, PT, PT, -R18, R25, R9 ;  /* 0x0000001912197210 */ /* 0x000fc80007ffe109 */
[----:B------:R-:W-:-:S04]  /*4900*/  LOP3.LUT R9, R25, 0x300, RZ, 0xc0, !PT ;  /* 0x0000030019097812 */ /* 0x000fc800078ec0ff */
[----:B------:R-:W-:Y:S01]  /*4910*/  ISETP.NE.AND P0, PT, R9, 0x300, PT ;  /* 0x000003000900780c */ /* 0x000fe20003f05270 */
[----:B------:R-:W-:-:S12]  /*4920*/  IMAD.MOV.U32 R9, RZ, RZ, R3 ;  /* 0x000000ffff097224 */ /* 0x000fd800078e0003 */
[----:B------:R-:W-:Y:S05]  /*4930*/  @!P0 BRA `(.L_x_197) ;  /* 0x0000000000bc8947 */ /* 0x000fea0003800000 */
[----:B------:R-:W-:Y:S02]  /*4940*/  IADD3 R15, P0, PT, R3, R18, RZ ;  /* 0x00000012030f7210 */ /* 0x000fe40007f1e0ff */
[----:B------:R-:W-:Y:S02]  /*4950*/  LEA.HI R9, R25, 0x1, RZ, 0x18 ;  /* 0x0000000119097811 */ /* 0x000fe400078fc0ff */
[C---:B------:R-:W-:Y:S01]  /*4960*/  LEA R2, P1, R15.reuse, R2, 0x3 ;  /* 0x000000020f027211 */ /* 0x040fe200078218ff */
[----:B------:R-:W-:Y:S01]  /*4970*/  IMAD.X R13, RZ, RZ, R19, P0 ;  /* 0x000000ffff0d7224 */ /* 0x000fe200000e0613 */
[----:B------:R-:W-:Y:S02]  /*4980*/  IADD3 R14, P0, PT, R15, R5, RZ ;  /* 0x000000050f0e7210 */ /* 0x000fe40007f1e0ff */
[----:B------:R-:W-:Y:S01]  /*4990*/  LOP3.LUT R5, R9, 0x3, RZ, 0xc0, !PT ;  /* 0x0000000309057812 */ /* 0x000fe200078ec0ff */
[----:B------:R-:W-:Y:S01]  /*49a0*/  IMAD.MOV.U32 R9, RZ, RZ, R3 ;  /* 0x000000ffff097224 */ /* 0x000fe200078e0003 */
[----:B------:R-:W-:Y:S01]  /*49b0*/  LEA.HI.X R15, R15, R4, R13, 0x3, P1 ;  /* 0x000000040f0f7211 */ /* 0x000fe200008f1c0d */
[----:B------:R-:W-:-:S02]  /*49c0*/  IMAD.X R16, R13, 0x1, R6, P0 ;  /* 0x000000010d107824 */ /* 0x000fc400000e0606 */
[----:B------:R-:W-:-:S07]  /*49d0*/  IMAD.MOV R6, RZ, RZ, -R5 ;  /* 0x000000ffff067224 */ /* 0x000fce00078e0a05 */
.L_x_200:
        /* <DEDUP_REMOVED lines=9> */
[----:B------:R-:W-:Y:S02]  /*4a70*/  IMAD.MOV.U32 R4, RZ, RZ, R10 ;  /* 0x000000ffff047224 */ /* 0x000fe400078e000a */
        /* <DEDUP_REMOVED lines=21> */
.L_x_199:
[----:B------:R-:W-:Y:S05]  /*4bd0*/  BSYNC.RECONVERGENT B3 ;  /* 0x0000000000037941 */ /* 0x000fea0003800200 */
.L_x_198:
[----:B------:R-:W-:Y:S01]  /*4be0*/  IADD3 R14, P0, PT, R14, 0x100, RZ ;  /* 0x000001000e0e7810 */ /* 0x000fe20007f1e0ff */
[----:B------:R-:W-:Y:S02]  /*4bf0*/  VIADD R9, R9, 0x100 ;  /* 0x0000010009097836 */ /* 0x000fe40000000000 */
[----:B------:R-:W-:Y:S02]  /*4c00*/  IMAD.X R15, RZ, RZ, R15, P3 ;  /* 0x000000ffff0f7224 */ /* 0x000fe400018e060f */
[----:B------:R-:W-:Y:S01]  /*4c10*/  IMAD.X R16, RZ, RZ, R16, P0 ;  /* 0x000000ffff107224 */ /* 0x000fe200000e0610 */
[----:B------:R-:W-:Y:S07]  /*4c20*/  @P2 BRA `(.L_x_200) ;  /* 0xfffffffc006c2947 */ /* 0x000fee000383ffff */
.L_x_197:
[----:B------:R-:W-:Y:S05]  /*4c30*/  BSYNC.RECONVERGENT B2 ;  /* 0x0000000000027941 */ /* 0x000fea0003800200 */
.L_x_196:
[----:B------:R-:W-:-:S13]  /*4c40*/  ISETP.GE.U32.AND P0, PT, R25, 0x300, PT ;  /* 0x000003001900780c */ /* 0x000fda0003f06070 */
[----:B------:R-:W-:Y:S05]  /*4c50*/  @!P0 BRA `(.L_x_195) ;  /* 0x0000000400c88947 */ /* 0x000fea0003800000 */
[----:B------:R-:W0:Y:S01]  /*4c60*/  LDC.64 R16, c[0x0][0x380] ;  /* 0x0000e000ff107b82 */ /* 0x000e220000000a00 */
[----:B------:R-:W-:-:S07]  /*4c70*/  VIADD R21, R9, 0x200 ;  /* 0x0000020009157836 */ /* 0x000fce0000000000 */
[----:B------:R-:W1:Y:S02]  /*4c80*/  LDC.64 R14, c[0x0][0x388] ;  /* 0x0000e200ff0e7b82 */ /* 0x000e640000000a00 */
.L_x_209:
[----:B------:R-:W-:-:S05]  /*4c90*/  VIADD R5, R21, 0xfffffe00 ;  /* 0xfffffe0015057836 */ /* 0x000fca0000000000 */
[----:B------:R-:W-:-:S05]  /*4ca0*/  IADD3 R5, P0, PT, R5, R18, RZ ;  /* 0x0000001205057210 */ /* 0x000fca0007f1e0ff */
[----:B------:R-:W-:Y:S01]  /*4cb0*/  IMAD.X R2, RZ, RZ, R19, P0 ;  /* 0x000000ffff027224 */ /* 0x000fe200000e0613 */
[----:B0-----:R-:W-:-:S04]  /*4cc0*/  LEA R22, P0, R5, R16, 0x3 ;  /* 0x0000001005167211 */ /* 0x001fc800078018ff */
[----:B------:R-:W-:-:S05]  /*4cd0*/  LEA.HI.X R23, R5, R17, R2, 0x3, P0 ;  /* 0x0000001105177211 */ /* 0x000fca00000f1c02 */
[----:B------:R-:W2:Y:S04]  /*4ce0*/  LDG.E.64 R24, desc[UR10][R22.64] ;  /* 0x0000000a16187981 */ /* 0x000ea8000c1e1b00 */
[----:B------:R0:W5:Y:S01]  /*4cf0*/  LDG.E.64 R12, desc[UR10][R22.64+0x800] ;  /* 0x0008000a160c7981 */ /* 0x000162000c1e1b00 */
        /* <DEDUP_REMOVED lines=23> */
.L_x_202:
[----:B------:R-:W-:Y:S05]  /*4e70*/  BSYNC.RECONVERGENT B2 ;  /* 0x0000000000027941 */ /* 0x000fea0003800200 */
.L_x_201:
[----:B------:R0:W5:Y:S04]  /*4e80*/  LDG.E.64 R6, desc[UR10][R22.64+0x1000] ;  /* 0x0010000a16067981 */ /* 0x000168000c1e1b00 */
[----:B------:R0:W5:Y:S02]  /*4e90*/  LDG.E.64 R24, desc[UR10][R22.64+0x1800] ;  /* 0x0018000a16187981 */ /* 0x000164000c1e1b00 */
[----:B-----5:R-:W-:Y:S01]  /*4ea0*/  DSETP.GEU.AND P0, PT, |R4|, |R12|, PT ;  /* 0x4000000c0400722a */ /* 0x020fe20003f0e200 */
[----:B------:R-:W-:Y:S01]  /*4eb0*/  VIADD R11, R21, 0xffffff00 ;  /* 0xffffff00150b7836 */ /* 0x000fe20000000000 */
[----:B------:R-:W-:Y:S01]  /*4ec0*/  BSSY.RECONVERGENT B2, `(.L_x_203) ;  /* 0x0000016000027945 */ /* 0x000fe20003800200 */
[----:B------:R-:W-:-:S03]  /*4ed0*/  IMAD.MOV.U32 R10, RZ, RZ, R12 ;  /* 0x000000ffff0a7224 */ /* 0x000fc600078e000c */
[----:B------:R-:W-:Y:S01]  /*4ee0*/  IADD3 R28, P1, P2, R18, R14, R11 ;  /* 0x0000000e121c7210 */ /* 0x000fe20007a3e00b */
[----:B------:R-:W-:-:S03]  /*4ef0*/  IMAD.MOV.U32 R11, RZ, RZ, R13 ;  /* 0x000000ffff0b7224 */ /* 0x000fc600078e000d */
[----:B------:R-:W-:Y:S01]  /*4f00*/  IADD3.X R27, PT, PT, R19, R15, RZ, P1, P2 ;  /* 0x0000000f131b7210 */ /* 0x000fe20000fe44ff */
[----:B------:R-:W-:-:S04]  /*4f10*/  IMAD.MOV.U32 R8, RZ, RZ, R28 ;  /* 0x000000ffff087224 */ /* 0x000fc800078e001c */
        /* <DEDUP_REMOVED lines=16> */
.L_x_204:
[----:B------:R-:W-:Y:S05]  /*5020*/  BSYNC.RECONVERGENT B2 ;  /* 0x0000000000027941 */ /* 0x000fea0003800200 */
.L_x_203:
[----:B------:R-:W-:Y:S01]  /*5030*/  DSETP.GEU.AND P0, PT, |R10|, |R6|, PT ;  /* 0x400000060a00722a */ /* 0x000fe20003f0e200 */
[----:B------:R-:W-:Y:S01]  /*5040*/  IADD3 R23, P1, P2, R18, R14, R21 ;  /* 0x0000000e12177210 */ /* 0x000fe20007a3e015 */
[----:B------:R-:W-:Y:S01]  /*5050*/  BSSY.RECONVERGENT B2, `(.L_x_205) ;  /* 0x0000016000027945 */ /* 0x000fe20003800200 */
[----:B------:R-:W-:Y:S02]  /*5060*/  VIADD R13, R21, 0x100 ;  /* 0x00000100150d7836 */ /* 0x000fe40000000000 */
[----:B------:R-:W-:Y:S01]  /*5070*/  IADD3.X R27, PT, PT, R19, R15, RZ, P1, P2 ;  /* 0x0000000f131b7210 */ /* 0x000fe20000fe44ff */
[----:B------:R-:W-:Y:S02]  /*5080*/  IMAD.MOV.U32 R2, RZ, RZ, R23 ;  /* 0x000000ffff027224 */ /* 0x000fe400078e0017 */
        /* <DEDUP_REMOVED lines=18> */
.L_x_206:
[----:B------:R-:W-:Y:S05]  /*51b0*/  BSYNC.RECONVERGENT B2 ;  /* 0x0000000000027941 */ /* 0x000fea0003800200 */
.L_x_205:
[----:B------:R-:W-:Y:S01]  /*51c0*/  DSETP.GEU.AND P0, PT, |R4|, |R24|, PT ;  /* 0x400000180400722a */ /* 0x000fe20003f0e200 */
[----:B------:R-:W-:Y:S01]  /*51d0*/  IADD3 R13, P1, P2, R18, R14, R13 ;  /* 0x0000000e120d7210 */ /* 0x000fe20007a3e00d */
[----:B------:R-:W-:Y:S01]  /*51e0*/  BSSY.RECONVERGENT B2, `(.L_x_207) ;  /* 0x0000015000027945 */ /* 0x000fe20003800200 */
[----:B------:R-:W-:Y:S02]  /*51f0*/  IMAD.MOV.U32 R10, RZ, RZ, R24 ;  /* 0x000000ffff0a7224 */ /* 0x000fe400078e0018 */
[----:B------:R-:W-:Y:S01]  /*5200*/  IADD3.X R6, PT, PT, R19, R15, RZ, P1, P2 ;  /* 0x0000000f13067210 */ /* 0x000fe20000fe44ff */
[----:B------:R-:W-:Y:S02]  /*5210*/  IMAD.MOV.U32 R7, RZ, RZ, R13 ;  /* 0x000000ffff077224 */ /* 0x000fe400078e000d */
[----:B------:R-:W-:Y:S02]  /*5220*/  IMAD.MOV.U32 R11, RZ, RZ, R25 ;  /* 0x000000ffff0b7224 */ /* 0x000fe400078e0019 */
[----:B------:R-:W-:-:S04]  /*5230*/  IMAD.MOV.U32 R8, RZ, RZ, R6 ;  /* 0x000000ffff087224 */ /* 0x000fc800078e0006 */
[----:B------:R-:W-:Y:S05]  /*5240*/  @!P0 BRA `(.L_x_208) ;  /* 0x0000000000388947 */ /* 0x000fea0003800000 */
[----:B------:R-:W-:Y:S01]  /*5250*/  DSETP.GEU.AND P0, PT, |R24|, |R4|, PT ;  /* 0x400000041800722a */ /* 0x000fe20003f0e200 */
[----:B------:R-:W-:Y:S01]  /*5260*/  MOV R7, R2 ;  /* 0x0000000200077202 */ /* 0x000fe20000000f00 */
[----:B------:R-:W-:Y:S02]  /*5270*/  IMAD.MOV.U32 R8, RZ, RZ, R9 ;  /* 0x000000ffff087224 */ /* 0x000fe400078e0009 */
[----:B------:R-:W-:Y:S02]  /*5280*/  IMAD.MOV.U32 R10, RZ, RZ, R4 ;  /* 0x000000ffff0a7224 */ /* 0x000fe400078e0004 */
[----:B------:R-:W-:-:S08]  /*5290*/  IMAD.MOV.U32 R11, RZ, RZ, R5 ;  /* 0x000000ffff0b7224 */ /* 0x000fd000078e0005 */
        /* <DEDUP_REMOVED lines=9> */
.L_x_208:
[----:B------:R-:W-:Y:S05]  /*5330*/  BSYNC.RECONVERGENT B2 ;  /* 0x0000000000027941 */ /* 0x000fea0003800200 */
.L_x_207:
[C---:B------:R-:W-:Y:S02]  /*5340*/  VIADD R5, R21.reuse, 0x200 ;  /* 0x0000020015057836 */ /* 0x040fe40000000000 */
[----:B------:R-:W-:-:S03]  /*5350*/  VIADD R21, R21, 0x400 ;  /* 0x0000040015157836 */ /* 0x000fc60000000000 */
[----:B------:R-:W-:-:S13]  /*5360*/  ISETP.GE.AND P0, PT, R5, R20, PT ;  /* 0x000000140500720c */ /* 0x000fda0003f06270 */
[----:B------:R-:W-:Y:S05]  /*5370*/  @!P0 BRA `(.L_x_209) ;  /* 0xfffffff800448947 */ /* 0x000fea000383ffff */
.L_x_195:
[----:B------:R-:W-:Y:S05]  /*5380*/  BSYNC.RECONVERGENT B1 ;  /* 0x0000000000017941 */ /* 0x000fea0003800200 */
.L_x_188:
        /* <DEDUP_REMOVED lines=32> */
.L_x_211:
[----:B------:R-:W-:Y:S05]  /*5590*/  BSYNC.RECONVERGENT B1 ;  /* 0x0000000000017941 */ /* 0x000fea0003800200 */
.L_x_210:
        /* <DEDUP_REMOVED lines=31> */
.L_x_213:
[----:B------:R-:W-:Y:S05]  /*5790*/  BSYNC.RECONVERGENT B1 ;  /* 0x0000000000017941 */ /* 0x000fea0003800200 */
.L_x_212:
        /* <DEDUP_REMOVED lines=31> */
.L_x_215:
[----:B------:R-:W-:Y:S05]  /*5990*/  BSYNC.RECONVERGENT B1 ;  /* 0x0000000000017941 */ /* 0x000fea0003800200 */
.L_x_214:
[----:B------:R-:W-:Y:S01]  /*59a0*/  ISETP.GT.AND P0, PT, R2, 0x17, PT ;  /* 0x000000170200780c */ /* 0x000fe20003f04270 */
[----:B-1----:R1:W1:Y:S01]  /*59b0*/  SHFL.DOWN PT, R6, R4, 0x8, 0x1f ;  /* 0x09001f0004067f89 */ /* 0x00226200000e0000 */
[----:B------:R-:W-:Y:S01]  /*59c0*/  BSSY.RECONVERGENT B1, `(.L_x_216) ;  /* 0x000001d000017945 */ /* 0x000fe20003800200 */
[----:B--2---:R-:W-:Y:S02]  /*59d0*/  IMAD.MOV.U32 R12, RZ, RZ, R10 ;  /* 0x000000ffff0c7224 */ /* 0x004fe400078e000a */
[----:B------:R2:W1:Y:S01]  /*59e0*/  SHFL.DOWN PT, R7, R5, 0x8, 0x1f ;  /* 0x09001f0005077f89 */ /* 0x00046200000e0000 */
[----:B------:R-:W-:Y:S02]  /*59f0*/  IMAD.MOV.U32 R13, RZ, RZ, R11 ;  /* 0x000000ffff0d7224 */ /* 0x000fe400078e000b */
[----:B------:R-:W-:Y:S01]  /*5a00*/  IMAD.MOV.U32 R8, RZ, RZ, R4 ;  /* 0x000000ffff087224 */ /* 0x000fe200078e0004 */
[----:B0-----:R2:W0:Y:S01]  /*5a10*/  SHFL.DOWN PT, R15, R10, 0x8, 0x1f ;  /* 0x09001f000a0f7f89 */ /* 0x00142200000e0000 */
[----:B----4-:R-:W-:-:S03]  /*5a20*/  IMAD.MOV.U32 R9, RZ, RZ, R5 ;  /* 0x000000ffff097224 */ /* 0x010fc600078e0005 */
[----:B---3--:R2:W3:Y:S01]  /*5a30*/  SHFL.DOWN PT, R14, R11, 0x8, 0x1f ;  /* 0x09001f000b0e7f89 */ /* 0x0084e200000e0000 */
[----:B------:R-:W-:Y:S05]  /*5a40*/  @P0 BRA `(.L_x_217) ;  /* 0x0000000000500947 */ /* 0x000fea0003800000 */
[----:B-1----:R-:W-:Y:S01]  /*5a50*/  DSETP.GEU.AND P0, PT, |R4|, |R6|, PT ;  /* 0x400000060400722a */ /* 0x002fe20003f0e200 */
        /* <DEDUP_REMOVED lines=19> */
.L_x_217:
[----:B------:R-:W-:Y:S05]  /*5b90*/  BSYNC.RECONVERGENT B1 ;  /* 0x0000000000017941 */ /* 0x000fea0003800200 */
.L_x_216:
[----:B------:R-:W-:Y:S01]  /*5ba0*/  ISETP.GT.AND P0, PT, R2, 0xf, PT ;  /* 0x0000000f0200780c */ /* 0x000fe20003f04270 */
[----:B--2---:R2:W4:Y:S01]  /*5bb0*/  SHFL.DOWN PT, R10, R8, 0x10, 0x1f ;  /* 0x0a001f00080a7f89 */ /* 0x00452200000e0000 */
[----:B------:R-:W-:Y:S01]  /*5bc0*/  BSSY.RECONVERGENT B1, `(.L_x_218) ;  /* 0x000001d000017945 */ /* 0x000fe20003800200 */
[----:B-1----:R-:W-:Y:S02]  /*5bd0*/  IMAD.MOV.U32 R4, RZ, RZ, R12 ;  /* 0x000000ffff047224 */ /* 0x002fe400078e000c */
[----:B------:R2:W1:Y:S01]  /*5be0*/  SHFL.DOWN PT, R11, R9, 0x10, 0x1f ;  /* 0x0a001f00090b7f89 */ /* 0x00046200000e0000 */
[----:B------:R-:W-:Y:S02]  /*5bf0*/  IMAD.MOV.U32 R5, RZ, RZ, R13 ;  /* 0x000000ffff057224 */ /* 0x000fe400078e000d */
[----:B------:R-:W-:Y:S01]  /*5c00*/  IMAD.MOV.U32 R6, RZ, RZ, R8 ;  /* 0x000000ffff067224 */ /* 0x000fe200078e0008 */
[----:B0-----:R2:W0:Y:S01]  /*5c10*/  SHFL.DOWN PT, R15, R12, 0x10, 0x1f ;  /* 0x0a001f000c0f7f89 */ /* 0x00142200000e0000 */
[----:B------:R-:W-:-:S03]  /*5c20*/  IMAD.MOV.U32 R7, RZ, RZ, R9 ;  /* 0x000000ffff077224 */ /* 0x000fc600078e0009 */
[----:B---3--:R2:W3:Y:S01]  /*5c30*/  SHFL.DOWN PT, R14, R13, 0x10, 0x1f ;  /* 0x0a001f000d0e7f89 */ /* 0x0084e200000e0000 */
        /* <DEDUP_REMOVED lines=21> */
.L_x_219:
[----:B------:R-:W-:Y:S05]  /*5d90*/  BSYNC.RECONVERGENT B1 ;  /* 0x0000000000017941 */ /* 0x000fea0003800200 */
.L_x_218:
[----:B------:R-:W-:Y:S01]  /*5da0*/  ISETP.NE.AND P0, PT, R2, RZ, PT ;  /* 0x000000ff0200720c */ /* 0x000fe20003f05270 */
[----:B------:R-:W-:-:S12]  /*5db0*/  BSSY.RECONVERGENT B1, `(.L_x_220) ;  /* 0x000000a000017945 */ /* 0x000fd80003800200 */
[----:B------:R-:W-:Y:S05]  /*5dc0*/  @P0 BRA `(.L_x_221) ;  /* 0x0000000000200947 */ /* 0x000fea0003800000 */
[----:B--2---:R-:W2:Y:S01]  /*5dd0*/  S2R R9, SR_CgaCtaId ;  /* 0x0000000000097919 */ /* 0x004ea20000008800 */
[----:B------:R-:W-:Y:S02]  /*5de0*/  MOV R8, 0x400 ;  /* 0x0000040000087802 */ /* 0x000fe40000000f00 */
[----:B------:R-:W-:-:S04]  /*5df0*/  SHF.R.U32.HI R2, RZ, 0x1, R3 ;  /* 0x00000001ff027819 */ /* 0x000fc80000011603 */
[----:B------:R-:W-:Y:S02]  /*5e00*/  LOP3.LUT R2, R2, 0x1f0, RZ, 0xc0, !PT ;  /* 0x000001f002027812 */ /* 0x000fe400078ec0ff */
[----:B--2---:R-:W-:-:S05]  /*5e10*/  LEA R9, R9, R8, 0x18 ;  /* 0x0000000809097211 */ /* 0x004fca00078ec0ff */
[----:B------:R-:W-:-:S05]  /*5e20*/  IMAD.IADD R9, R2, 0x1, R9 ;  /* 0x0000000102097824 */ /* 0x000fca00078e0209 */
[----:B------:R2:W-:Y:S04]  /*5e30*/  STS.64 [R9+0x10], R4 ;  /* 0x0000100409007388 */ /* 0x0005e80000000a00 */
[----:B------:R2:W-:Y:S02]  /*5e40*/  STS.64 [R9+0x8], R6 ;  /* 0x0000080609007388 */ /* 0x0005e40000000a00 */
.L_x_221:
[----:B------:R-:W-:Y:S05]  /*5e50*/  BSYNC.RECONVERGENT B1 ;  /* 0x0000000000017941 */ /* 0x000fea0003800200 */
.L_x_220:
[----:B------:R-:W-:Y:S01]  /*5e60*/  BAR.SYNC.DEFER_BLOCKING 0x0 ;  /* 0x0000000000007b1d */ /* 0x000fe20000010000 */
[----:B------:R-:W-:-:S13]  /*5e70*/  ISETP.NE.AND P1, PT, R3, RZ, PT ;  /* 0x000000ff0300720c */ /* 0x000fda0003f25270 */
[----:B------:R-:W-:Y:S05]  /*5e80*/  @P1 BRA `(.L_x_149) ;  /* 0x00000008008c1947 */ /* 0x000fea0003800000 */
[----:B------:R-:W5:Y:S01]  /*5e90*/  S2R R3, SR_CgaCtaId ;  /* 0x0000000000037919 */ /* 0x000f620000008800 */
[----:B------:R-:W-:Y:S01]  /*5ea0*/  MOV R20, 0x400 ;  /* 0x0000040000147802 */ /* 0x000fe20000000f00 */
[----:B------:R-:W-:Y:S03]  /*5eb0*/  BSSY.RECONVERGENT B1, `(.L_x_222) ;  /* 0x000001a000017945 */ /* 0x000fe60003800200 */
[----:B-----5:R-:W-:-:S05]  /*5ec0*/  LEA R20, R3, R20, 0x18 ;  /* 0x0000001403147211 */ /* 0x020fca00078ec0ff */
[----:B------:R-:W5:Y:S04]  /*5ed0*/  LDS.64 R16, [R20+0x18] ;  /* 0x0000180014107984 */ /* 0x000f680000000a00 */
[----:B-12-4-:R-:W1:Y:S04]  /*5ee0*/  LDS.128 R8, [R20+0x20] ;  /* 0x0000200014087984 */ /* 0x016e680000000c00 */
[----:B------:R2:W4:Y:S04]  /*5ef0*/  LDS.64 R2, [R20+0x80] ;  /* 0x0000800014027984 */ /* 0x0005280000000a00 */
[----:B0--3--:R2:W0:Y:S01]  /*5f00*/  LDS.128 R12, [R20+0x30] ;  /* 0x00003000140c7984 */ /* 0x0094220000000c00 */
[----:B-----5:R-:W-:Y:S01]  /*5f10*/  DSETP.GEU.AND P0, PT, |R6|, |R16|, PT ;  /* 0x400000100600722a */ /* 0x020fe20003f0e200 */
[----:B------:R-:W-:-:S02]  /*5f20*/  IMAD.MOV.U32 R22, RZ, RZ, R16 ;  /* 0x000000ffff167224 */ /* 0x000fc400078e0010 */
[----:B------:R-:W-:Y:S02]  /*5f30*/  IMAD.MOV.U32 R23, RZ, RZ, R17 ;  /* 0x000000ffff177224 */ /* 0x000fe400078e0011 */
[----:B-1----:R-:W-:Y:S02]  /*5f40*/  IMAD.MOV.U32 R25, RZ, RZ, R8 ;  /* 0x000000ffff197224 */ /* 0x002fe400078e0008 */
[----:B------:R-:W-:-:S07]  /*5f50*/  IMAD.MOV.U32 R21, RZ, RZ, R9 ;  /* 0x000000ffff157224 */ /* 0x000fce00078e0009 */
[----:B0-2-4-:R-:W-:Y:S05]  /*5f60*/  @!P0 BRA `(.L_x_223) ;  /* 0x0000000000388947 */ /* 0x015fea0003800000 */
        /* <DEDUP_REMOVED lines=14> */
.L_x_223:
[----:B------:R-:W-:Y:S05]  /*6050*/  BSYNC.RECONVERGENT B1 ;  /* 0x0000000000017941 */ /* 0x000fea0003800200 */
.L_x_222:
        /* <DEDUP_REMOVED lines=23> */
.L_x_225:
[----:B------:R-:W-:Y:S05]  /*61d0*/  BSYNC.RECONVERGENT B1 ;  /* 0x0000000000017941 */ /* 0x000fea0003800200 */
.L_x_224:
        /* <DEDUP_REMOVED lines=21> */
.L_x_227:
[----:B------:R-:W-:Y:S05]  /*6330*/  BSYNC.RECONVERGENT B1 ;  /* 0x0000000000017941 */ /* 0x000fea0003800200 */
.L_x_226:
        /* <DEDUP_REMOVED lines=23> */
.L_x_229:
[----:B------:R-:W-:Y:S05]  /*64b0*/  BSYNC.RECONVERGENT B1 ;  /* 0x0000000000017941 */ /* 0x000fea0003800200 */
.L_x_228:
        /* <DEDUP_REMOVED lines=21> */
.L_x_231:
[----:B------:R-:W-:Y:S05]  /*6610*/  BSYNC.RECONVERGENT B1 ;  /* 0x0000000000017941 */ /* 0x000fea0003800200 */
.L_x_230:
        /* <DEDUP_REMOVED lines=21> */
.L_x_233:
[----:B------:R-:W-:Y:S05]  /*6770*/  BSYNC.RECONVERGENT B1 ;  /* 0x0000000000017941 */ /* 0x000fea0003800200 */
.L_x_232:
        /* <DEDUP_REMOVED lines=20> */
.L_x_149:
[----:B------:R-:W-:Y:S05]  /*68c0*/  BSYNC.RECONVERGENT B0 ;  /* 0x0000000000007941 */ /* 0x000fea0003800200 */
.L_x_116:
[----:B------:R-:W-:Y:S05]  /*68d0*/  @P1 EXIT ;  /* 0x000000000000194d */ /* 0x000fea0003800000 */
[----:B01--4-:R-:W0:Y:S02]  /*68e0*/  LDC.64 R2, c[0x0][0x390] ;  /* 0x0000e400ff027b82 */ /* 0x013e240000000a00 */
[----:B0-----:R-:W-:-:S05]  /*68f0*/  IMAD.WIDE.U32 R2, R0, 0x10, R2 ;  /* 0x0000001000027825 */ /* 0x001fca00078e0002 */
[----:B------:R-:W-:Y:S04]  /*6900*/  STG.E.64 desc[UR10][R2.64], R6 ;  /* 0x0000000602007986 */ /* 0x000fe8000c101b0a */
[----:B------:R-:W-:Y:S01]  /*6910*/  STG.E.64 desc[UR10][R2.64+0x8], R4 ;  /* 0x0000080402007986 */ /* 0x000fe2000c101b0a */
[----:B------:R-:W-:Y:S05]  /*6920*/  EXIT ;  /* 0x000000000000794d */ /* 0x000fea0003800000 */
.L_x_234:
        /* <DEDUP_REMOVED lines=13> */
.L_x_721:


//--------------------- .text._ZN6thrust24THRUST_300001_SM_1000_NS8cuda_cub4core6detail13_kernel_agentINS1_8__reduce11ReduceAgentINS0_12zip_iteratorIN4cuda3std3__45tupleIJNS0_10device_ptrIdEENS0_17counting_iteratorIlNS0_11use_defaultESF_SF_EEEEEEEPNSB_IJdlEEESJ_lNS1_9__extrema9arg_max_fIdl7AbsLessEEEEJSI_SK_lSO_EEEvDpT0_ --------------------------
	.section	.text._ZN6thrust24THRUST_300001_SM_1000_NS8cuda_cub4core6detail13_kernel_agentINS1_8__reduce11ReduceAgentINS0_12zip_iteratorIN4cuda3std3__45tupleIJNS0_10device_ptrIdEENS0_17counting_iteratorIlNS0_11use_defaultESF_SF_EEEEEEEPNSB_IJdlEEESJ_lNS1_9__extrema9arg_max_fIdl7AbsLessEEEEJSI_SK_lSO_EEEvDpT0_,"ax",@progbits
	.align	128
        .global         _ZN6thrust24THRUST_300001_SM_1000_NS8cuda_cub4core6detail13_kernel_agentINS1_8__reduce11ReduceAgentINS0_12zip_iteratorIN4cuda3std3__45tupleIJNS0_10device_ptrIdEENS0_17counting_iteratorIlNS0_11use_defaultESF_SF_EEEEEEEPNSB_IJdlEEESJ_lNS1_9__extrema9arg_max_fIdl7AbsLessEEEEJSI_SK_lSO_EEEvDpT0_
        .type           _ZN6thrust24THRUST_300001_SM_1000_NS8cuda_cub4core6detail13_kernel_agentINS1_8__reduce11ReduceAgentINS0_12zip_iteratorIN4cuda3std3__45tupleIJNS0_10device_ptrIdEENS0_17counting_iteratorIlNS0_11use_defaultESF_SF_EEEEEEEPNSB_IJdlEEESJ_lNS1_9__extrema9arg_max_fIdl7AbsLessEEEEJSI_SK_lSO_EEEvDpT0_,@function
        .size           _ZN6thrust24THRUST_300001_SM_1000_NS8cuda_cub4core6detail13_kernel_agentINS1_8__reduce11ReduceAgentINS0_12zip_iteratorIN4cuda3std3__45tupleIJNS0_10device_ptrIdEENS0_17counting_iteratorIlNS0_11use_defaultESF_SF_EEEEEEEPNSB_IJdlEEESJ_lNS1_9__extrema9arg_max_fIdl7AbsLessEEEEJSI_SK_lSO_EEEvDpT0_,(.L_x_722 - _ZN6thrust24THRUST_300001_SM_1000_NS8cuda_cub4core6detail13_kernel_agentINS1_8__reduce11ReduceAgentINS0_12zip_iteratorIN4cuda3std3__45tupleIJNS0_10device_ptrIdEENS0_17counting_iteratorIlNS0_11use_defaultESF_SF_EEEEEEEPNSB_IJdlEEESJ_lNS1_9__extrema9arg_max_fIdl7AbsLessEEEEJSI_SK_lSO_EEEvDpT0_)
        .other          _ZN6thrust24THRUST_300001_SM_1000_NS8cuda_cub4core6detail13_kernel_agentINS1_8__reduce11ReduceAgentINS0_12zip_iteratorIN4cuda3std3__45tupleIJNS0_10device_ptrIdEENS0_17counting_iteratorIlNS0_11use_defaultESF_SF_EEEEEEEPNSB_IJdlEEESJ_lNS1_9__extrema9arg_max_fIdl7AbsLessEEEEJSI_SK_lSO_EEEvDpT0_,@"STO_CUDA_ENTRY STV_DEFAULT"
_ZN6thrust24THRUST_300001_SM_1000_NS8cuda_cub4core6detail13_kernel_agentINS1_8__reduce11ReduceAgentINS0_12zip_iteratorIN4cuda3std3__45tupleIJNS0_10device_ptrIdEENS0_17counting_iteratorIlNS0_11use_defaultESF_SF_EEEEEEEPNSB_IJdlEEESJ_lNS1_9__extrema9arg_max_fIdl7AbsLessEEEEJSI_SK_lSO_EEEvDpT0_:
.text._ZN6thrust24THRUST_300001_SM_1000_NS8cuda_cub4core6detail13_kernel_agentINS1_8__reduce11ReduceAgentINS0_12zip_iteratorIN4cuda3std3__45tupleIJNS0_10device_ptrIdEENS0_17counting_iteratorIlNS0_11use_defaultESF_SF_EEEEEEEPNSB_IJdlEEESJ_lNS1_9__extrema9arg_max_fIdl7AbsLessEEEEJSI_SK_lSO_EEEvDpT0_:
[----:B------:R-:W-:Y:S01]  /*0000*/  LDC R1, c[0x0][0x37c] ;  /* 0x0000df00ff017b82 */ /* 0x000fe20000000800 */
[----:B------:R-:W0:Y:S02]  /*0010*/  LDCU.64 UR4, c[0x0][0x398] ;  /* 0x00007300ff0477ac */ /* 0x000e240008000a00 */
[----:B0-----:R-:W-:-:S04]  /*0020*/  ISETP.NE.U32.AND P0, PT, RZ, UR4, PT ;  /* 0x00000004ff007c0c */ /* 0x001fc8000bf05070 */
[----:B------:R-:W-:-:S13]  /*0030*/  ISETP.NE.AND.EX P0, PT, RZ, UR5, PT, P0 ;  /* 0x00000005ff007c0c */ /* 0x000fda000bf05300 */
[----:B------:R-:W-:Y:S05]  /*0040*/  @!P0 EXIT ;  /* 0x000000000000894d */ /* 0x000fea0003800000 */
[----:B------:R-:W-:Y:S01]  /*0050*/  UISETP.GT.U32.AND UP0, UPT, UR4, 0x4ff, UPT ;  /* 0x000004ff0400788c */ /* 0x000fe2000bf04070 */
[----:B------:R-:W-:Y:S01]  /*0060*/  BSSY.RECONVERGENT B0, `(.L_x_235) ;  /* 0x000063e000007945 */ /* 0x000fe20003800200 */
[----:B------:R-:W0:Y:S02]  /*0070*/  LDCU.64 UR8, c[0x0][0x358] ;  /* 0x00006b00ff0877ac */ /* 0x000e240008000a00 */
[----:B------:R-:W-:-:S09]  /*0080*/  UISETP.GT.AND.EX UP0, UPT, UR5, URZ, UPT, UP0 ;  /* 0x000000ff0500728c */ /* 0x000fd2000bf04300 */
        /* <DEDUP_REMOVED lines=9> */
[----:B------:R-:W1:Y:S01]  /*0120*/  LDC.64 R2, c[0x0][0x380] ;  /* 0x0000e000ff027b82 */ /* 0x000e620000000a00 */
[----:B------:R-:W2:Y:S01]  /*0130*/  LDCU.64 UR6, c[0x0][0x388] ;  /* 0x00007100ff0677ac */ /* 0x000ea20008000a00 */
[----:B-1----:R-:W-:-:S06]  /*0140*/  IMAD.WIDE.U32 R2, R0, 0x8, R2 ;  /* 0x0000000800027825 */ /* 0x002fcc00078e0002 */
[----:B0-----:R-:W5:Y:S01]  /*0150*/  LDG.E.64 R2, desc[UR8][R2.64] ;  /* 0x0000000802027981 */ /* 0x001f62000c1e1b00 */
[C---:B--2---:R-:W-:Y:S01]  /*0160*/  IADD3 R9, P0, PT, R0.reuse, UR6, RZ ;  /* 0x0000000600097c10 */ /* 0x044fe2000ff1e0ff */
[----:B------:R-:W-:-:S04]  /*0170*/  VIADD R10, R0, 0x100 ;  /* 0x00000100000a7836 */ /* 0x000fc80000000000 */
[----:B------:R-:W-:-:S08]  /*0180*/  IMAD.X R8, RZ, RZ, UR7, P0 ;  /* 0x00000007ff087e24 */ /* 0x000fd000080e06ff */
.L_x_238:
[----:B0-----:R-:W-:Y:S05]  /*0190*/  BSYNC.RECONVERGENT B1 ;  /* 0x0000000000017941 */ /* 0x001fea0003800200 */
.L_x_237:
[----:B------:R-:W-:Y:S01]  /*01a0*/  ISETP.GE.AND P0, PT, R10, UR4, PT ;  /* 0x000000040a007c0c */ /* 0x000fe2000bf06270 */
[----:B------:R-:W-:-:S12]  /*01b0*/  BSSY.RECONVERGENT B1, `(.L_x_239) ;  /* 0x00000a9000017945 */ /* 0x000fd80003800200 */
[----:B------:R-:W-:Y:S05]  /*01c0*/  @P0 BRA `(.L_x_240) ;  /* 0x00000008009c0947 */ /* 0x000fea0003800000 */
[----:B------:R-:W-:Y:S01]  /*01d0*/  LOP3.LUT R4, RZ, R10, RZ, 0x33, !PT ;  /* 0x0000000aff047212 */ /* 0x000fe200078e33ff */
[----:B------:R-:W-:Y:S04]  /*01e0*/  BSSY.RECONVERGENT B2, `(.L_x_241) ;  /* 0x0000034000027945 */ /* 0x000fe80003800200 */
[----:B------:R-:W-:-:S05]  /*01f0*/  VIADD R16, R4, UR4 ;  /* 0x0000000404107c36 */ /* 0x000fca0008000000 */
[----:B------:R-:W-:-:S04]  /*0200*/  LOP3.LUT R4, R16, 0x300, RZ, 0xc0, !PT ;  /* 0x0000030010047812 */ /* 0x000fc800078ec0ff */
[----:B------:R-:W-:-:S13]  /*0210*/  ISETP.NE.AND P0, PT, R4, 0x300, PT ;  /* 0x000003000400780c */ /* 0x000fda0003f05270 */
[----:B------:R-:W-:Y:S05]  /*0220*/  @!P0 BRA `(.L_x_242) ;  /* 0x0000000000bc8947 */ /* 0x000fea0003800000 */
[----:B------:R-:W0:Y:S01]  /*0230*/  LDC.64 R4, c[0x0][0x380] ;  /* 0x0000e000ff047b82 */ /* 0x000e220000000a00 */
[----:B------:R-:W1:Y:S01]  /*0240*/  LDCU.64 UR6, c[0x0][0x388] ;  /* 0x00007100ff0677ac */ /* 0x000e620008000a00 */
[----:B------:R-:W-:-:S04]  /*0250*/  LEA.HI R6, R16, 0x1, RZ, 0x18 ;  /* 0x0000000110067811 */ /* 0x000fc800078fc0ff */
[----:B------:R-:W-:-:S05]  /*0260*/  LOP3.LUT R6, R6, 0x3, RZ, 0xc0, !PT ;  /* 0x0000000306067812 */ /* 0x000fca00078ec0ff */
[----:B------:R-:W-:Y:S01]  /*0270*/  IMAD.MOV R11, RZ, RZ, -R6 ;  /* 0x000000ffff0b7224 */ /* 0x000fe200078e0a06 */
[C---:B-1----:R-:W-:Y:S01]  /*0280*/  IADD3 R14, P0, PT, R10.reuse, UR6, RZ ;  /* 0x000000060a0e7c10 */ /* 0x042fe2000ff1e0ff */
[----:B0-----:R-:W-:-:S04]  /*0290*/  IMAD.WIDE.U32 R4, R10, 0x8, R4 ;  /* 0x000000080a047825 */ /* 0x001fc800078e0004 */
[----:B------:R-:W-:Y:S02]  /*02a0*/  IMAD.MOV.U32 R12, RZ, RZ, R4 ;  /* 0x000000ffff0c7224 */ /* 0x000fe400078e0004 */
[----:B------:R-:W-:Y:S02]  /*02b0*/  IMAD.MOV.U32 R13, RZ, RZ, R5 ;  /* 0x000000ffff0d7224 */ /* 0x000fe400078e0005 */
[----:B------:R-:W-:-:S07]  /*02c0*/  IMAD.X R15, RZ, RZ, UR7, P0 ;  /* 0x00000007ff0f7e24 */ /* 0x000fce00080e06ff */
.L_x_245:
        /* <DEDUP_REMOVED lines=31> */
.L_x_244:
[----:B------:R-:W-:Y:S05]  /*04c0*/  BSYNC.RECONVERGENT B3 ;  /* 0x0000000000037941 */ /* 0x000fea0003800200 */
.L_x_243:
[----:B------:R-:W-:Y:S01]  /*04d0*/  IADD3 R14, P0, PT, R14, 0x100, RZ ;  /* 0x000001000e0e7810 */ /* 0x000fe20007f1e0ff */
[----:B------:R-:W-:Y:S02]  /*04e0*/  VIADD R10, R10, 0x100 ;  /* 0x000001000a0a7836 */ /* 0x000fe40000000000 */
[----:B------:R-:W-:Y:S02]  /*04f0*/  IMAD.X R13, RZ, RZ, R13, P3 ;  /* 0x000000ffff0d7224 */ /* 0x000fe400018e060d */
[----:B------:R-:W-:Y:S01]  /*0500*/  IMAD.X R15, RZ, RZ, R15, P0 ;  /* 0x000000ffff0f7224 */ /* 0x000fe200000e060f */
[----:B------:R-:W-:Y:S07]  /*0510*/  @P2 BRA `(.L_x_245) ;  /* 0xfffffffc006c2947 */ /* 0x000fee000383ffff */
.L_x_242:
[----:B------:R-:W-:Y:S05]  /*0520*/  BSYNC.RECONVERGENT B2 ;  /* 0x0000000000027941 */ /* 0x000fea0003800200 */
.L_x_241:
[----:B------:R-:W-:-:S13]  /*0530*/  ISETP.GE.U32.AND P0, PT, R16, 0x300, PT ;  /* 0x000003001000780c */ /* 0x000fda0003f06070 */
[----:B------:R-:W-:Y:S05]  /*0540*/  @!P0 BRA `(.L_x_240) ;  /* 0x0000000400bc8947 */ /* 0x000fea0003800000 */
[----:B------:R-:W0:Y:S01]  /*0550*/  LDC.64 R4, c[0x0][0x380] ;  /* 0x0000e000ff047b82 */ /* 0x000e220000000a00 */
[----:B------:R-:W-:-:S07]  /*0560*/  VIADD R20, R10, 0x200 ;  /* 0x000002000a147836 */ /* 0x000fce0000000000 */
[----:B------:R-:W1:Y:S02]  /*0570*/  LDC.64 R6, c[0x0][0x388] ;  /* 0x0000e200ff067b82 */ /* 0x000e640000000a00 */
.L_x_254:
[----:B------:R-:W-:-:S04]  /*0580*/  VIADD R17, R20, 0xfffffe00 ;  /* 0xfffffe0014117836 */ /* 0x000fc80000000000 */
[----:B0-----:R-:W-:-:S05]  /*0590*/  IMAD.WIDE R24, R17, 0x8, R4 ;  /* 0x0000000811187825 */ /* 0x001fca00078e0204 */
[----:B------:R-:W2:Y:S04]  /*05a0*/  LDG.E.64 R18, desc[UR8][R24.64] ;  /* 0x0000000818127981 */ /* 0x000ea8000c1e1b00 */
[----:B-----5:R0:W5:Y:S04]  /*05b0*/  LDG.E.64 R14, desc[UR8][R24.64+0x800] ;  /* 0x00080008180e7981 */ /* 0x020168000c1e1b00 */
[----:B------:R0:W5:Y:S04]  /*05c0*/  LDG.E.64 R12, desc[UR8][R24.64+0x1000] ;  /* 0x00100008180c7981 */ /* 0x000168000c1e1b00 */
[----:B------:R0:W5:Y:S01]  /*05d0*/  LDG.E.64 R10, desc[UR8][R24.64+0x1800] ;  /* 0x00180008180a7981 */ /* 0x000162000c1e1b00 */
[----:B-1----:R-:W-:Y:S01]  /*05e0*/  IADD3 R26, P1, PT, R17, R6, RZ ;  /* 0x00000006111a7210 */ /* 0x002fe20007f3e0ff */
[----:B------:R-:W-:Y:S01]  /*05f0*/  BSSY.RECONVERGENT B2, `(.L_x_246) ;  /* 0x0000017000027945 */ /* 0x000fe20003800200 */
[----:B------:R-:W-:-:S02]  /*0600*/  VIADD R23, R20, 0xffffff00 ;  /* 0xffffff0014177836 */ /* 0x000fc40000000000 */
[----:B------:R-:W-:Y:S01]  /*0610*/  LEA.HI.X.SX32 R27, R17, R7, 0x1, P1 ;  /* 0x00000007111b7211 */ /* 0x000fe200008f0eff */
[----:B------:R-:W-:-:S04]  /*0620*/  IMAD.MOV.U32 R22, RZ, RZ, R26 ;  /* 0x000000ffff167224 */ /* 0x000fc800078e001a */
        /* <DEDUP_REMOVED lines=19> */
.L_x_247:
[----:B------:R-:W-:Y:S05]  /*0760*/  BSYNC.RECONVERGENT B2 ;  /* 0x0000000000027941 */ /* 0x000fea0003800200 */
.L_x_246:
[----:B-----5:R-:W-:Y:S01]  /*0770*/  DSETP.GEU.AND P0, PT, |R16|, |R14|, PT ;  /* 0x4000000e1000722a */ /* 0x020fe20003f0e200 */
[C---:B------:R-:W-:Y:S01]  /*0780*/  IADD3 R19, P1, PT, R23.reuse, R6, RZ ;  /* 0x0000000617137210 */ /* 0x040fe20007f3e0ff */
[----:B------:R-:W-:Y:S01]  /*0790*/  BSSY.RECONVERGENT B2, `(.L_x_248) ;  /* 0x0000015000027945 */ /* 0x000fe20003800200 */
[----:B------:R-:W-:Y:S02]  /*07a0*/  IMAD.MOV.U32 R2, RZ, RZ, R14 ;  /* 0x000000ffff027224 */ /* 0x000fe400078e000e */
[----:B------:R-:W-:Y:S01]  /*07b0*/  LEA.HI.X.SX32 R18, R23, R7, 0x1, P1 ;  /* 0x0000000717127211 */ /* 0x000fe200008f0eff */
[----:B------:R-:W-:Y:S02]  /*07c0*/  IMAD.MOV.U32 R9, RZ, RZ, R19 ;  /* 0x000000ffff097224 */ /* 0x000fe400078e0013 */
[----:B------:R-:W-:Y:S01]  /*07d0*/  IMAD.MOV.U32 R3, RZ, RZ, R15 ;  /* 0x000000ffff037224 */ /* 0x000fe200078e000f */
[----:B------:R-:W-:-:S05]  /*07e0*/  MOV R8, R18 ;  /* 0x0000001200087202 */ /* 0x000fca0000000f00 */
        /* <DEDUP_REMOVED lines=15> */
.L_x_249:
[----:B------:R-:W-:Y:S05]  /*08e0*/  BSYNC.RECONVERGENT B2 ;  /* 0x0000000000027941 */ /* 0x000fea0003800200 */
.L_x_248:
[----:B------:R-:W-:Y:S01]  /*08f0*/  DSETP.GEU.AND P0, PT, |R2|, |R12|, PT ;  /* 0x4000000c0200722a */ /* 0x000fe20003f0e200 */
[CC--:B------:R-:W-:Y:S01]  /*0900*/  IADD3 R22, P1, PT, R20.reuse, R6.reuse, RZ ;  /* 0x0000000614167210 */ /* 0x0c0fe20007f3e0ff */
[C---:B------:R-:W-:Y:S01]  /*0910*/  VIADD R16, R20.reuse, 0x100 ;  /* 0x0000010014107836 */ /* 0x040fe20000000000 */
[----:B------:R-:W-:Y:S01]  /*0920*/  BSSY.RECONVERGENT B2, `(.L_x_250) ;  /* 0x0000016000027945 */ /* 0x000fe20003800200 */
[----:B------:R-:W-:Y:S01]  /*0930*/  IMAD.MOV.U32 R14, RZ, RZ, R12 ;  /* 0x000000ffff0e7224 */ /* 0x000fe200078e000c */
[----:B------:R-:W-:Y:S01]  /*0940*/  LEA.HI.X.SX32 R19, R20, R7, 0x1, P1 ;  /* 0x0000000714137211 */ /* 0x000fe200008f0eff */
[----:B------:R-:W-:Y:S01]  /*0950*/  IMAD.MOV.U32 R17, RZ, RZ, R22 ;  /* 0x000000ffff117224 */ /* 0x000fe200078e0016 */
[----:B------:R-:W-:Y:S01]  /*0960*/  IADD3 R24, P2, PT, R16, R6, RZ ;  /* 0x0000000610187210 */ /* 0x000fe20007f5e0ff */
[----:B------:R-:W-:Y:S02]  /*0970*/  IMAD.MOV.U32 R15, RZ, RZ, R13 ;  /* 0x000000ffff0f7224 */ /* 0x000fe400078e000d */
[----:B------:R-:W-:-:S04]  /*0980*/  IMAD.MOV.U32 R18, RZ, RZ, R19 ;  /* 0x000000ffff127224 */ /* 0x000fc800078e0013 */
[----:B------:R-:W-:Y:S06]  /*0990*/  @!P0 BRA `(.L_x_251) ;  /* 0x0000000000388947 */ /* 0x000fec0003800000 */
        /* <DEDUP_REMOVED lines=14> */
.L_x_251:
[----:B------:R-:W-:Y:S05]  /*0a80*/  BSYNC.RECONVERGENT B2 ;  /* 0x0000000000027941 */ /* 0x000fea0003800200 */
.L_x_250:
[----:B------:R-:W-:Y:S01]  /*0a90*/  DSETP.GEU.AND P0, PT, |R14|, |R10|, PT ;  /* 0x4000000a0e00722a */ /* 0x000fe20003f0e200 */
[----:B------:R-:W-:Y:S01]  /*0aa0*/  LEA.HI.X.SX32 R13, R16, R7, 0x1, P2 ;  /* 0x00000007100d7211 */ /* 0x000fe200010f0eff */
[----:B------:R-:W-:Y:S01]  /*0ab0*/  BSSY.RECONVERGENT B2, `(.L_x_252) ;  /* 0x0000014000027945 */ /* 0x000fe20003800200 */
[----:B------:R-:W-:Y:S02]  /*0ac0*/  IMAD.MOV.U32 R9, RZ, RZ, R24 ;  /* 0x000000ffff097224 */ /* 0x000fe400078e0018 */
[----:B------:R-:W-:Y:S02]  /*0ad0*/  IMAD.MOV.U32 R2, RZ, RZ, R10 ;  /* 0x000000ffff027224 */ /* 0x000fe400078e000a */
[----:B------:R-:W-:Y:S02]  /*0ae0*/  IMAD.MOV.U32 R8, RZ, RZ, R13 ;  /* 0x000000ffff087224 */ /* 0x000fe400078e000d */
[----:B------:R-:W-:-:S05]  /*0af0*/  IMAD.MOV.U32 R3, RZ, RZ, R11 ;  /* 0x000000ffff037224 */ /* 0x000fca00078e000b */
        /* <DEDUP_REMOVED lines=15> */
.L_x_253:
[----:B------:R-:W-:Y:S05]  /*0bf0*/  BSYNC.RECONVERGENT B2 ;  /* 0x0000000000027941 */ /* 0x000fea0003800200 */
.L_x_252:
[C---:B------:R-:W-:Y:S02]  /*0c00*/  VIADD R10, R20.reuse, 0x200 ;  /* 0x00000200140a7836 */ /* 0x040fe40000000000 */
[----:B------:R-:W-:-:S03]  /*0c10*/  VIADD R20, R20, 0x400 ;  /* 0x0000040014147836 */ /* 0x000fc60000000000 */
[----:B------:R-:W-:-:S13]  /*0c20*/  ISETP.GE.AND P0, PT, R10, UR5, PT ;  /* 0x000000050a007c0c */ /* 0x000fda000bf06270 */
[----:B------:R-:W-:Y:S05]  /*0c30*/  @!P0 BRA `(.L_x_254) ;  /* 0xfffffff800508947 */ /* 0x000fea000383ffff */
.L_x_240:
[----:B------:R-:W-:Y:S05]  /*0c40*/  BSYNC.RECONVERGENT B1 ;  /* 0x0000000000017941 */ /* 0x000fea0003800200 */
.L_x_239:
[----:B------:R-:W0:Y:S02]  /*0c50*/  LDCU UR6, c[0x0][0x398] ;  /* 0x00007300ff0677ac */ /* 0x000e240008000800 */
[----:B0-----:R-:W-:-:S09]  /*0c60*/  UISETP.GE.AND UP0, UPT, UR6, 0x100, UPT ;  /* 0x000001000600788c */ /* 0x001fd2000bf06270 */
[----:B------:R-:W-:Y:S05]  /*0c70*/  BRA.U !UP0, `(.L_x_255) ;  /* 0x0000001508507547 */ /* 0x000fea000b800000 */
        /* <DEDUP_REMOVED lines=32> */
.L_x_257:
[----:B------:R-:W-:Y:S05]  /*0e80*/  BSYNC.RECONVERGENT B1 ;  /* 0x0000000000017941 */ /* 0x000fea0003800200 */
.L_x_256:
        /* <DEDUP_REMOVED lines=31> */
.L_x_259:
[----:B------:R-:W-:Y:S05]  /*1080*/  BSYNC.RECONVERGENT B1 ;  /* 0x0000000000017941 */ /* 0x000fea0003800200 */
.L_x_258:
[----:B------:R-:W-:Y:S01]  /*1090*/  ISETP.GT.AND P0, PT, R10, 0x1b, PT ;  /* 0x0000001b0a00780c */ /* 0x000fe20003f04270 */
[----:B-1----:R1:W1:Y:S01]  /*10a0*/  SHFL.DOWN PT, R6, R2, 0x4, 0x1f ;  /* 0x08801f0002067f89 */ /* 0x00226200000e0000 */
[----:B------:R-:W-:Y:S01]  /*10b0*/  BSSY.RECONVERGENT B1, `(.L_x_260) ;  /* 0x000001d000017945 */ /* 0x000fe20003800200 */
[----:B0-----:R-:W-:Y:S02]  /*10c0*/  IMAD.MOV.U32 R11, RZ, RZ, R8 ;  /* 0x000000ffff0b7224 */ /* 0x001fe400078e0008 */
[----:B--2---:R0:W2:Y:S01]  /*10d0*/  SHFL.DOWN PT, R7, R3, 0x4, 0x1f ;  /* 0x08801f0003077f89 */ /* 0x0040a200000e0000 */
[----:B------:R-:W-:Y:S02]  /*10e0*/  IMAD.MOV.U32 R12, RZ, RZ, R9 ;  /* 0x000000ffff0c7224 */ /* 0x000fe400078e0009 */
[----:B------:R-:W-:Y:S01]  /*10f0*/  IMAD.MOV.U32 R4, RZ, RZ, R2 ;  /* 0x000000ffff047224 */ /* 0x000fe200078e0002 */
[----:B----4-:R0:W4:Y:S01]  /*1100*/  SHFL.DOWN PT, R13, R8, 0x4, 0x1f ;  /* 0x08801f00080d7f89 */ /* 0x01012200000e0000 */
[----:B------:R-:W-:-:S03]  /*1110*/  IMAD.MOV.U32 R5, RZ, RZ, R3 ;  /* 0x000000ffff057224 */ /* 0x000fc600078e0003 */
[----:B---3--:R0:W3:Y:S01]  /*1120*/  SHFL.DOWN PT, R14, R9, 0x4, 0x1f ;  /* 0x08801f00090e7f89 */ /* 0x0080e200000e0000 */
[----:B------:R-:W-:Y:S05]  /*1130*/  @P0 BRA `(.L_x_261) ;  /* 0x0000000000500947 */ /* 0x000fea0003800000 */
[----:B-12---:R-:W-:Y:S01]  /*1140*/  DSETP.GEU.AND P0, PT, |R2|, |R6|, PT ;  /* 0x400000060200722a */ /* 0x006fe20003f0e200 */
[----:B----4-:R-:W-:Y:S02]  /*1150*/  IMAD.MOV.U32 R11, RZ, RZ, R13 ;  /* 0x000000ffff0b7224 */ /* 0x010fe400078e000d */
        /* <DEDUP_REMOVED lines=18> */
.L_x_261:
[----:B------:R-:W-:Y:S05]  /*1280*/  BSYNC.RECONVERGENT B1 ;  /* 0x0000000000017941 */ /* 0x000fea0003800200 */
.L_x_260:
        /* <DEDUP_REMOVED lines=31> */
.L_x_263:
[----:B------:R-:W-:Y:S05]  /*1480*/  BSYNC.RECONVERGENT B1 ;  /* 0x0000000000017941 */ /* 0x000fea0003800200 */
.L_x_262:
[----:B------:R-:W-:Y:S01]  /*1490*/  ISETP.GT.AND P0, PT, R10, 0xf, PT ;  /* 0x0000000f0a00780c */ /* 0x000fe20003f04270 */
[----:B-1----:R1:W1:Y:S01]  /*14a0*/  SHFL.DOWN PT, R4, R2, 0x10, 0x1f ;  /* 0x0a001f0002047f89 */ /* 0x00226200000e0000 */
[----:B------:R-:W-:Y:S01]  /*14b0*/  BSSY.RECONVERGENT B1, `(.L_x_264) ;  /* 0x000001d000017945 */ /* 0x000fe20003800200 */
[----:B---3--:R-:W-:Y:S01]  /*14c0*/  MOV R14, R8 ;  /* 0x00000008000e7202 */ /* 0x008fe20000000f00 */
[----:B------:R-:W-:Y:S01]  /*14d0*/  IMAD.MOV.U32 R15, RZ, RZ, R9 ;  /* 0x000000ffff0f7224 */ /* 0x000fe200078e0009 */
[----:B0-----:R0:W3:Y:S01]  /*14e0*/  SHFL.DOWN PT, R5, R3, 0x10, 0x1f ;  /* 0x0a001f0003057f89 */ /* 0x0010e200000e0000 */
[----:B------:R-:W-:Y:S02]  /*14f0*/  IMAD.MOV.U32 R12, RZ, RZ, R2 ;  /* 0x000000ffff0c7224 */ /* 0x000fe400078e0002 */
[----:B----4-:R-:W-:Y:S01]  /*1500*/  IMAD.MOV.U32 R13, RZ, RZ, R3 ;  /* 0x000000ffff0d7224 */ /* 0x010fe200078e0003 */
[----:B--2---:R0:W2:Y:S04]  /*1510*/  SHFL.DOWN PT, R7, R8, 0x10, 0x1f ;  /* 0x0a001f0008077f89 */ /* 0x0040a800000e0000 */
[----:B------:R0:W4:Y:S01]  /*1520*/  SHFL.DOWN PT, R6, R9, 0x10, 0x1f ;  /* 0x0a001f0009067f89 */ /* 0x00012200000e0000 */
        /* <DEDUP_REMOVED lines=21> */
.L_x_265:
[----:B------:R-:W-:Y:S05]  /*1680*/  BSYNC.RECONVERGENT B1 ;  /* 0x0000000000017941 */ /* 0x000fea0003800200 */
.L_x_264:
        /* <DEDUP_REMOVED lines=11> */
.L_x_267:
[----:B------:R-:W-:Y:S05]  /*1740*/  BSYNC.RECONVERGENT B1 ;  /* 0x0000000000017941 */ /* 0x000fea0003800200 */
.L_x_266:
        /* <DEDUP_REMOVED lines=8> */
[----:B-1234-:R-:W1:Y:S04]  /*17d0*/  LDS.128 R4, [R0+0x20] ;  /* 0x0000200000047984 */ /* 0x01ee680000000c00 */
[----:B------:R2:W3:Y:S04]  /*17e0*/  LDS.64 R2, [R0+0x80] ;  /* 0x0000800000027984 */ /* 0x0004e80000000a00 */
[----:B------:R2:W4:Y:S01]  /*17f0*/  LDS.128 R8, [R0+0x30] ;  /* 0x0000300000087984 */ /* 0x0005220000000c00 */
        /* <DEDUP_REMOVED lines=20> */
.L_x_270:
[----:B------:R-:W-:Y:S05]  /*1940*/  BSYNC.RECONVERGENT B1 ;  /* 0x0000000000017941 */ /* 0x000fea0003800200 */
.L_x_269:
        /* <DEDUP_REMOVED lines=23> */
.L_x_272:
[----:B------:R-:W-:Y:S05]  /*1ac0*/  BSYNC.RECONVERGENT B1 ;  /* 0x0000000000017941 */ /* 0x000fea0003800200 */
.L_x_271:
        /* <DEDUP_REMOVED lines=21> */
.L_x_274:
[----:B------:R-:W-:Y:S05]  /*1c20*/  BSYNC.RECONVERGENT B1 ;  /* 0x0000000000017941 */ /* 0x000fea0003800200 */
.L_x_273:
[----:B------:R0:W1:Y:S01]  /*1c30*/  LDS.128 R8, [R0+0x60] ;  /* 0x0000600000087984 */ /* 0x0000620000000c00 */
[----:B------:R-:W-:Y:S01]  /*1c40*/  DSETP.GEU.AND P0, PT, |R20|, |R14|, PT ;  /* 0x4000000e1400722a */ /* 0x000fe20003f0e200 */
[----:B------:R-:W-:Y:S01]  /*1c50*/  BSSY.RECONVERGENT B1, `(.L_x_275) ;  /* 0x0000015000017945 */ /* 0x000fe20003800200 */
[----:B------:R-:W-:Y:S01]  /*1c60*/  MOV R12, R14 ;  /* 0x0000000e000c7202 */ /* 0x000fe20000000f00 */
        /* <DEDUP_REMOVED lines=19> */
.L_x_276:
[----:B------:R-:W-:Y:S05]  /*1da0*/  BSYNC.RECONVERGENT B1 ;  /* 0x0000000000017941 */ /* 0x000fea0003800200 */
.L_x_275:
        /* <DEDUP_REMOVED lines=21> */
.L_x_278:
[----:B------:R-:W-:Y:S05]  /*1f00*/  BSYNC.RECONVERGENT B1 ;  /* 0x0000000000017941 */ /* 0x000fea0003800200 */
.L_x_277:
        /* <DEDUP_REMOVED lines=21> */
.L_x_280:
[----:B------:R-:W-:Y:S05]  /*2060*/  BSYNC.RECONVERGENT B1 ;  /* 0x0000000000017941 */ /* 0x000fea0003800200 */
.L_x_279:
        /* <DEDUP_REMOVED lines=21> */
.L_x_255:
[----:B------:R-:W0:Y:S01]  /*21c0*/  S2R R4, SR_LANEID ;  /* 0x0000000000047919 */ /* 0x000e220000000000 */
[----:B------:R-:W-:Y:S01]  /*21d0*/  LOP3.LUT R5, R0, 0x3e0, RZ, 0xc0, !PT ;  /* 0x000003e000057812 */ /* 0x000fe200078ec0ff */
[----:B------:R-:W-:Y:S01]  /*21e0*/  BSSY.RECONVERGENT B1, `(.L_x_281) ;  /* 0x0000024000017945 */ /* 0x000fe20003800200 */
[----:B------:R-:W-:Y:S02]  /*21f0*/  IMAD.MOV.U32 R12, RZ, RZ, R9 ;  /* 0x000000ffff0c7224 */ /* 0x000fe400078e0009 */
[----:B------:R-:W-:Y:S02]  /*2200*/  IMAD.MOV.U32 R14, RZ, RZ, R8 ;  /* 0x000000ffff0e7224 */ /* 0x000fe400078e0008 */
[----:B------:R-:W-:Y:S01]  /*2210*/  VIADD R6, R5, 0x20 ;  /* 0x0000002005067836 */ /* 0x000fe20000000000 */
[----:B------:R-:W-:Y:S01]  /*2220*/  LOP3.LUT R5, RZ, R5, RZ, 0x33, !PT ;  /* 0x00000005ff057212 */ /* 0x000fe200078e33ff */
[----:B-----5:R-:W-:-:S03]  /*2230*/  IMAD.MOV.U32 R7, RZ, RZ, R3 ;  /* 0x000000ffff077224 */ /* 0x020fc600078e0003 */
[----:B------:R-:W-:Y:S01]  /*2240*/  ISETP.GT.AND P0, PT, R6, UR6, PT ;  /* 0x0000000606007c0c */ /* 0x000fe2000bf04270 */
[----:B------:R-:W-:Y:S01]  /*2250*/  VIADD R5, R5, UR6 ;  /* 0x0000000605057c36 */ /* 0x000fe20008000000 */
[----:B------:R-:W-:-:S04]  /*2260*/  MOV R6, R2 ;  /* 0x0000000200067202 */ /* 0x000fc80000000f00 */
[----:B------:R-:W-:-:S05]  /*2270*/  SEL R5, R5, 0x1f, P0 ;  /* 0x0000001f05057807 */ /* 0x000fca0000000000 */
[----:B------:R1:W2:Y:S04]  /*2280*/  SHFL.DOWN PT, R10, R2, 0x1, R5 ;  /* 0x08200000020a7989 */ /* 0x0002a800000e0005 */
[----:B------:R1:W3:Y:S04]  /*2290*/  SHFL.DOWN PT, R11, R3, 0x1, R5 ;  /* 0x08200000030b7989 */ /* 0x0002e800000e0005 */
[----:B------:R1:W4:Y:S01]  /*22a0*/  SHFL.DOWN PT, R16, R9, 0x1, R5 ;  /* 0x0820000009107989 */ /* 0x00032200000e0005 */
[----:B0-----:R-:W-:-:S03]  /*22b0*/  ISETP.GE.AND P0, PT, R4, R5, PT ;  /* 0x000000050400720c */ /* 0x001fc60003f06270 */
[----:B------:R1:W0:Y:S10]  /*22c0*/  SHFL.DOWN PT, R13, R8, 0x1, R5 ;  /* 0x08200000080d7989 */ /* 0x00023400000e0005 */
[----:B-1----:R-:W-:Y:S05]  /*22d0*/  @P0 BRA `(.L_x_282) ;  /* 0x0000000000500947 */ /* 0x002fea0003800000 */
[----:B--23--:R-:W-:Y:S01]  /*22e0*/  DSETP.GEU.AND P0, PT, |R2|, |R10|, PT ;  /* 0x4000000a0200722a */ /* 0x00cfe20003f0e200 */
        /* <DEDUP_REMOVED lines=19> */
.L_x_282:
[----:B------:R-:W-:Y:S05]  /*2420*/  BSYNC.RECONVERGENT B1 ;  /* 0x0000000000017941 */ /* 0x000fea0003800200 */
.L_x_281:
[----:B------:R-:W-:Y:S01]  /*2430*/  VIADD R2, R4, 0x2 ;  /* 0x0000000204027836 */ /* 0x000fe20000000000 */
[----:B------:R1:W1:Y:S01]  /*2440*/  SHFL.DOWN PT, R8, R6, 0x2, R5 ;  /* 0x0840000006087989 */ /* 0x00026200000e0005 */
[----:B------:R-:W-:Y:S01]  /*2450*/  BSSY.RECONVERGENT B1, `(.L_x_283) ;  /* 0x000001e000017945 */ /* 0x000fe20003800200 */
[----:B--2---:R-:W-:Y:S02]  /*2460*/  IMAD.MOV.U32 R10, RZ, RZ, R12 ;  /* 0x000000ffff0a7224 */ /* 0x004fe400078e000c */
[----:B------:R-:W-:Y:S01]  /*2470*/  ISETP.GT.AND P0, PT, R2, R5, PT ;  /* 0x000000050200720c */ /* 0x000fe20003f04270 */
[----:B------:R2:W1:Y:S01]  /*2480*/  SHFL.DOWN PT, R9, R7, 0x2, R5 ;  /* 0x0840000007097989 */ /* 0x00046200000e0005 */
[----:B----4-:R-:W-:Y:S02]  /*2490*/  IMAD.MOV.U32 R16, RZ, RZ, R14 ;  /* 0x000000ffff107224 */ /* 0x010fe400078e000e */
[----:B------:R-:W-:Y:S01]  /*24a0*/  IMAD.MOV.U32 R2, RZ, RZ, R6 ;  /* 0x000000ffff027224 */ /* 0x000fe200078e0006 */
[----:B---3--:R2:W3:Y:S01]  /*24b0*/  SHFL.DOWN PT, R11, R12, 0x2, R5 ;  /* 0x084000000c0b7989 */ /* 0x0084e200000e0005 */
[----:B------:R-:W-:-:S03]  /*24c0*/  IMAD.MOV.U32 R3, RZ, RZ, R7 ;  /* 0x000000ffff037224 */ /* 0x000fc600078e0007 */
[----:B0-----:R2:W0:Y:S04]  /*24d0*/  SHFL.DOWN PT, R13, R14, 0x2, R5 ;  /* 0x084000000e0d7989 */ /* 0x00142800000e0005 */
        /* <DEDUP_REMOVED lines=21> */
.L_x_284:
[----:B------:R-:W-:Y:S05]  /*2630*/  BSYNC.RECONVERGENT B1 ;  /* 0x0000000000017941 */ /* 0x000fea0003800200 */
.L_x_283:
[----:B-1----:R-:W-:Y:S01]  /*2640*/  VIADD R6, R4, 0x4 ;  /* 0x0000000404067836 */ /* 0x002fe20000000000 */
[----:B------:R1:W4:Y:S01]  /*2650*/  SHFL.DOWN PT, R8, R2, 0x4, R5 ;  /* 0x0880000002087989 */ /* 0x00032200000e0005 */
[----:B------:R-:W-:Y:S01]  /*2660*/  BSSY.RECONVERGENT B1, `(.L_x_285) ;  /* 0x000001e000017945 */ /* 0x000fe20003800200 */
[----:B--2---:R-:W-:Y:S02]  /*2670*/  IMAD.MOV.U32 R12, RZ, RZ, R10 ;  /* 0x000000ffff0c7224 */ /* 0x004fe400078e000a */
[----:B------:R-:W-:Y:S01]  /*2680*/  ISETP.GT.AND P0, PT, R6, R5, PT ;  /* 0x000000050600720c */ /* 0x000fe20003f04270 */
[----:B------:R1:W2:Y:S01]  /*2690*/  SHFL.DOWN PT, R9, R3, 0x4, R5 ;  /* 0x0880000003097989 */ /* 0x0002a200000e0005 */
[----:B------:R-:W-:Y:S02]  /*26a0*/  IMAD.MOV.U32 R14, RZ, RZ, R16 ;  /* 0x000000ffff0e7224 */ /* 0x000fe400078e0010 */
[----:B------:R-:W-:Y:S01]  /*26b0*/  IMAD.MOV.U32 R6, RZ, RZ, R2 ;  /* 0x000000ffff067224 */ /* 0x000fe200078e0002 */
[----:B---3--:R1:W3:Y:S01]  /*26c0*/  SHFL.DOWN PT, R11, R10, 0x4, R5 ;  /* 0x088000000a0b7989 */ /* 0x0082e200000e0005 */
[----:B------:R-:W-:-:S03]  /*26d0*/  IMAD.MOV.U32 R7, RZ, RZ, R3 ;  /* 0x000000ffff077224 */ /* 0x000fc600078e0003 */
[----:B0-----:R1:W0:Y:S04]  /*26e0*/  SHFL.DOWN PT, R13, R16, 0x4, R5 ;  /* 0x08800000100d7989 */ /* 0x00122800000e0005 */
[----:B------:R-:W-:Y:S05]  /*26f0*/  @P0 BRA `(.L_x_286) ;  /* 0x0000000000500947 */ /* 0x000fea0003800000 */
[----:B--2-4-:R-:W-:Y:S01]  /*2700*/  DSETP.GEU.AND P0, PT, |R2|, |R8|, PT ;  /* 0x400000080200722a */ /* 0x014fe20003f0e200 */
        /* <DEDUP_REMOVED lines=19> */
.L_x_286:
[----:B------:R-:W-:Y:S05]  /*2840*/  BSYNC.RECONVERGENT B1 ;  /* 0x0000000000017941 */ /* 0x000fea0003800200 */
.L_x_285:
[----:B-1----:R-:W-:Y:S01]  /*2850*/  IADD3 R2, PT, PT, R4, 0x8, RZ ;  /* 0x0000000804027810 */ /* 0x002fe20007ffe0ff */
[----:B----4-:R1:W4:Y:S01]  /*2860*/  SHFL.DOWN PT, R8, R6, 0x8, R5 ;  /* 0x0900000006087989 */ /* 0x01032200000e0005 */
[----:B------:R-:W-:Y:S01]  /*2870*/  BSSY.RECONVERGENT B1, `(.L_x_287) ;  /* 0x000001e000017945 */ /* 0x000fe20003800200 */
[----:B------:R-:W-:Y:S01]  /*2880*/  IMAD.MOV.U32 R10, RZ, RZ, R12 ;  /* 0x000000ffff0a7224 */ /* 0x000fe200078e000c */
[----:B------:R-:W-:Y:S01]  /*2890*/  ISETP.GT.AND P0, PT, R2, R5, PT ;  /* 0x000000050200720c */ /* 0x000fe20003f04270 */
[----:B--2---:R1:W2:Y:S01]  /*28a0*/  SHFL.DOWN PT, R9, R7, 0x8, R5 ;  /* 0x0900000007097989 */ /* 0x0042a200000e0005 */
        /* <DEDUP_REMOVED lines=26> */
.L_x_288:
[----:B------:R-:W-:Y:S05]  /*2a50*/  BSYNC.RECONVERGENT B1 ;  /* 0x0000000000017941 */ /* 0x000fea0003800200 */
.L_x_287:
[----:B----4-:R-:W-:Y:S01]  /*2a60*/  VIADD R8, R4, 0x10 ;  /* 0x0000001004087836 */ /* 0x010fe20000000000 */
[----:B-1----:R1:W4:Y:S01]  /*2a70*/  SHFL.DOWN PT, R6, R2, 0x10, R5 ;  /* 0x0a00000002067989 */ /* 0x00232200000e0005 */
[----:B------:R-:W-:Y:S01]  /*2a80*/  BSSY.RECONVERGENT B1, `(.L_x_289) ;  /* 0x000001e000017945 */ /* 0x000fe20003800200 */
[----:B------:R-:W-:Y:S02]  /*2a90*/  IMAD.MOV.U32 R14, RZ, RZ, R10 ;  /* 0x000000ffff0e7224 */ /* 0x000fe400078e000a */
[----:B------:R-:W-:Y:S01]  /*2aa0*/  ISETP.GT.AND P0, PT, R8, R5, PT ;  /* 0x000000050800720c */ /* 0x000fe20003f04270 */
[----:B------:R1:W1:Y:S01]  /*2ab0*/  SHFL.DOWN PT, R7, R3, 0x10, R5 ;  /* 0x0a00000003077989 */ /* 0x00026200000e0005 */
[----:B------:R-:W-:Y:S02]  /*2ac0*/  IMAD.MOV.U32 R15, RZ, RZ, R16 ;  /* 0x000000ffff0f7224 */ /* 0x000fe400078e0010 */
[----:B------:R-:W-:Y:S01]  /*2ad0*/  IMAD.MOV.U32 R12, RZ, RZ, R2 ;  /* 0x000000ffff0c7224 */ /* 0x000fe200078e0002 */
[----:B--2---:R2:W1:Y:S01]  /*2ae0*/  SHFL.DOWN PT, R9, R10, 0x10, R5 ;  /* 0x0a0000000a097989 */ /* 0x00446200000e0005 */
[----:B0-----:R-:W-:-:S03]  /*2af0*/  IMAD.MOV.U32 R13, RZ, RZ, R3 ;  /* 0x000000ffff0d7224 */ /* 0x001fc600078e0003 */
[----:B---3--:R2:W0:Y:S04]  /*2b00*/  SHFL.DOWN PT, R11, R16, 0x10, R5 ;  /* 0x0a000000100b7989 */ /* 0x00842800000e0005 */
[----:B------:R-:W-:Y:S05]  /*2b10*/  @P0 BRA `(.L_x_290) ;  /* 0x0000000000500947 */ /* 0x000fea0003800000 */
[----:B-1--4-:R-:W-:Y:S01]  /*2b20*/  DSETP.GEU.AND P0, PT, |R2|, |R6|, PT ;  /* 0x400000060200722a */ /* 0x012fe20003f0e200 */
[----:B------:R-:W-:Y:S02]  /*2b30*/  IMAD.MOV.U32 R14, RZ, RZ, R9 ;  /* 0x000000ffff0e7224 */ /* 0x000fe400078e0009 */
        /* <DEDUP_REMOVED lines=18> */
.L_x_290:
[----:B------:R-:W-:Y:S05]  /*2c60*/  BSYNC.RECONVERGENT B1 ;  /* 0x0000000000017941 */ /* 0x000fea0003800200 */
.L_x_289:
[----:B------:R-:W-:Y:S01]  /*2c70*/  ISETP.NE.AND P0, PT, R4, RZ, PT ;  /* 0x000000ff0400720c */ /* 0x000fe20003f05270 */
[----:B------:R-:W-:-:S12]  /*2c80*/  BSSY.RECONVERGENT B1, `(.L_x_291) ;  /* 0x000000a000017945 */ /* 0x000fd80003800200 */
[----:B------:R-:W-:Y:S05]  /*2c90*/  @P0 BRA `(.L_x_292) ;  /* 0x0000000000200947 */ /* 0x000fea0003800000 */
[----:B------:R-:W3:Y:S01]  /*2ca0*/  S2R R4, SR_CgaCtaId ;  /* 0x0000000000047919 */ /* 0x000ee20000008800 */
[----:B-1----:R-:W-:Y:S02]  /*2cb0*/  MOV R3, 0x400 ;  /* 0x0000040000037802 */ /* 0x002fe40000000f00 */
[----:B------:R-:W-:-:S04]  /*2cc0*/  SHF.R.U32.HI R2, RZ, 0x1, R0 ;  /* 0x00000001ff027819 */ /* 0x000fc80000011600 */
[----:B------:R-:W-:Y:S02]  /*2cd0*/  LOP3.LUT R2, R2, 0x1f0, RZ, 0xc0, !PT ;  /* 0x000001f002027812 */ /* 0x000fe400078ec0ff */
[----:B---3--:R-:W-:-:S05]  /*2ce0*/  LEA R3, R4, R3, 0x18 ;  /* 0x0000000304037211 */ /* 0x008fca00078ec0ff */
[----:B------:R-:W-:-:S05]  /*2cf0*/  IMAD.IADD R3, R2, 0x1, R3 ;  /* 0x0000000102037824 */ /* 0x000fca00078e0203 */
[----:B------:R3:W-:Y:S04]  /*2d00*/  STS.64 [R3+0x10], R14 ;  /* 0x0000100e03007388 */ /* 0x0007e80000000a00 */
[----:B------:R3:W-:Y:S02]  /*2d10*/  STS.64 [R3+0x8], R12 ;  /* 0x0000080c03007388 */ /* 0x0007e40000000a00 */
.L_x_292:
[----:B------:R-:W-:Y:S05]  /*2d20*/  BSYNC.RECONVERGENT B1 ;  /* 0x0000000000017941 */ /* 0x000fea0003800200 */
.L_x_291:
[----:B------:R-:W-:Y:S01]  /*2d30*/  BAR.SYNC.DEFER_BLOCKING 0x0 ;  /* 0x0000000000007b1d */ /* 0x000fe20000010000 */
[----:B------:R-:W-:-:S13]  /*2d40*/  ISETP.NE.AND P1, PT, R0, RZ, PT ;  /* 0x000000ff0000720c */ /* 0x000fda0003f25270 */
[----:B------:R-:W-:Y:S05]  /*2d50*/  @P1 BRA `(.L_x_268) ;  /* 0x0000003400b81947 */ /* 0x000fea0003800000 */
[----:B------:R-:W-:Y:S01]  /*2d60*/  UISETP.GE.AND UP0, UPT, UR6, 0x21, UPT ;  /* 0x000000210600788c */ /* 0x000fe2000bf06270 */
[----:B0-----:R-:W-:Y:S02]  /*2d70*/  IMAD.MOV.U32 R11, RZ, RZ, R14 ;  /* 0x000000ffff0b7224 */ /* 0x001fe400078e000e */
[----:B------:R-:W-:Y:S02]  /*2d80*/  IMAD.MOV.U32 R8, RZ, RZ, R15 ;  /* 0x000000ffff087224 */ /* 0x000fe400078e000f */
[----:B-1----:R-:W-:Y:S02]  /*2d90*/  IMAD.MOV.U32 R2, RZ, RZ, R12 ;  /* 0x000000ffff027224 */ /* 0x002fe400078e000c */
[----:B---3--:R-:W-:Y:S02]  /*2da0*/  IMAD.MOV.U32 R3, RZ, RZ, R13 ;  /* 0x000000ffff037224 */ /* 0x008fe400078e000d */
[----:B------:R-:W-:Y:S05]  /*2db0*/  BRA.U !UP0, `(.L_x_293) ;  /* 0x00000001086c7547 */ /* 0x000fea000b800000 */
[----:B------:R-:W0:Y:S01]  /*2dc0*/  S2UR UR5, SR_CgaCtaId ;  /* 0x00000000000579c3 */ /* 0x000e220000008800 */
[----:B------:R-:W-:Y:S01]  /*2dd0*/  UMOV UR4, 0x400 ;  /* 0x0000040000047882 */ /* 0x000fe20000000000 */
[----:B------:R-:W-:Y:S01]  /*2de0*/  BSSY.RECONVERGENT B1, `(.L_x_293) ;  /* 0x0000018000017945 */ /* 0x000fe20003800200 */
[----:B0-----:R-:W-:-:S09]  /*2df0*/  ULEA UR4, UR5, UR4, 0x18 ;  /* 0x0000000405047291 */ /* 0x001fd2000f8ec0ff */
[----:B--2---:R-:W0:Y:S04]  /*2e00*/  LDS.64 R4, [UR4+0x18] ;  /* 0x00001804ff047984 */ /* 0x004e280008000a00 */
        /* <DEDUP_REMOVED lines=21> */
.L_x_294:
[----:B------:R-:W-:Y:S05]  /*2f60*/  BSYNC.RECONVERGENT B1 ;  /* 0x0000000000017941 */ /* 0x000fea0003800200 */
.L_x_293:
[----:B------:R-:W-:Y:S01]  /*2f70*/  UISETP.GE.AND UP0, UPT, UR6, 0x41, UPT ;  /* 0x000000410600788c */ /* 0x000fe2000bf06270 */
[----:B------:R-:W-:Y:S02]  /*2f80*/  IMAD.MOV.U32 R9, RZ, RZ, R11 ;  /* 0x000000ffff097224 */ /* 0x000fe400078e000b */
[----:B------:R-:W-:Y:S02]  /*2f90*/  IMAD.MOV.U32 R0, RZ, RZ, R8 ;  /* 0x000000ffff007224 */ /* 0x000fe400078e0008 */
[----:B------:R-:W-:Y:S02]  /*2fa0*/  IMAD.MOV.U32 R4, RZ, RZ, R2 ;  /* 0x000000ffff047224 */ /* 0x000fe400078e0002 */
[----:B--2---:R-:W-:Y:S02]  /*2fb0*/  IMAD.MOV.U32 R5, RZ, RZ, R3 ;  /* 0x000000ffff057224 */ /* 0x004fe400078e0003 */
[----:B------:R-:W-:Y:S05]  /*2fc0*/  BRA.U !UP0, `(.L_x_295) ;  /* 0x00000001086c7547 */ /* 0x000fea000b800000 */
[----:B------:R-:W0:Y:S01]  /*2fd0*/  S2UR UR5, SR_CgaCtaId ;  /* 0x00000000000579c3 */ /* 0x000e220000008800 */
[----:B------:R-:W-:Y:S01]  /*2fe0*/  UMOV UR4, 0x400 ;  /* 0x0000040000047882 */ /* 0x000fe20000000000 */
[----:B------:R-:W-:Y:S01]  /*2ff0*/  BSSY.RECONVERGENT B1, `(.L_x_295) ;  /* 0x0000018000017945 */ /* 0x000fe20003800200 */
[----:B0-----:R-:W-:-:S09]  /*3000*/  ULEA UR4, UR5, UR4, 0x18 ;  /* 0x0000000405047291 */ /* 0x001fd2000f8ec0ff */
[----:B----4-:R-:W0:Y:S04]  /*3010*/  LDS.64 R6, [UR4+0x28] ;  /* 0x00002804ff067984 */ /* 0x010e280008000a00 */
        /* <DEDUP_REMOVED lines=21> */
.L_x_296:
[----:B------:R-:W-:Y:S05]  /*3170*/  BSYNC.RECONVERGENT B1 ;  /* 0x0000000000017941 */ /* 0x000fea0003800200 */
.L_x_295:
        /* <DEDUP_REMOVED lines=32> */
.L_x_298:
[----:B------:R-:W-:Y:S05]  /*3380*/  BSYNC.RECONVERGENT B1 ;  /* 0x0000000000017941 */ /* 0x000fea0003800200 */
.L_x_297:
        /* <DEDUP_REMOVED lines=32> */
.L_x_300:
[----:B------:R-:W-:Y:S05]  /*3590*/  BSYNC.RECONVERGENT B1 ;  /* 0x0000000000017941 */ /* 0x000fea0003800200 */
.L_x_299:
        /* <DEDUP_REMOVED lines=32> */
.L_x_302:
[----:B------:R-:W-:Y:S05]  /*37a0*/  BSYNC.RECONVERGENT B1 ;  /* 0x0000000000017941 */ /* 0x000fea0003800200 */
.L_x_301:
        /* <DEDUP_REMOVED lines=32> */
.L_x_304:
[----:B------:R-:W-:Y:S05]  /*39b0*/  BSYNC.RECONVERGENT B1 ;  /* 0x0000000000017941 */ /* 0x000fea0003800200 */
.L_x_303:
        /* <DEDUP_REMOVED lines=32> */
.L_x_236:
[----:B------:R-:W1:Y:S01]  /*3bc0*/  S2R R0, SR_TID.X ;  /* 0x0000000000007919 */ /* 0x000e620000002100 */
[----:B------:R-:W1:Y:S01]  /*3bd0*/  LDC.64 R2, c[0x0][0x380] ;  /* 0x0000e000ff027b82 */ /* 0x000e620000000a00 */
[----:B------:R-:W2:Y:S01]  /*3be0*/  LDCU.64 UR6, c[0x0][0x388] ;  /* 0x00007100ff0677ac */ /* 0x000ea20008000a00 */
[----:B-1----:R-:W-:-:S05]  /*3bf0*/  IMAD.WIDE.U32 R2, R0, 0x8, R2 ;  /* 0x0000000800027825 */ /* 0x002fca00078e0002 */
[----:B0-----:R-:W3:Y:S04]  /*3c00*/  LDG.E.64 R4, desc[UR8][R2.64] ;  /* 0x0000000802047981 */ /* 0x001ee8000c1e1b00 */
[----:B------:R-:W3:Y:S04]  /*3c10*/  LDG.E.64 R6, desc[UR8][R2.64+0x800] ;  /* 0x0008000802067981 */ /* 0x000ee8000c1e1b00 */
[----:B------:R-:W4:Y:S04]  /*3c20*/  LDG.E.64 R8, desc[UR8][R2.64+0x1000] ;  /* 0x0010000802087981 */ /* 0x000f28000c1e1b00 */
[----:B------:R-:W5:Y:S04]  /*3c30*/  LDG.E.64 R12, desc[UR8][R2.64+0x1800] ;  /* 0x00180008020c7981 */ /* 0x000f68000c1e1b00 */
[----:B------:R-:W5:Y:S01]  /*3c40*/  LDG.E.64 R10, desc[UR8][R2.64+0x2000] ;  /* 0x00200008020a7981 */ /* 0x000f62000c1e1b00 */
[----:B------:R-:W-:Y:S01]  /*3c50*/  BSSY.RECONVERGENT B1, `(.L_x_305) ;  /* 0x000001c000017945 */ /* 0x000fe20003800200 */
[----:B---3--:R-:W-:-:S06]  /*3c60*/  DSETP.GEU.AND P0, PT, |R4|, |R6|, PT ;  /* 0x400000060400722a */ /* 0x008fcc0003f0e200 */
[----:B------:R-:W-:Y:S02]  /*3c70*/  FSEL R4, R4, R6, P0 ;  /* 0x0000000604047208 */ /* 0x000fe40000000000 */
[----:B------:R-:W-:Y:S01]  /*3c80*/  FSEL R5, R5, R7, P0 ;  /* 0x0000000705057208 */ /* 0x000fe20000000000 */
[C---:B------:R-:W-:Y:S01]  /*3c90*/  VIADD R7, R0.reuse, 0x200 ;  /* 0x0000020000077836 */ /* 0x040fe20000000000 */
[----:B------:R-:W-:-:S04]  /*3ca0*/  LOP3.LUT R6, R0, 0x400, RZ, 0xfc, !PT ;  /* 0x0000040000067812 */ /* 0x000fc800078efcff */
[----:B----4-:R-:W-:Y:S01]  /*3cb0*/  DSETP.GEU.AND P1, PT, |R4|, |R8|, PT ;  /* 0x400000080400722a */ /* 0x010fe20003f2e200 */
[----:B--2---:R-:W-:-:S05]  /*3cc0*/  IADD3 R17, P4, PT, R6, UR6, RZ ;  /* 0x0000000606117c10 */ /* 0x004fca000ff9e0ff */
[----:B------:R-:W-:Y:S01]  /*3cd0*/  FSEL R4, R4, R8, P1 ;  /* 0x0000000804047208 */ /* 0x000fe20000800000 */
[----:B------:R-:W-:Y:S01]  /*3ce0*/  IMAD.X R16, RZ, RZ, UR7, P4 ;  /* 0x00000007ff107e24 */ /* 0x000fe2000a0e06ff */
[----:B------:R-:W-:Y:S01]  /*3cf0*/  FSEL R5, R5, R9, P1 ;  /* 0x0000000905057208 */ /* 0x000fe20000800000 */
[----:B------:R-:W-:-:S05]  /*3d00*/  VIADD R9, R0, 0x100 ;  /* 0x0000010000097836 */ /* 0x000fca0000000000 */
[----:B-----5:R-:W-:Y:S01]  /*3d10*/  DSETP.GEU.AND P2, PT, |R4|, |R12|, PT ;  /* 0x4000000c0400722a */ /* 0x020fe20003f4e200 */
[----:B------:R-:W-:-:S05]  /*3d20*/  @P1 SEL R7, R0, R9, P0 ;  /* 0x0000000900071207 */ /* 0x000fca0000000000 */
[----:B------:R-:W-:Y:S02]  /*3d30*/  FSEL R4, R4, R12, P2 ;  /* 0x0000000c04047208 */ /* 0x000fe40001000000 */
[----:B------:R-:W-:-:S06]  /*3d40*/  FSEL R5, R5, R13, P2 ;  /* 0x0000000d05057208 */ /* 0x000fcc0001000000 */
[----:B------:R-:W-:Y:S01]  /*3d50*/  DSETP.GEU.AND P3, PT, |R4|, |R10|, PT ;  /* 0x4000000a0400722a */ /* 0x000fe20003f6e200 */
[----:B------:R-:W-:-:S13]  /*3d60*/  @!P2 VIADD R7, R0, 0x300 ;  /* 0x000003000007a836 */ /* 0x000fda0000000000 */
[----:B------:R-:W-:Y:S05]  /*3d70*/  @!P3 BRA `(.L_x_306) ;  /* 0x000000000024b947 */ /* 0x000fea0003800000 */
[C---:B------:R-:W-:Y:S02]  /*3d80*/  ISETP.GE.U32.AND P0, PT, R7.reuse, R6, PT ;  /* 0x000000060700720c */ /* 0x040fe40003f06070 */
[----:B------:R-:W-:Y:S02]  /*3d90*/  IADD3 R6, P1, PT, R7, UR6, RZ ;  /* 0x0000000607067c10 */ /* 0x000fe4000ff3e0ff */
[----:B------:R-:W-:-:S03]  /*3da0*/  ISETP.GE.U32.AND.EX P0, PT, RZ, RZ, PT, P0 ;  /* 0x000000ffff00720c */ /* 0x000fc60003f06100 */
[----:B------:R-:W-:-:S10]  /*3db0*/  IMAD.X R7, RZ, RZ, UR7, P1 ;  /* 0x00000007ff077e24 */ /* 0x000fd400088e06ff */
[----:B------:R-:W-:-:S06]  /*3dc0*/  DSETP.LT.OR P0, PT, |R10|, |R4|, !P0 ;  /* 0x400000040a00722a */ /* 0x000fcc0004701600 */
[----:B------:R-:W-:Y:S02]  /*3dd0*/  FSEL R10, R4, R10, P0 ;  /* 0x0000000a040a7208 */ /* 0x000fe40000000000 */
[----:B------:R-:W-:Y:S02]  /*3de0*/  FSEL R11, R5, R11, P0 ;  /* 0x0000000b050b7208 */ /* 0x000fe40000000000 */
[----:B------:R-:W-:Y:S02]  /*3df0*/  SEL R17, R6, R17, P0 ;  /* 0x0000001106117207 */ /* 0x000fe40000000000 */
[----:B------:R-:W-:-:S07]  /*3e00*/  SEL R16, R7, R16, P0 ;  /* 0x0000001007107207 */ /* 0x000fce0000000000 */
.L_x_306:
[----:B------:R-:W-:Y:S05]  /*3e10*/  BSYNC.RECONVERGENT B1 ;  /* 0x0000000000017941 */ /* 0x000fea0003800200 */
.L_x_305:
[----:B------:R-:W-:Y:S01]  /*3e20*/  UISETP.GE.U32.AND UP0, UPT, UR4, 0xa00, UPT ;  /* 0x00000a000400788c */ /* 0x000fe2000bf06070 */
[----:B------:R-:W-:Y:S02]  /*3e30*/  IMAD.MOV.U32 R19, RZ, RZ, 0x500 ;  /* 0x00000500ff137424 */ /* 0x000fe400078e00ff */
[----:B------:R-:W-:Y:S01]  /*3e40*/  IMAD.MOV.U32 R18, RZ, RZ, RZ ;  /* 0x000000ffff127224 */ /* 0x000fe200078e00ff */
[----:B------:R-:W-:-:S09]  /*3e50*/  UISETP.GE.U32.AND.EX UP0, UPT, UR5, URZ, UPT, UP0 ;  /* 0x000000ff0500728c */ /* 0x000fd2000bf06100 */
[----:B------:R-:W-:Y:S05]  /*3e60*/  BRA.U !UP0, `(.L_x_307) ;  /* 0x0000000508587547 */ /* 0x000fea000b800000 */
[----:B------:R-:W-:Y:S01]  /*3e70*/  IMAD.MOV.U32 R12, RZ, RZ, R10 ;  /* 0x000000ffff0c7224 */ /* 0x000fe200078e000a */
[----:B------:R-:W0:Y:S01]  /*3e80*/  LDCU.64 UR6, c[0x0][0x388] ;  /* 0x00007100ff0677ac */ /* 0x000e220008000a00 */
[----:B------:R-:W-:Y:S02]  /*3e90*/  IMAD.MOV.U32 R13, RZ, RZ, R11 ;  /* 0x000000ffff0d7224 */ /* 0x000fe400078e000b */
[----:B------:R-:W-:Y:S01]  /*3ea0*/  IMAD.MOV.U32 R21, RZ, RZ, 0x500 ;  /* 0x00000500ff157424 */ /* 0x000fe200078e00ff */
[----:B------:R-:W1:Y:S01]  /*3eb0*/  LDCU.64 UR4, c[0x0][0x398] ;  /* 0x00007300ff0477ac */ /* 0x000e620008000a00 */
[----:B------:R-:W-:-:S07]  /*3ec0*/  IMAD.MOV.U32 R19, RZ, RZ, RZ ;  /* 0x000000ffff137224 */ /* 0x000fce00078e00ff */
.L_x_308:
[----:B------:R-:W-:-:S04]  /*3ed0*/  LEA R24, P0, R21, R2, 0x3 ;  /* 0x0000000215187211 */ /* 0x000fc800078018ff */
[----:B------:R-:W-:-:S05]  /*3ee0*/  LEA.HI.X R25, R21, R3, R19, 0x3, P0 ;  /* 0x0000000315197211 */ /* 0x000fca00000f1c13 */
[----:B------:R-:W2:Y:S04]  /*3ef0*/  LDG.E.64 R14, desc[UR8][R24.64] ;  /* 0x00000008180e7981 */ /* 0x000ea8000c1e1b00 */
[----:B------:R-:W3:Y:S04]  /*3f00*/  LDG.E.64 R8, desc[UR8][R24.64+0x800] ;  /* 0x0008000818087981 */ /* 0x000ee8000c1e1b00 */
[----:B------:R-:W4:Y:S04]  /*3f10*/  LDG.E.64 R6, desc[UR8][R24.64+0x1000] ;  /* 0x0010000818067981 */ /* 0x000f28000c1e1b00 */
[----:B------:R-:W5:Y:S04]  /*3f20*/  LDG.E.64 R4, desc[UR8][R24.64+0x1800] ;  /* 0x0018000818047981 */ /* 0x000f68000c1e1b00 */
[----:B------:R-:W5:Y:S01]  /*3f30*/  LDG.E.64 R10, desc[UR8][R24.64+0x2000] ;  /* 0x00200008180a7981 */ /* 0x000f62000c1e1b00 */
[----:B0-----:R-:W-:-:S04]  /*3f40*/  IADD3 R20, P0, P1, R21, UR6, R0 ;  /* 0x0000000615147c10 */ /* 0x001fc8000f91e000 */
[----:B------:R-:W-:Y:S01]  /*3f50*/  IADD3.X R18, PT, PT, R19, UR7, RZ, P0, P1 ;  /* 0x0000000713127c10 */ /* 0x000fe200087e24ff */
[----:B------:R-:W-:-:S04]  /*3f60*/  IMAD.MOV.U32 R22, RZ, RZ, R20 ;  /* 0x000000ffff167224 */ /* 0x000fc800078e0014 */
[----:B------:R-:W-:Y:S01]  /*3f70*/  IMAD.MOV.U32 R23, RZ, RZ, R18 ;  /* 0x000000ffff177224 */ /* 0x000fe200078e0012 */
[----:B--2---:R-:W-:-:S14]  /*3f80*/  DSETP.GEU.AND P2, PT, |R12|, |R14|, PT ;  /* 0x4000000e0c00722a */ /* 0x004fdc0003f4e200 */
[----:B------:R-:W-:-:S04]  /*3f90*/  @P2 ISETP.GE.U32.AND P0, PT, R17, R22, PT ;  /* 0x000000161100220c */ /* 0x000fc80003f06070 */
[----:B------:R-:W-:-:S13]  /*3fa0*/  @P2 ISETP.GE.AND.EX P0, PT, R16, R23, PT, P0 ;  /* 0x000000171000220c */ /* 0x000fda0003f06300 */
[----:B------:R-:W-:-:S06]  /*3fb0*/  @P2 DSETP.LT.OR P0, PT, |R14|, |R12|, !P0 ;  /* 0x4000000c0e00222a */ /* 0x000fcc0004701600 */
[----:B------:R-:W-:Y:S02]  /*3fc0*/  @P2 FSEL R13, R13, R15, P0 ;  /* 0x0000000f0d0d2208 */ /* 0x000fe40000000000 */
[----:B------:R-:W-:Y:S02]  /*3fd0*/  @P2 FSEL R12, R12, R14, P0 ;  /* 0x0000000e0c0c2208 */ /* 0x000fe40000000000 */
[----:B------:R-:W-:Y:S01]  /*3fe0*/  @P2 SEL R22, R17, R22, P0 ;  /* 0x0000001611162207 */ /* 0x000fe20000000000 */
[----:B------:R-:W-:Y:S01]  /*3ff0*/  @P2 IMAD.MOV.U32 R15, RZ, RZ, R13 ;  /* 0x000000ffff0f2224 */ /* 0x000fe200078e000d */
[----:B------:R-:W-:Y:S01]  /*4000*/  IADD3 R13, P3, PT, R20, 0x100, RZ ;  /* 0x00000100140d7810 */ /* 0x000fe20007f7e0ff */
[----:B------:R-:W-:Y:S01]  /*4010*/  @P2 IMAD.MOV.U32 R14, RZ, RZ, R12 ;  /* 0x000000ffff0e2224 */ /* 0x000fe200078e000c */
[----:B------:R-:W-:-:S03]  /*4020*/  @P2 SEL R23, R16, R23, P0 ;  /* 0x0000001710172207 */ /* 0x000fc60000000000 */
[----:B------:R-:W-:Y:S02]  /*4030*/  IMAD.X R16, RZ, RZ, R18, P3 ;  /* 0x000000ffff107224 */ /* 0x000fe400018e0612 */
[----:B---3--:R-:W-:-:S14]  /*4040*/  DSETP.GEU.AND P1, PT, |R14|, |R8|, PT ;  /* 0x400000080e00722a */ /* 0x008fdc0003f2e200 */
        /* <DEDUP_REMOVED lines=11> */
[----:B----4-:R-:W-:-:S14]  /*4100*/  DSETP.GEU.AND P2, PT, |R8|, |R6|, PT ;  /* 0x400000060800722a */ /* 0x010fdc0003f4e200 */
        /* <DEDUP_REMOVED lines=10> */
[----:B------:R-:W-:Y:S01]  /*41b0*/  IMAD.X R9, RZ, RZ, R18, P3 ;  /* 0x000000ffff097224 */ /* 0x000fe200018e0612 */
[----:B------:R-:W-:Y:S01]  /*41c0*/  IADD3 R17, P3, PT, R20, 0x400, RZ ;  /* 0x0000040014117810 */ /* 0x000fe20007f7e0ff */
[----:B-----5:R-:W-:-:S04]  /*41d0*/  DSETP.GEU.AND P1, PT, |R6|, |R4|, PT ;  /* 0x400000040600722a */ /* 0x020fc80003f2e200 */
[----:B------:R-:W-:-:S10]  /*41e0*/  IMAD.X R16, RZ, RZ, R18, P3 ;  /* 0x000000ffff107224 */ /* 0x000fd400018e0612 */
        /* <DEDUP_REMOVED lines=8> */
[----:B------:R-:W-:Y:S01]  /*4270*/  @P1 IMAD.MOV.U32 R5, RZ, RZ, R7 ;  /* 0x000000ffff051224 */ /* 0x000fe200078e0007 */
[C---:B------:R-:W-:Y:S02]  /*4280*/  IADD3 R6, P1, PT, R21.reuse, 0xa00, RZ ;  /* 0x00000a0015067810 */ /* 0x040fe40007f3e0ff */
[----:B------:R-:W-:-:S02]  /*4290*/  IADD3 R21, P3, PT, R21, 0x500, RZ ;  /* 0x0000050015157810 */ /* 0x000fc40007f7e0ff */
[----:B-1----:R-:W-:Y:S01]  /*42a0*/  ISETP.GT.U32.AND P4, PT, R6, UR4, PT ;  /* 0x0000000406007c0c */ /* 0x002fe2000bf84070 */
[----:B------:R-:W-:Y:S01]  /*42b0*/  DSETP.GEU.AND P2, PT, |R4|, |R10|, PT ;  /* 0x4000000a0400722a */ /* 0x000fe20003f4e200 */
[--C-:B------:R-:W-:Y:S02]  /*42c0*/  IMAD.X R6, RZ, RZ, R19.reuse, P1 ;  /* 0x000000ffff067224 */ /* 0x100fe400008e0613 */
[----:B------:R-:W-:-:S03]  /*42d0*/  IMAD.X R18, RZ, RZ, R19, P3 ;  /* 0x000000ffff127224 */ /* 0x000fc600018e0613 */
[----:B------:R-:W-:Y:S01]  /*42e0*/  ISETP.GT.AND.EX P1, PT, R6, UR5, PT, P4 ;  /* 0x0000000506007c0c */ /* 0x000fe2000bf24340 */
[----:B------:R-:W-:-:S07]  /*42f0*/  IMAD.MOV.U32 R19, RZ, RZ, R18 ;  /* 0x000000ffff137224 */ /* 0x000fce00078e0012 */
        /* <DEDUP_REMOVED lines=8> */
[----:B------:R-:W-:Y:S02]  /*4380*/  @P2 IMAD.MOV.U32 R11, RZ, RZ, R5 ;  /* 0x000000ffff0b2224 */ /* 0x000fe400078e0005 */
[----:B------:R-:W-:Y:S02]  /*4390*/  IMAD.MOV.U32 R12, RZ, RZ, R10 ;  /* 0x000000ffff0c7224 */ /* 0x000fe400078e000a */
[----:B------:R-:W-:Y:S01]  /*43a0*/  IMAD.MOV.U32 R13, RZ, RZ, R11 ;  /* 0x000000ffff0d7224 */ /* 0x000fe200078e000b */
[----:B------:R-:W-:Y:S06]  /*43b0*/  @!P1 BRA `(.L_x_308) ;  /* 0xfffffff800c49947 */ /* 0x000fec000383ffff */
[----:B------:R-:W-:-:S07]  /*43c0*/  IMAD.MOV.U32 R19, RZ, RZ, R21 ;  /* 0x000000ffff137224 */ /* 0x000fce00078e0015 */
.L_x_307:
[----:B------:R-:W-:-:S04]  /*43d0*/  ISETP.GE.U32.AND P0, PT, R19, UR4, PT ;  /* 0x0000000413007c0c */ /* 0x000fc8000bf06070 */
[----:B------:R-:W-:-:S13]  /*43e0*/  ISETP.GE.AND.EX P0, PT, R18, UR5, PT, P0 ;  /* 0x0000000512007c0c */ /* 0x000fda000bf06300 */
[----:B------:R-:W-:Y:S05]  /*43f0*/  @P0 BRA `(.L_x_309) ;  /* 0x0000000800c40947 */ /* 0x000fea0003800000 */
[----:B------:R-:W-:Y:S01]  /*4400*/  IADD3 R21, PT, PT, -R19, UR4, RZ ;  /* 0x0000000413157c10 */ /* 0x000fe2000fffe1ff */
[----:B------:R-:W-:Y:S03]  /*4410*/  BSSY.RECONVERGENT B1, `(.L_x_309) ;  /* 0x00000af000017945 */ /* 0x000fe60003800200 */
[----:B------:R-:W-:-:S13]  /*4420*/  ISETP.GE.AND P0, PT, R0, R21, PT ;  /* 0x000000150000720c */ /* 0x000fda0003f06270 */
[----:B------:R-:W-:Y:S05]  /*4430*/  @P0 BRA `(.L_x_310) ;  /* 0x0000000800b00947 */ /* 0x000fea0003800000 */
[-C--:B------:R-:W-:Y:S01]  /*4440*/  LOP3.LUT R6, RZ, R0.reuse, RZ, 0x33, !PT ;  /* 0x00000000ff067212 */ /* 0x080fe200078e33ff */
[----:B------:R-:W-:Y:S01]  /*4450*/  BSSY.RECONVERGENT B2, `(.L_x_311) ;  /* 0x0000036000027945 */ /* 0x000fe20003800200 */
[----:B------:R-:W-:Y:S02]  /*4460*/  MOV R12, R0 ;  /* 0x00000000000c7202 */ /* 0x000fe40000000f00 */
        /* <DEDUP_REMOVED lines=9> */
[----:B------:R-:W-:Y:S02]  /*4500*/  LOP3.LUT R2, R2, 0x3, RZ, 0xc0, !PT ;  /* 0x0000000302027812 */ /* 0x000fe400078ec0ff */
[----:B------:R-:W-:-:S03]  /*4510*/  IADD3 R13, P0, PT, R9, UR6, RZ ;  /* 0x00000006090d7c10 */ /* 0x000fc6000ff1e0ff */
[----:B------:R-:W-:Y:S01]  /*4520*/  IMAD.MOV R7, RZ, RZ, -R2 ;  /* 0x000000ffff077224 */ /* 0x000fe200078e0a02 */
[----:B0-----:R-:W-:-:S04]  /*4530*/  LEA R8, P1, R9, UR10, 0x3 ;  /* 0x0000000a09087c11 */ /* 0x001fc8000f8218ff */
[----:B------:R-:W-:Y:S02]  /*4540*/  LEA.HI.X R9, R9, UR11, R14, 0x3, P1 ;  /* 0x0000000b09097c11 */ /* 0x000fe400088f1c0e */
[----:B------:R-:W-:-:S07]  /*4550*/  IADD3.X R14, PT, PT, R14, UR7, RZ, P0, !PT ;  /* 0x000000070e0e7c10 */ /* 0x000fce00087fe4ff */
.L_x_315:
        /* <DEDUP_REMOVED lines=31> */
.L_x_314:
[----:B------:R-:W-:Y:S05]  /*4750*/  BSYNC.RECONVERGENT B3 ;  /* 0x0000000000037941 */ /* 0x000fea0003800200 */
.L_x_313:
[----:B------:R-:W-:Y:S01]  /*4760*/  IADD3 R13, P0, PT, R13, 0x100, RZ ;  /* 0x000001000d0d7810 */ /* 0x000fe20007f1e0ff */
[----:B------:R-:W-:Y:S02]  /*4770*/  VIADD R12, R12, 0x100 ;  /* 0x000001000c0c7836 */ /* 0x000fe40000000000 */
[----:B------:R-:W-:Y:S02]  /*4780*/  IMAD.X R9, RZ, RZ, R9, P3 ;  /* 0x000000ffff097224 */ /* 0x000fe400018e0609 */
[----:B------:R-:W-:Y:S01]  /*4790*/  IMAD.X R14, RZ, RZ, R14, P0 ;  /* 0x000000ffff0e7224 */ /* 0x000fe200000e060e */
[----:B------:R-:W-:Y:S07]  /*47a0*/  @P2 BRA `(.L_x_315) ;  /* 0xfffffffc006c2947 */ /* 0x000fee000383ffff */
.L_x_312:
[----:B------:R-:W-:Y:S05]  /*47b0*/  BSYNC.RECONVERGENT B2 ;  /* 0x0000000000027941 */ /* 0x000fea0003800200 */
.L_x_311:
[----:B------:R-:W-:-:S13]  /*47c0*/  ISETP.GE.U32.AND P0, PT, R6, 0x300, PT ;  /* 0x000003000600780c */ /* 0x000fda0003f06070 */
[----:B------:R-:W-:Y:S05]  /*47d0*/  @!P0 BRA `(.L_x_310) ;  /* 0x0000000400c88947 */ /* 0x000fea0003800000 */
[----:B------:R-:W0:Y:S01]  /*47e0*/  LDC.64 R8, c[0x0][0x380] ;  /* 0x0000e000ff087b82 */ /* 0x000e220000000a00 */
[----:B------:R-:W-:-:S07]  /*47f0*/  VIADD R20, R12, 0x200 ;  /* 0x000002000c147836 */ /* 0x000fce0000000000 */
[----:B------:R-:W1:Y:S02]  /*4800*/  LDC.64 R6, c[0x0][0x388] ;  /* 0x0000e200ff067b82 */ /* 0x000e640000000a00 */
.L_x_324:
        /* <DEDUP_REMOVED lines=30> */
.L_x_317:
[----:B------:R-:W-:Y:S05]  /*49f0*/  BSYNC.RECONVERGENT B2 ;  /* 0x0000000000027941 */ /* 0x000fea0003800200 */
.L_x_316:
        /* <DEDUP_REMOVED lines=9> */
[----:B------:R-:W-:-:S03]  /*4a90*/  IMAD.MOV.U32 R24, RZ, RZ, R26 ;  /* 0x000000ffff187224 */ /* 0x000fc600078e001a */
[----:B------:R-:W-:Y:S01]  /*4aa0*/  MOV R25, R27 ;  /* 0x0000001b00197202 */ /* 0x000fe20000000f00 */
        /* <DEDUP_REMOVED lines=15> */
.L_x_319:
[----:B------:R-:W-:Y:S05]  /*4ba0*/  BSYNC.RECONVERGENT B2 ;  /* 0x0000000000027941 */ /* 0x000fea0003800200 */
.L_x_318:
[----:B------:R-:W-:Y:S01]  /*4bb0*/  DSETP.GEU.AND P0, PT, |R16|, |R10|, PT ;  /* 0x4000000a1000722a */ /* 0x000fe20003f0e200 */
[CC--:B------:R-:W-:Y:S01]  /*4bc0*/  IADD3 R13, P1, P4, R19.reuse, R6.reuse, R20 ;  /* 0x00000006130d7210 */ /* 0x0c0fe20007c3e014 */
[----:B------:R-:W-:Y:S01]  /*4bd0*/  VIADD R4, R20, 0x100 ;  /* 0x0000010014047836 */ /* 0x000fe20000000000 */
[----:B------:R-:W-:Y:S01]  /*4be0*/  BSSY.RECONVERGENT B2, `(.L_x_320) ;  /* 0x0000016000027945 */ /* 0x000fe20003800200 */
[----:B------:R-:W-:Y:S01]  /*4bf0*/  IMAD.MOV.U32 R2, RZ, RZ, R10 ;  /* 0x000000ffff027224 */ /* 0x000fe200078e000a */
[----:B------:R-:W-:Y:S01]  /*4c00*/  IADD3.X R22, PT, PT, R18, R7, RZ, P1, P4 ;  /* 0x0000000712167210 */ /* 0x000fe20000fe84ff */
[----:B------:R-:W-:Y:S01]  /*4c10*/  IMAD.MOV.U32 R5, RZ, RZ, R13 ;  /* 0x000000ffff057224 */ /* 0x000fe200078e000d */
[----:B------:R-:W-:Y:S01]  /*4c20*/  IADD3 R4, P2, P3, R19, R6, R4 ;  /* 0x0000000613047210 */ /* 0x000fe20007b5e004 */
        /* <DEDUP_REMOVED lines=17> */
.L_x_321:
[----:B------:R-:W-:Y:S05]  /*4d40*/  BSYNC.RECONVERGENT B2 ;  /* 0x0000000000027941 */ /* 0x000fea0003800200 */
.L_x_320:
[----:B------:R-:W-:Y:S01]  /*4d50*/  DSETP.GEU.AND P0, PT, |R2|, |R14|, PT ;  /* 0x4000000e0200722a */ /* 0x000fe20003f0e200 */
[----:B------:R-:W-:Y:S01]  /*4d60*/  IADD3.X R13, PT, PT, R18, R7, RZ, P2, P3 ;  /* 0x00000007120d7210 */ /* 0x000fe200017e64ff */
        /* <DEDUP_REMOVED lines=20> */
.L_x_323:
[----:B------:R-:W-:Y:S05]  /*4eb0*/  BSYNC.RECONVERGENT B2 ;  /* 0x0000000000027941 */ /* 0x000fea0003800200 */
.L_x_322:
[C---:B------:R-:W-:Y:S02]  /*4ec0*/  VIADD R2, R20.reuse, 0x200 ;  /* 0x0000020014027836 */ /* 0x040fe40000000000 */
[----:B------:R-:W-:-:S03]  /*4ed0*/  VIADD R20, R20, 0x400 ;  /* 0x0000040014147836 */ /* 0x000fc60000000000 */
[----:B------:R-:W-:-:S13]  /*4ee0*/  ISETP.GE.AND P0, PT, R2, R21, PT ;  /* 0x000000150200720c */ /* 0x000fda0003f06270 */
[----:B------:R-:W-:Y:S05]  /*4ef0*/  @!P0 BRA `(.L_x_324) ;  /* 0xfffffff800448947 */ /* 0x000fea000383ffff */
.L_x_310:
[----:B------:R-:W-:Y:S05]  /*4f00*/  BSYNC.RECONVERGENT B1 ;  /* 0x0000000000017941 */ /* 0x000fea0003800200 */
.L_x_309:
        /* <DEDUP_REMOVED lines=32> */
.L_x_326:
[----:B------:R-:W-:Y:S05]  /*5110*/  BSYNC.RECONVERGENT B1 ;  /* 0x0000000000017941 */ /* 0x000fea0003800200 */
.L_x_325:
        /* <DEDUP_REMOVED lines=31> */
.L_x_328:
[----:B------:R-:W-:Y:S05]  /*5310*/  BSYNC.RECONVERGENT B1 ;  /* 0x0000000000017941 */ /* 0x000fea0003800200 */
.L_x_327:
        /* <DEDUP_REMOVED lines=31> */
.L_x_330:
[----:B------:R-:W-:Y:S05]  /*5510*/  BSYNC.RECONVERGENT B1 ;  /* 0x0000000000017941 */ /* 0x000fea0003800200 */
.L_x_329:
[----:B------:R-:W-:Y:S01]  /*5520*/  ISETP.GT.AND P0, PT, R8, 0x17, PT ;  /* 0x000000170800780c */ /* 0x000fe20003f04270 */
[----:B-1----:R1:W1:Y:S01]  /*5530*/  SHFL.DOWN PT, R6, R2, 0x8, 0x1f ;  /* 0x09001f0002067f89 */ /* 0x00226200000e0000 */
[----:B------:R-:W-:Y:S01]  /*5540*/  BSSY.RECONVERGENT B1, `(.L_x_331) ;  /* 0x000001d000017945 */ /* 0x000fe20003800200 */
[----:B--2---:R-:W-:Y:S02]  /*5550*/  IMAD.MOV.U32 R9, RZ, RZ, R11 ;  /* 0x000000ffff097224 */ /* 0x004fe400078e000b */
[----:B---3--:R2:W3:Y:S01]  /*5560*/  SHFL.DOWN PT, R7, R3, 0x8, 0x1f ;  /* 0x09001f0003077f89 */ /* 0x0084e200000e0000 */
[----:B------:R-:W-:Y:S02]  /*5570*/  IMAD.MOV.U32 R10, RZ, RZ, R12 ;  /* 0x000000ffff0a7224 */ /* 0x000fe400078e000c */
[----:B------:R-:W-:Y:S01]  /*5580*/  IMAD.MOV.U32 R4, RZ, RZ, R2 ;  /* 0x000000ffff047224 */ /* 0x000fe200078e0002 */
[----:B0-----:R2:W0:Y:S01]  /*5590*/  SHFL.DOWN PT, R14, R11, 0x8, 0x1f ;  /* 0x09001f000b0e7f89 */ /* 0x00142200000e0000 */
[----:B------:R-:W-:-:S03]  /*55a0*/  IMAD.MOV.U32 R5, RZ, RZ, R3 ;  /* 0x000000ffff057224 */ /* 0x000fc600078e0003 */
[----:B----4-:R2:W4:Y:S01]  /*55b0*/  SHFL.DOWN PT, R13, R12, 0x8, 0x1f ;  /* 0x09001f000c0d7f89 */ /* 0x01052200000e0000 */
        /* <DEDUP_REMOVED lines=21> */
.L_x_332:
[----:B------:R-:W-:Y:S05]  /*5710*/  BSYNC.RECONVERGENT B1 ;  /* 0x0000000000017941 */ /* 0x000fea0003800200 */
.L_x_331:
        /* <DEDUP_REMOVED lines=8> */
[----:B----4-:R-:W-:-:S03]  /*57a0*/  IMAD.MOV.U32 R13, RZ, RZ, R5 ;  /* 0x000000ffff0d7224 */ /* 0x010fc600078e0005 */
[----:B---3--:R3:W4:Y:S01]  /*57b0*/  SHFL.DOWN PT, R7, R10, 0x10, 0x1f ;  /* 0x0a001f000a077f89 */ /* 0x00872200000e0000 */
[----:B------:R-:W-:Y:S05]  /*57c0*/  @P0 BRA `(.L_x_334) ;  /* 0x0000000000500947 */ /* 0x000fea0003800000 */
[----:B-12---:R-:W-:Y:S01]  /*57d0*/  DSETP.GEU.AND P0, PT, |R4|, |R2|, PT ;  /* 0x400000020400722a */ /* 0x006fe20003f0e200 */
        /* <DEDUP_REMOVED lines=19> */
.L_x_334:
[----:B------:R-:W-:Y:S05]  /*5910*/  BSYNC.RECONVERGENT B1 ;  /* 0x0000000000017941 */ /* 0x000fea0003800200 */
.L_x_333:
        /* <DEDUP_REMOVED lines=11> */
.L_x_336:
[----:B------:R-:W-:Y:S05]  /*59d0*/  BSYNC.RECONVERGENT B1 ;  /* 0x0000000000017941 */ /* 0x000fea0003800200 */
.L_x_335:
        /* <DEDUP_REMOVED lines=8> */
[----:B0---4-:R-:W0:Y:S04]  /*5a60*/  LDS.128 R4, [R0+0x20] ;  /* 0x0000200000047984 */ /* 0x011e280000000c00 */
[----:B------:R2:W4:Y:S04]  /*5a70*/  LDS.64 R2, [R0+0x80] ;  /* 0x0000800000027984 */ /* 0x0005280000000a00 */
[----:B---3--:R2:W3:Y:S01]  /*5a80*/  LDS.128 R8, [R0+0x30] ;  /* 0x0000300000087984 */ /* 0x0084e20000000c00 */
[----:B-1----:R-:W-:Y:S01]  /*5a90*/  DSETP.GEU.AND P0, PT, |R12|, |R16|, PT ;  /* 0x400000100c00722a */ /* 0x002fe20003f0e200 */
[----:B------:R-:W-:-:S02]  /*5aa0*/  IMAD.MOV.U32 R20, RZ, RZ, R16 ;  /* 0x000000ffff147224 */ /* 0x000fc400078e0010 */
[----:B------:R-:W-:Y:S02]  /*5ab0*/  IMAD.MOV.U32 R21, RZ, RZ, R17 ;  /* 0x000000ffff157224 */ /* 0x000fe400078e0011 */
[----:B0-----:R-:W-:Y:S02]  /*5ac0*/  IMAD.MOV.U32 R23, RZ, RZ, R4 ;  /* 0x000000ffff177224 */ /* 0x001fe400078e0004 */
        /* <DEDUP_REMOVED lines=16> */
.L_x_338:
[----:B------:R-:W-:Y:S05]  /*5bd0*/  BSYNC.RECONVERGENT B1 ;  /* 0x0000000000017941 */ /* 0x000fea0003800200 */
.L_x_337:
        /* <DEDUP_REMOVED lines=23> */
.L_x_340:
[----:B------:R-:W-:Y:S05]  /*5d50*/  BSYNC.RECONVERGENT B1 ;  /* 0x0000000000017941 */ /* 0x000fea0003800200 */
.L_x_339:
        /* <DEDUP_REMOVED lines=21> */
.L_x_342:
[----:B------:R-:W-:Y:S05]  /*5eb0*/  BSYNC.RECONVERGENT B1 ;  /* 0x0000000000017941 */ /* 0x000fea0003800200 */
.L_x_341:
        /* <DEDUP_REMOVED lines=23> */
.L_x_344:
[----:B------:R-:W-:Y:S05]  /*6030*/  BSYNC.RECONVERGENT B1 ;  /* 0x0000000000017941 */ /* 0x000fea0003800200 */
.L_x_343:
        /* <DEDUP_REMOVED lines=21> */
.L_x_346:
[----:B------:R-:W-:Y:S05]  /*6190*/  BSYNC.RECONVERGENT B1 ;  /* 0x0000000000017941 */ /* 0x000fea0003800200 */
.L_x_345:
        /* <DEDUP_REMOVED lines=21> */
.L_x_348:
[----:B------:R-:W-:Y:S05]  /*62f0*/  BSYNC.RECONVERGENT B1 ;  /* 0x0000000000017941 */ /* 0x000fea0003800200 */
.L_x_347:
        /* <DEDUP_REMOVED lines=20> */
.L_x_268:
[----:B------:R-:W-:Y:S05]  /*6440*/  BSYNC.RECONVERGENT B0 ;  /* 0x0000000000007941 */ /* 0x000fea0003800200 */
.L_x_235:
[----:B------:R-:W-:Y:S05]  /*6450*/  @P1 EXIT ;  /* 0x000000000000194d */ /* 0x000fea0003800000 */
[----:B0123--:R-:W0:Y:S02]  /*6460*/  LDC.64 R2, c[0x0][0x390] ;  /* 0x0000e400ff027b82 */ /* 0x00fe240000000a00 */
[----:B0-----:R-:W-:Y:S04]  /*6470*/  STG.E.64 desc[UR8][R2.64], R12 ;  /* 0x0000000c02007986 */ /* 0x001fe8000c101b08 */
[----:B------:R-:W-:Y:S01]  /*6480*/  STG.E.64 desc[UR8][R2.64+0x8], R14 ;  /* 0x0000080e02007986 */ /* 0x000fe2000c101b08 */
[----:B------:R-:W-:Y:S05]  /*6490*/  EXIT ;  /* 0x000000000000794d */ /* 0x000fea0003800000 */
.L_x_349:
        /* <DEDUP_REMOVED lines=14> */
.L_x_722:


//--------------------- .text._ZN6thrust24THRUST_300001_SM_1000_NS8cuda_cub4core6detail13_kernel_agentINS1_8__reduce11ReduceAgentIPN4cuda3std3__45tupleIJdlEEESC_SB_iNS1_9__extrema9arg_max_fIdl7AbsLessEEEEJSC_SC_iSG_EEEvDpT0_ --------------------------
	.section	.text._ZN6thrust24THRUST_300001_SM_1000_NS8cuda_cub4core6detail13_kernel_agentINS1_8__reduce11ReduceAgentIPN4cuda3std3__45tupleIJdlEEESC_SB_iNS1_9__extrema9arg_max_fIdl7AbsLessEEEEJSC_SC_iSG_EEEvDpT0_,"ax",@progbits
	.align	128
        .global         _ZN6thrust24THRUST_300001_SM_1000_NS8cuda_cub4core6detail13_kernel_agentINS1_8__reduce11ReduceAgentIPN4cuda3std3__45tupleIJdlEEESC_SB_iNS1_9__extrema9arg_max_fIdl7AbsLessEEEEJSC_SC_iSG_EEEvDpT0_
        .type           _ZN6thrust24THRUST_300001_SM_1000_NS8cuda_cub4core6detail13_kernel_agentINS1_8__reduce11ReduceAgentIPN4cuda3std3__45tupleIJdlEEESC_SB_iNS1_9__extrema9arg_max_fIdl7AbsLessEEEEJSC_SC_iSG_EEEvDpT0_,@function
        .size           _ZN6thrust24THRUST_300001_SM_1000_NS8cuda_cub4core6detail13_kernel_agentINS1_8__reduce11ReduceAgentIPN4cuda3std3__45tupleIJdlEEESC_SB_iNS1_9__extrema9arg_max_fIdl7AbsLessEEEEJSC_SC_iSG_EEEvDpT0_,(.L_x_723 - _ZN6thrust24THRUST_300001_SM_1000_NS8cuda_cub4core6detail13_kernel_agentINS1_8__reduce11ReduceAgentIPN4cuda3std3__45tupleIJdlEEESC_SB_iNS1_9__extrema9arg_max_fIdl7AbsLessEEEEJSC_SC_iSG_EEEvDpT0_)
        .other          _ZN6thrust24THRUST_300001_SM_1000_NS8cuda_cub4core6detail13_kernel_agentINS1_8__reduce11ReduceAgentIPN4cuda3std3__45tupleIJdlEEESC_SB_iNS1_9__extrema9arg_max_fIdl7AbsLessEEEEJSC_SC_iSG_EEEvDpT0_,@"STO_CUDA_ENTRY STV_DEFAULT"
_ZN6thrust24THRUST_300001_SM_1000_NS8cuda_cub4core6detail13_kernel_agentINS1_8__reduce11ReduceAgentIPN4cuda3std3__45tupleIJdlEEESC_SB_iNS1_9__extrema9arg_max_fIdl7AbsLessEEEEJSC_SC_iSG_EEEvDpT0_:
.text._ZN6thrust24THRUST_300001_SM_1000_NS8cuda_cub4core6detail13_kernel_agentINS1_8__reduce11ReduceAgentIPN4cuda3std3__45tupleIJdlEEESC_SB_iNS1_9__extrema9arg_max_fIdl7AbsLessEEEEJSC_SC_iSG_EEEvDpT0_:
        /* <DEDUP_REMOVED lines=21> */
.L_x_353:
[----:B0-----:R-:W-:Y:S05]  /*0150*/  BSYNC.RECONVERGENT B1 ;  /* 0x0000000000017941 */ /* 0x001fea0003800200 */
.L_x_352:
        /* <DEDUP_REMOVED lines=15> */
.L_x_360:
        /* <DEDUP_REMOVED lines=31> */
.L_x_359:
[----:B------:R-:W-:Y:S05]  /*0440*/  BSYNC.RECONVERGENT B3 ;  /* 0x0000000000037941 */ /* 0x000fea0003800200 */
.L_x_358:
[----:B------:R-:W-:Y:S02]  /*0450*/  IMAD.X R3, RZ, RZ, R3, P3 ;  /* 0x000000ffff037224 */ /* 0x000fe400018e0603 */
[----:B------:R-:W-:Y:S01]  /*0460*/  VIADD R19, R19, 0x100 ;  /* 0x0000010013137836 */ /* 0x000fe20000000000 */
[----:B------:R-:W-:Y:S06]  /*0470*/  @P2 BRA `(.L_x_360) ;  /* 0xfffffffc00742947 */ /* 0x000fec000383ffff */
.L_x_357:
[----:B------:R-:W-:Y:S05]  /*0480*/  BSYNC.RECONVERGENT B2 ;  /* 0x0000000000027941 */ /* 0x000fea0003800200 */
.L_x_356:
[----:B------:R-:W0:Y:S01]  /*0490*/  LDC.64 R8, c[0x0][0x380] ;  /* 0x0000e000ff087b82 */ /* 0x000e220000000a00 */
[----:B------:R-:W-:-:S13]  /*04a0*/  ISETP.GE.U32.AND P0, PT, R4, 0x300, PT ;  /* 0x000003000400780c */ /* 0x000fda0003f06070 */
[----:B------:R-:W-:Y:S05]  /*04b0*/  @!P0 BRA `(.L_x_355) ;  /* 0x0000000400908947 */ /* 0x000fea0003800000 */
.L_x_369:
        /* <DEDUP_REMOVED lines=13> */
[----:B------:R-:W-:Y:S01]  /*0590*/  IMAD.MOV.U32 R23, RZ, RZ, R12 ;  /* 0x000000ffff177224 */ /* 0x000fe200078e000c */
[----:B------:R-:W-:Y:S01]  /*05a0*/  MOV R25, R13 ;  /* 0x0000000d00197202 */ /* 0x000fe20000000f00 */
[----:B------:R-:W-:Y:S02]  /*05b0*/  IMAD.MOV.U32 R2, RZ, RZ, R14 ;  /* 0x000000ffff027224 */ /* 0x000fe400078e000e */
[----:B------:R-:W-:-:S09]  /*05c0*/  IMAD.MOV.U32 R3, RZ, RZ, R15 ;  /* 0x000000ffff037224 */ /* 0x000fd200078e000f */
        /* <DEDUP_REMOVED lines=9> */
.L_x_362:
[----:B------:R-:W-:Y:S05]  /*0660*/  BSYNC.RECONVERGENT B2 ;  /* 0x0000000000027941 */ /* 0x000fea0003800200 */
.L_x_361:
        /* <DEDUP_REMOVED lines=25> */
.L_x_364:
[----:B------:R-:W-:Y:S05]  /*0800*/  BSYNC.RECONVERGENT B2 ;  /* 0x0000000000027941 */ /* 0x000fea0003800200 */
.L_x_363:
        /* <DEDUP_REMOVED lines=21> */
.L_x_366:
[----:B------:R-:W-:Y:S05]  /*0960*/  BSYNC.RECONVERGENT B2 ;  /* 0x0000000000027941 */ /* 0x000fea0003800200 */
.L_x_365:
        /* <DEDUP_REMOVED lines=21> */
.L_x_368:
[----:B------:R-:W-:Y:S05]  /*0ac0*/  BSYNC.RECONVERGENT B2 ;  /* 0x0000000000027941 */ /* 0x000fea0003800200 */
.L_x_367:
[----:B------:R-:W-:-:S05]  /*0ad0*/  VIADD R19, R19, 0x400 ;  /* 0x0000040013137836 */ /* 0x000fca0000000000 */
[----:B------:R-:W-:-:S13]  /*0ae0*/  ISETP.GE.AND P0, PT, R19, UR5, PT ;  /* 0x0000000513007c0c */ /* 0x000fda000bf06270 */
[----:B------:R-:W-:Y:S05]  /*0af0*/  @!P0 BRA `(.L_x_369) ;  /* 0xfffffff800708947 */ /* 0x000fea000383ffff */
.L_x_355:
[----:B------:R-:W-:Y:S05]  /*0b00*/  BSYNC.RECONVERGENT B1 ;  /* 0x0000000000017941 */ /* 0x000fea0003800200 */
.L_x_354:
        /* <DEDUP_REMOVED lines=35> */
.L_x_372:
[----:B------:R-:W-:Y:S05]  /*0d40*/  BSYNC.RECONVERGENT B1 ;  /* 0x0000000000017941 */ /* 0x000fea0003800200 */
.L_x_371:
        /* <DEDUP_REMOVED lines=31> */
.L_x_374:
[----:B------:R-:W-:Y:S05]  /*0f40*/  BSYNC.RECONVERGENT B1 ;  /* 0x0000000000017941 */ /* 0x000fea0003800200 */
.L_x_373:
        /* <DEDUP_REMOVED lines=31> */
.L_x_376:
[----:B------:R-:W-:Y:S05]  /*1140*/  BSYNC.RECONVERGENT B1 ;  /* 0x0000000000017941 */ /* 0x000fea0003800200 */
.L_x_375:
        /* <DEDUP_REMOVED lines=31> */
.L_x_378:
[----:B------:R-:W-:Y:S05]  /*1340*/  BSYNC.RECONVERGENT B1 ;  /* 0x0000000000017941 */ /* 0x000fea0003800200 */
.L_x_377:
[----:B------:R-:W-:Y:S01]  /*1350*/  ISETP.GT.AND P0, PT, R9, 0xf, PT ;  /* 0x0000000f0900780c */ /* 0x000fe20003f04270 */
[----:B-1----:R1:W1:Y:S01]  /*1360*/  SHFL.DOWN PT, R6, R4, 0x10, 0x1f ;  /* 0x0a001f0004067f89 */ /* 0x00226200000e0000 */
[----:B------:R-:W-:Y:S01]  /*1370*/  BSSY.RECONVERGENT B1, `(.L_x_379) ;  /* 0x000001d000017945 */ /* 0x000fe20003800200 */
[----:B0-----:R-:W-:Y:S01]  /*1380*/  MOV R14, R8 ;  /* 0x00000008000e7202 */ /* 0x001fe20000000f00 */
[----:B----4-:R-:W-:Y:S01]  /*1390*/  IMAD.MOV.U32 R15, RZ, RZ, R10 ;  /* 0x000000ffff0f7224 */ /* 0x010fe200078e000a */
[----:B--2---:R0:W2:Y:S01]  /*13a0*/  SHFL.DOWN PT, R7, R5, 0x10, 0x1f ;  /* 0x0a001f0005077f89 */ /* 0x0040a200000e0000 */
[----:B------:R-:W-:Y:S02]  /*13b0*/  IMAD.MOV.U32 R2, RZ, RZ, R4 ;  /* 0x000000ffff027224 */ /* 0x000fe400078e0004 */
[----:B------:R-:W-:Y:S01]  /*13c0*/  IMAD.MOV.U32 R3, RZ, RZ, R5 ;  /* 0x000000ffff037224 */ /* 0x000fe200078e0005 */
[----:B------:R0:W4:Y:S04]  /*13d0*/  SHFL.DOWN PT, R11, R8, 0x10, 0x1f ;  /* 0x0a001f00080b7f89 */ /* 0x00012800000e0000 */
        /* <DEDUP_REMOVED lines=22> */
.L_x_380:
[----:B------:R-:W-:Y:S05]  /*1540*/  BSYNC.RECONVERGENT B1 ;  /* 0x0000000000017941 */ /* 0x000fea0003800200 */
.L_x_379:
        /* <DEDUP_REMOVED lines=11> */
.L_x_382:
[----:B------:R-:W-:Y:S05]  /*1600*/  BSYNC.RECONVERGENT B1 ;  /* 0x0000000000017941 */ /* 0x000fea0003800200 */
.L_x_381:
        /* <DEDUP_REMOVED lines=31> */
.L_x_385:
[----:B------:R-:W-:Y:S05]  /*1800*/  BSYNC.RECONVERGENT B1 ;  /* 0x0000000000017941 */ /* 0x000fea0003800200 */
.L_x_384:
        /* <DEDUP_REMOVED lines=10> */
[----:B------:R-:W-:Y:S01]  /*18b0*/  MOV R15, R26 ;  /* 0x0000001a000f7202 */ /* 0x000fe20000000f00 */
[----:B------:R-:W-:Y:S02]  /*18c0*/  IMAD.MOV.U32 R29, RZ, RZ, R27 ;  /* 0x000000ffff1d7224 */ /* 0x000fe400078e001b */
[----:B------:R-:W-:Y:S02]  /*18d0*/  IMAD.MOV.U32 R4, RZ, RZ, R24 ;  /* 0x000000ffff047224 */ /* 0x000fe400078e0018 */
[----:B------:R-:W-:-:S08]  /*18e0*/  IMAD.MOV.U32 R5, RZ, RZ, R25 ;  /* 0x000000ffff057224 */ /* 0x000fd000078e0019 */
        /* <DEDUP_REMOVED lines=9> */
.L_x_387:
[----:B------:R-:W-:Y:S05]  /*1980*/  BSYNC.RECONVERGENT B1 ;  /* 0x0000000000017941 */ /* 0x000fea0003800200 */
.L_x_386:
        /* <DEDUP_REMOVED lines=21> */
.L_x_389:
[----:B------:R-:W-:Y:S05]  /*1ae0*/  BSYNC.RECONVERGENT B1 ;  /* 0x0000000000017941 */ /* 0x000fea0003800200 */
.L_x_388:
        /* <DEDUP_REMOVED lines=23> */
.L_x_391:
[----:B------:R-:W-:Y:S05]  /*1c60*/  BSYNC.RECONVERGENT B1 ;  /* 0x0000000000017941 */ /* 0x000fea0003800200 */
.L_x_390:
        /* <DEDUP_REMOVED lines=21> */
.L_x_393:
[----:B------:R-:W-:Y:S05]  /*1dc0*/  BSYNC.RECONVERGENT B1 ;  /* 0x0000000000017941 */ /* 0x000fea0003800200 */
.L_x_392:
        /* <DEDUP_REMOVED lines=21> */
.L_x_395:
[----:B------:R-:W-:Y:S05]  /*1f20*/  BSYNC.RECONVERGENT B1 ;  /* 0x0000000000017941 */ /* 0x000fea0003800200 */
.L_x_394:
        /* <DEDUP_REMOVED lines=21> */
.L_x_370:
        /* <DEDUP_REMOVED lines=19> */
[----:B0-----:R-:W-:Y:S01]  /*21b0*/  MOV R16, R9 ;  /* 0x0000000900107202 */ /* 0x001fe20000000f00 */
[----:B--2---:R-:W-:Y:S02]  /*21c0*/  IMAD.MOV.U32 R18, RZ, RZ, R11 ;  /* 0x000000ffff127224 */ /* 0x004fe400078e000b */
[----:B------:R-:W-:Y:S02]  /*21d0*/  IMAD.MOV.U32 R2, RZ, RZ, R6 ;  /* 0x000000ffff027224 */ /* 0x000fe400078e0006 */
[----:B------:R-:W-:-:S08]  /*21e0*/  IMAD.MOV.U32 R3, RZ, RZ, R7 ;  /* 0x000000ffff037224 */ /* 0x000fd000078e0007 */
        /* <DEDUP_REMOVED lines=15> */
.L_x_397:
[----:B------:R-:W-:Y:S05]  /*22e0*/  BSYNC.RECONVERGENT B1 ;  /* 0x0000000000017941 */ /* 0x000fea0003800200 */
.L_x_396:
        /* <DEDUP_REMOVED lines=32> */
.L_x_399:
[----:B------:R-:W-:Y:S05]  /*24f0*/  BSYNC.RECONVERGENT B1 ;  /* 0x0000000000017941 */ /* 0x000fea0003800200 */
.L_x_398:
[----:B-1----:R-:W-:Y:S01]  /*2500*/  VIADD R2, R4, 0x4 ;  /* 0x0000000404027836 */ /* 0x002fe20000000000 */
[----:B---3--:R1:W3:Y:S01]  /*2510*/  SHFL.DOWN PT, R8, R6, 0x4, R5 ;  /* 0x0880000006087989 */ /* 0x0082e200000e0005 */
[----:B------:R-:W-:Y:S01]  /*2520*/  BSSY.RECONVERGENT B1, `(.L_x_400) ;  /* 0x000001e000017945 */ /* 0x000fe20003800200 */
[----:B------:R-:W-:Y:S01]  /*2530*/  IMAD.MOV.U32 R14, RZ, RZ, R10 ;  /* 0x000000ffff0e7224 */ /* 0x000fe200078e000a */
[----:B------:R-:W-:Y:S01]  /*2540*/  MOV R3, R7 ;  /* 0x0000000700037202 */ /* 0x000fe20000000f00 */
[----:B0-----:R1:W0:Y:S01]  /*2550*/  SHFL.DOWN PT, R9, R7, 0x4, R5 ;  /* 0x0880000007097989 */ /* 0x00122200000e0005 */
[----:B------:R-:W-:Y:S01]  /*2560*/  ISETP.GT.AND P0, PT, R2, R5, PT ;  /* 0x000000050200720c */ /* 0x000fe20003f04270 */
[----:B------:R-:W-:Y:S02]  /*2570*/  IMAD.MOV.U32 R16, RZ, RZ, R12 ;  /* 0x000000ffff107224 */ /* 0x000fe400078e000c */
[----:B--2---:R1:W2:Y:S01]  /*2580*/  SHFL.DOWN PT, R11, R10, 0x4, R5 ;  /* 0x088000000a0b7989 */ /* 0x0042a200000e0005 */
[----:B------:R-:W-:-:S03]  /*2590*/  IMAD.MOV.U32 R2, RZ, RZ, R6 ;  /* 0x000000ffff027224 */ /* 0x000fc600078e0006 */
[----:B----4-:R1:W4:Y:S06]  /*25a0*/  SHFL.DOWN PT, R13, R12, 0x4, R5 ;  /* 0x088000000c0d7989 */ /* 0x01032c00000e0005 */
        /* <DEDUP_REMOVED lines=21> */
.L_x_401:
[----:B------:R-:W-:Y:S05]  /*2700*/  BSYNC.RECONVERGENT B1 ;  /* 0x0000000000017941 */ /* 0x000fea0003800200 */
.L_x_400:
        /* <DEDUP_REMOVED lines=32> */
.L_x_403:
[----:B------:R-:W-:Y:S05]  /*2910*/  BSYNC.RECONVERGENT B1 ;  /* 0x0000000000017941 */ /* 0x000fea0003800200 */
.L_x_402:
[----:B-1----:R-:W-:Y:S01]  /*2920*/  VIADD R2, R4, 0x10 ;  /* 0x0000001004027836 */ /* 0x002fe20000000000 */
[----:B---3--:R1:W3:Y:S01]  /*2930*/  SHFL.DOWN PT, R8, R6, 0x10, R5 ;  /* 0x0a00000006087989 */ /* 0x0082e200000e0005 */
[----:B------:R-:W-:Y:S01]  /*2940*/  BSSY.RECONVERGENT B1, `(.L_x_404) ;  /* 0x000001e000017945 */ /* 0x000fe20003800200 */
[----:B------:R-:W-:Y:S02]  /*2950*/  IMAD.MOV.U32 R14, RZ, RZ, R10 ;  /* 0x000000ffff0e7224 */ /* 0x000fe400078e000a */
[----:B------:R-:W-:Y:S01]  /*2960*/  ISETP.GT.AND P0, PT, R2, R5, PT ;  /* 0x000000050200720c */ /* 0x000fe20003f04270 */
[----:B0-----:R1:W0:Y:S01]  /*2970*/  SHFL.DOWN PT, R9, R7, 0x10, R5 ;  /* 0x0a00000007097989 */ /* 0x00122200000e0005 */
[----:B------:R-:W-:Y:S01]  /*2980*/  IMAD.MOV.U32 R15, RZ, RZ, R12 ;  /* 0x000000ffff0f7224 */ /* 0x000fe200078e000c */
[----:B------:R-:W-:Y:S01]  /*2990*/  MOV R2, R6 ;  /* 0x0000000600027202 */ /* 0x000fe20000000f00 */
[----:B------:R-:W-:Y:S01]  /*29a0*/  IMAD.MOV.U32 R3, RZ, RZ, R7 ;  /* 0x000000ffff037224 */ /* 0x000fe200078e0007 */
[----:B--2---:R1:W2:Y:S04]  /*29b0*/  SHFL.DOWN PT, R11, R10, 0x10, R5 ;  /* 0x0a0000000a0b7989 */ /* 0x0042a800000e0005 */
        /* <DEDUP_REMOVED lines=22> */
.L_x_405:
[----:B------:R-:W-:Y:S05]  /*2b20*/  BSYNC.RECONVERGENT B1 ;  /* 0x0000000000017941 */ /* 0x000fea0003800200 */
.L_x_404:
        /* <DEDUP_REMOVED lines=11> */
.L_x_407:
[----:B------:R-:W-:Y:S05]  /*2be0*/  BSYNC.RECONVERGENT B1 ;  /* 0x0000000000017941 */ /* 0x000fea0003800200 */
.L_x_406:
        /* <DEDUP_REMOVED lines=35> */
.L_x_409:
[----:B------:R-:W-:Y:S05]  /*2e20*/  BSYNC.RECONVERGENT B1 ;  /* 0x0000000000017941 */ /* 0x000fea0003800200 */
.L_x_408:
[----:B------:R-:W-:Y:S01]  /*2e30*/  UISETP.GE.AND UP0, UPT, UR8, 0x41, UPT ;  /* 0x000000410800788c */ /* 0x000fe2000bf06270 */
[----:B0-----:R-:W-:Y:S01]  /*2e40*/  IMAD.MOV.U32 R9, RZ, RZ, R11 ;  /* 0x000000ffff097224 */ /* 0x001fe200078e000b */
[----:B------:R-:W-:Y:S01]  /*2e50*/  MOV R2, R4 ;  /* 0x0000000400027202 */ /* 0x000fe20000000f00 */
[----:B------:R-:W-:Y:S02]  /*2e60*/  IMAD.MOV.U32 R0, RZ, RZ, R8 ;  /* 0x000000ffff007224 */ /* 0x000fe400078e0008 */
[----:B------:R-:W-:-:S04]  /*2e70*/  IMAD.MOV.U32 R3, RZ, RZ, R5 ;  /* 0x000000ffff037224 */ /* 0x000fc800078e0005 */
        /* <DEDUP_REMOVED lines=27> */
.L_x_411:
[----:B------:R-:W-:Y:S05]  /*3030*/  BSYNC.RECONVERGENT B1 ;  /* 0x0000000000017941 */ /* 0x000fea0003800200 */
.L_x_410:
        /* <DEDUP_REMOVED lines=32> */
.L_x_413:
[----:B------:R-:W-:Y:S05]  /*3240*/  BSYNC.RECONVERGENT B1 ;  /* 0x0000000000017941 */ /* 0x000fea0003800200 */
.L_x_412:
[----:B------:R-:W-:Y:S01]  /*3250*/  UISETP.GE.AND UP0, UPT, UR8, 0x81, UPT ;  /* 0x000000810800788c */ /* 0x000fe2000bf06270 */
[----:B------:R-:W-:Y:S01]  /*3260*/  IMAD.MOV.U32 R9, RZ, RZ, R11 ;  /* 0x000000ffff097224 */ /* 0x000fe200078e000b */
        /* <DEDUP_REMOVED lines=30> */
.L_x_415:
[----:B------:R-:W-:Y:S05]  /*3450*/  BSYNC.RECONVERGENT B1 ;  /* 0x0000000000017941 */ /* 0x000fea0003800200 */
.L_x_414:
        /* <DEDUP_REMOVED lines=32> */
.L_x_417:
[----:B------:R-:W-:Y:S05]  /*3660*/  BSYNC.RECONVERGENT B1 ;  /* 0x0000000000017941 */ /* 0x000fea0003800200 */
.L_x_416:
        /* <DEDUP_REMOVED lines=13> */
[----:B------:R-:W-:Y:S01]  /*3740*/  MOV R6, R2 ;  /* 0x0000000200067202 */ /* 0x000fe20000000f00 */
[----:B------:R-:W-:Y:S02]  /*3750*/  IMAD.MOV.U32 R7, RZ, RZ, R3 ;  /* 0x000000ffff077224 */ /* 0x000fe400078e0003 */
[----:B-1----:R-:W-:Y:S02]  /*3760*/  IMAD.MOV.U32 R9, RZ, RZ, R12 ;  /* 0x000000ffff097224 */ /* 0x002fe400078e000c */
        /* <DEDUP_REMOVED lines=16> */
.L_x_419:
[----:B------:R-:W-:Y:S05]  /*3870*/  BSYNC.RECONVERGENT B1 ;  /* 0x0000000000017941 */ /* 0x000fea0003800200 */
.L_x_418:
        /* <DEDUP_REMOVED lines=32> */
.L_x_351:
        /* <DEDUP_REMOVED lines=34> */
[----:B------:R-:W-:-:S04]  /*3ca0*/  IMAD.MOV.U32 R15, RZ, RZ, 0x500 ;  /* 0x00000500ff0f7424 */ /* 0x000fc800078e00ff */
        /* <DEDUP_REMOVED lines=8> */
[----:B------:R-:W-:Y:S02]  /*3d30*/  @P2 MOV R9, R13 ;  /* 0x0000000d00092202 */ /* 0x000fe40000000f00 */
[----:B------:R-:W-:-:S04]  /*3d40*/  @P2 SEL R7, R11, R7, P0 ;  /* 0x000000070b072207 */ /* 0x000fc80000000000 */
        /* <DEDUP_REMOVED lines=10> */
[----:B------:R-:W-:Y:S06]  /*3df0*/  BRA.U !UP0, `(.L_x_420) ;  /* 0x0000000508287547 */ /* 0x000fec000b800000 */
[----:B------:R-:W-:Y:S01]  /*3e00*/  IMAD.MOV.U32 R25, RZ, RZ, R2 ;  /* 0x000000ffff197224 */ /* 0x000fe200078e0002 */
[----:B------:R-:W0:Y:S01]  /*3e10*/  LDCU UR4, c[0x0][0x390] ;  /* 0x00007200ff0477ac */ /* 0x000e220008000800 */
[----:B------:R-:W-:Y:S02]  /*3e20*/  IMAD.MOV.U32 R24, RZ, RZ, R3 ;  /* 0x000000ffff187224 */ /* 0x000fe400078e0003 */
[----:B------:R-:W-:-:S07]  /*3e30*/  IMAD.MOV.U32 R27, RZ, RZ, 0x500 ;  /* 0x00000500ff1b7424 */ /* 0x000fce00078e00ff */
.L_x_421:
[----:B------:R-:W1:Y:S01]  /*3e40*/  LDC.64 R22, c[0x0][0x380] ;  /* 0x0000e000ff167b82 */ /* 0x000e620000000a00 */
[----:B------:R-:W-:-:S04]  /*3e50*/  IMAD.IADD R3, R0, 0x1, R27 ;  /* 0x0000000100037824 */ /* 0x000fc800078e021b */
[----:B-1----:R-:W-:-:S05]  /*3e60*/  IMAD.WIDE.U32 R22, R3, 0x10, R22 ;  /* 0x0000001003167825 */ /* 0x002fca00078e0016 */
        /* <DEDUP_REMOVED lines=14> */
[----:B------:R-:W-:Y:S02]  /*3f50*/  @P2 FSEL R29, R5, R21, P0 ;  /* 0x00000015051d2208 */ /* 0x000fe40000000000 */
[----:B------:R-:W2:Y:S01]  /*3f60*/  LDG.E.64.CONSTANT R4, desc[UR6][R22.64+0x4000] ;  /* 0x0040000616047981 */ /* 0x000ea2000c1e9b00 */
[----:B------:R-:W-:Y:S02]  /*3f70*/  @P2 IMAD.MOV.U32 R20, RZ, RZ, R26 ;  /* 0x000000ffff142224 */ /* 0x000fe400078e001a */
[----:B------:R-:W-:-:S06]  /*3f80*/  @P2 IMAD.MOV.U32 R21, RZ, RZ, R29 ;  /* 0x000000ffff152224 */ /* 0x000fcc00078e001d */
        /* <DEDUP_REMOVED lines=32> */
[----:B------:R-:W-:-:S05]  /*4190*/  VIADD R7, R27, 0xa00 ;  /* 0x00000a001b077836 */ /* 0x000fca0000000000 */
[----:B0-----:R-:W-:Y:S01]  /*41a0*/  ISETP.GT.AND P1, PT, R7, UR4, PT ;  /* 0x0000000407007c0c */ /* 0x001fe2000bf24270 */
[----:B------:R-:W-:-:S04]  /*41b0*/  VIADD R15, R27, 0x500 ;  /* 0x000005001b0f7836 */ /* 0x000fc80000000000 */
[----:B------:R-:W-:Y:S01]  /*41c0*/  IMAD.MOV.U32 R27, RZ, RZ, R15 ;  /* 0x000000ffff1b7224 */ /* 0x000fe200078e000f */
        /* <DEDUP_REMOVED lines=11> */
[----:B------:R-:W-:Y:S01]  /*4280*/  IMAD.MOV.U32 R24, RZ, RZ, R3 ;  /* 0x000000ffff187224 */ /* 0x000fe200078e0003 */
[----:B------:R-:W-:Y:S06]  /*4290*/  @!P1 BRA `(.L_x_421) ;  /* 0xfffffff800e89947 */ /* 0x000fec000383ffff */
.L_x_420:
[----:B------:R-:W-:-:S13]  /*42a0*/  ISETP.GE.AND P0, PT, R15, UR4, PT ;  /* 0x000000040f007c0c */ /* 0x000fda000bf06270 */
        /* <DEDUP_REMOVED lines=12> */
[----:B------:R-:W0:Y:S01]  /*4370*/  LDC.64 R6, c[0x0][0x380] ;  /* 0x0000e000ff067b82 */ /* 0x000e220000000a00 */
[----:B------:R-:W-:Y:S01]  /*4380*/  LEA.HI R8, R20, 0x1, RZ, 0x18 ;  /* 0x0000000114087811 */ /* 0x000fe200078fc0ff */
[----:B------:R-:W-:Y:S01]  /*4390*/  IMAD.IADD R21, R0, 0x1, R15 ;  /* 0x0000000100157824 */ /* 0x000fe200078e020f */
[----:B------:R-:W-:Y:S02]  /*43a0*/  MOV R12, R0 ;  /* 0x00000000000c7202 */ /* 0x000fe40000000f00 */
[----:B------:R-:W-:-:S05]  /*43b0*/  LOP3.LUT R8, R8, 0x3, RZ, 0xc0, !PT ;  /* 0x0000000308087812 */ /* 0x000fca00078ec0ff */
[----:B------:R-:W-:-:S07]  /*43c0*/  IMAD.MOV R14, RZ, RZ, -R8 ;  /* 0x000000ffff0e7224 */ /* 0x000fce00078e0a08 */
.L_x_428:
[----:B0-----:R-:W-:-:S05]  /*43d0*/  IMAD.WIDE.U32 R18, R21, 0x10, R6 ;  /* 0x0000001015127825 */ /* 0x001fca00078e0006 */
[----:B------:R-:W2:Y:S04]  /*43e0*/  LDG.E.64.CONSTANT R8, desc[UR6][R18.64] ;  /* 0x0000000612087981 */ /* 0x000ea8000c1e9b00 */
[----:B------:R-:W3:Y:S01]  /*43f0*/  LDG.E.64.CONSTANT R10, desc[UR6][R18.64+0x8] ;  /* 0x00000806120a7981 */ /* 0x000ee2000c1e9b00 */
[----:B------:R-:W-:Y:S01]  /*4400*/  VIADD R14, R14, 0x1 ;  /* 0x000000010e0e7836 */ /* 0x000fe20000000000 */
[----:B------:R-:W-:Y:S01]  /*4410*/  BSSY.RECONVERGENT B3, `(.L_x_426) ;  /* 0x000001a000037945 */ /* 0x000fe20003800200 */
[----:B------:R-:W-:Y:S02]  /*4420*/  IMAD.MOV.U32 R23, RZ, RZ, R2 ;  /* 0x000000ffff177224 */ /* 0x000fe400078e0002 */
        /* <DEDUP_REMOVED lines=24> */
.L_x_427:
[----:B------:R-:W-:Y:S05]  /*45b0*/  BSYNC.RECONVERGENT B3 ;  /* 0x0000000000037941 */ /* 0x000fea0003800200 */
.L_x_426:
[----:B------:R-:W-:Y:S02]  /*45c0*/  VIADD R12, R12, 0x100 ;  /* 0x000001000c0c7836 */ /* 0x000fe40000000000 */
[----:B------:R-:W-:Y:S01]  /*45d0*/  VIADD R21, R21, 0x100 ;  /* 0x0000010015157836 */ /* 0x000fe20000000000 */
[----:B------:R-:W-:Y:S06]  /*45e0*/  @P2 BRA `(.L_x_428) ;  /* 0xfffffffc00782947 */ /* 0x000fec000383ffff */
.L_x_425:
[----:B------:R-:W-:Y:S05]  /*45f0*/  BSYNC.RECONVERGENT B2 ;  /* 0x0000000000027941 */ /* 0x000fea0003800200 */
.L_x_424:
[----:B------:R-:W-:-:S13]  /*4600*/  ISETP.GE.U32.AND P0, PT, R20, 0x300, PT ;  /* 0x000003001400780c */ /* 0x000fda0003f06070 */
[----:B------:R-:W-:Y:S05]  /*4610*/  @!P0 BRA `(.L_x_423) ;  /* 0x0000000400c88947 */ /* 0x000fea0003800000 */
[----:B------:R-:W0:Y:S01]  /*4620*/  LDCU.64 UR8, c[0x0][0x380] ;  /* 0x00007000ff0877ac */ /* 0x000e220008000a00 */
[----:B------:R-:W1:Y:S01]  /*4630*/  LDC.64 R10, c[0x0][0x380] ;  /* 0x0000e000ff0a7b82 */ /* 0x000e620000000a00 */
[C---:B------:R-:W-:Y:S01]  /*4640*/  IADD3 R17, P0, PT, R12.reuse, R15, RZ ;  /* 0x0000000f0c117210 */ /* 0x040fe20007f1e0ff */
[----:B------:R-:W-:-:S04]  /*4650*/  IMAD.IADD R15, R12, 0x1, R15 ;  /* 0x000000010c0f7824 */ /* 0x000fc800078e020f */
[----:B------:R-:W-:Y:S01]  /*4660*/  IMAD.X R6, RZ, RZ, RZ, P0 ;  /* 0x000000ffff067224 */ /* 0x000fe200000e06ff */
[----:B0-----:R-:W-:-:S04]  /*4670*/  LEA R14, P1, R17, UR8, 0x4 ;  /* 0x00000008110e7c11 */ /* 0x001fc8000f8220ff */
[----:B------:R-:W-:Y:S02]  /*4680*/  IADD3 R14, P0, PT, R14, 0x3008, RZ ;  /* 0x000030080e0e7810 */ /* 0x000fe40007f1e0ff */
[----:B------:R-:W-:-:S05]  /*4690*/  LEA.HI.X R17, R17, UR9, R6, 0x4, P1 ;  /* 0x0000000911117c11 */ /* 0x000fca00088f2406 */
[----:B------:R-:W-:-:S07]  /*46a0*/  IMAD.X R17, RZ, RZ, R17, P0 ;  /* 0x000000ffff117224 */ /* 0x000fce00000e0611 */
.L_x_437:
[----:B-1----:R-:W-:-:S05]  /*46b0*/  IMAD.WIDE.U32 R8, R15, 0x10, R10 ;  /* 0x000000100f087825 */ /* 0x002fca00078e000a */
[----:B------:R-:W2:Y:S04]  /*46c0*/  LDG.E.64.CONSTANT R22, desc[UR6][R8.64] ;  /* 0x0000000608167981 */ /* 0x000ea8000c1e9b00 */
[----:B------:R0:W3:Y:S02]  /*46d0*/  LDG.E.64.CONSTANT R6, desc[UR6][R8.64+0x8] ;  /* 0x0000080608067981 */ /* 0x0000e4000c1e9b00 */
[----:B0-----:R-:W-:Y:S02]  /*46e0*/  IMAD.MOV.U32 R8, RZ, RZ, R14 ;  /* 0x000000ffff087224 */ /* 0x001fe400078e000e */
[----:B------:R-:W-:-:S05]  /*46f0*/  IMAD.MOV.U32 R9, RZ, RZ, R17 ;  /* 0x000000ffff097224 */ /* 0x000fca00078e0011 */
[----:B------:R0:W5:Y:S04]  /*4700*/  LDG.E.64.CONSTANT R20, desc[UR6][R8.64+-0x2008] ;  /* 0xffdff80608147981 */ /* 0x000168000c1e9b00 */
[----:B------:R0:W5:Y:S01]  /*4710*/  LDG.E.64.CONSTANT R18, desc[UR6][R8.64+-0x2000] ;  /* 0xffe0000608127981 */ /* 0x000162000c1e9b00 */
[----:B------:R-:W-:Y:S01]  /*4720*/  BSSY.RECONVERGENT B2, `(.L_x_429) ;  /* 0x0000015000027945 */ /* 0x000fe20003800200 */
[----:B--2---:R-:W-:Y:S01]  /*4730*/  DSETP.GEU.AND P0, PT, |R4|, |R22|, PT ;  /* 0x400000160400722a */ /* 0x004fe20003f0e200 */
[----:B------:R-:W-:Y:S02]  /*4740*/  IMAD.MOV.U32 R16, RZ, RZ, R22 ;  /* 0x000000ffff107224 */ /* 0x000fe400078e0016 */
[----:B------:R-:W-:Y:S01]  /*4750*/  IMAD.MOV.U32 R17, RZ, RZ, R23 ;  /* 0x000000ffff117224 */ /* 0x000fe200078e0017 */
[----:B---3--:R-:W-:Y:S01]  /*4760*/  MOV R29, R7 ;  /* 0x00000007001d7202 */ /* 0x008fe20000000f00 */
[----:B------:R-:W-:-:S09]  /*4770*/  IMAD.MOV.U32 R27, RZ, RZ, R6 ;  /* 0x000000ffff1b7224 */ /* 0x000fd200078e0006 */
        /* <DEDUP_REMOVED lines=15> */
.L_x_430:
[----:B------:R-:W-:Y:S05]  /*4870*/  BSYNC.RECONVERGENT B2 ;  /* 0x0000000000027941 */ /* 0x000fea0003800200 */
.L_x_429:
[----:B------:R0:W5:Y:S04]  /*4880*/  LDG.E.64.CONSTANT R6, desc[UR6][R8.64+-0x1008] ;  /* 0xffeff80608067981 */ /* 0x000168000c1e9b00 */
[----:B------:R0:W5:Y:S02]  /*4890*/  LDG.E.64.CONSTANT R4, desc[UR6][R8.64+-0x1000] ;  /* 0xfff0000608047981 */ /* 0x000164000c1e9b00 */
[----:B-----5:R-:W-:Y:S01]  /*48a0*/  DSETP.GEU.AND P0, PT, |R16|, |R20|, PT ;  /* 0x400000141000722a */ /* 0x020fe20003f0e200 */
[----:B------:R-:W-:Y:S01]  /*48b0*/  BSSY.RECONVERGENT B2, `(.L_x_431) ;  /* 0x0000014000027945 */ /* 0x000fe20003800200 */
[----:B------:R-:W-:Y:S02]  /*48c0*/  IMAD.MOV.U32 R2, RZ, RZ, R20 ;  /* 0x000000ffff027224 */ /* 0x000fe400078e0014 */
[----:B------:R-:W-:-:S02]  /*48d0*/  IMAD.MOV.U32 R3, RZ, RZ, R21 ;  /* 0x000000ffff037224 */ /* 0x000fc400078e0015 */
        /* <DEDUP_REMOVED lines=17> */
.L_x_432:
[----:B------:R-:W-:Y:S05]  /*49f0*/  BSYNC.RECONVERGENT B2 ;  /* 0x0000000000027941 */ /* 0x000fea0003800200 */
.L_x_431:
[----:B------:R0:W5:Y:S04]  /*4a00*/  LDG.E.64.CONSTANT R16, desc[UR6][R8.64+-0x8] ;  /* 0xfffff80608107981 */ /* 0x000168000c1e9b00 */
[----:B------:R0:W5:Y:S01]  /*4a10*/  LDG.E.64.CONSTANT R18, desc[UR6][R8.64] ;  /* 0x0000000608127981 */ /* 0x000162000c1e9b00 */
[----:B------:R-:W-:Y:S01]  /*4a20*/  DSETP.GEU.AND P0, PT, |R2|, |R6|, PT ;  /* 0x400000060200722a */ /* 0x000fe20003f0e200 */
[----:B------:R-:W-:Y:S01]  /*4a30*/  BSSY.RECONVERGENT B2, `(.L_x_433) ;  /* 0x0000014000027945 */ /* 0x000fe20003800200 */
[----:B------:R-:W-:Y:S02]  /*4a40*/  IMAD.MOV.U32 R20, RZ, RZ, R6 ;  /* 0x000000ffff147224 */ /* 0x000fe400078e0006 */
[----:B------:R-:W-:Y:S02]  /*4a50*/  IMAD.MOV.U32 R21, RZ, RZ, R7 ;  /* 0x000000ffff157224 */ /* 0x000fe400078e0007 */
[----:B------:R-:W-:-:S02]  /*4a60*/  IMAD.MOV.U32 R29, RZ, RZ, R4 ;  /* 0x000000ffff1d7224 */ /* 0x000fc400078e0004 */
        /* <DEDUP_REMOVED lines=16> */
.L_x_434:
[----:B------:R-:W-:Y:S05]  /*4b70*/  BSYNC.RECONVERGENT B2 ;  /* 0x0000000000027941 */ /* 0x000fea0003800200 */
.L_x_433:
[----:B-----5:R-:W-:Y:S01]  /*4b80*/  DSETP.GEU.AND P0, PT, |R20|, |R16|, PT ;  /* 0x400000101400722a */ /* 0x020fe20003f0e200 */
[----:B------:R-:W-:Y:S01]  /*4b90*/  BSSY.RECONVERGENT B2, `(.L_x_435) ;  /* 0x0000014000027945 */ /* 0x000fe20003800200 */
[----:B------:R-:W-:Y:S02]  /*4ba0*/  IMAD.MOV.U32 R4, RZ, RZ, R16 ;  /* 0x000000ffff047224 */ /* 0x000fe400078e0010 */
[----:B------:R-:W-:Y:S02]  /*4bb0*/  IMAD.MOV.U32 R5, RZ, RZ, R17 ;  /* 0x000000ffff057224 */ /* 0x000fe400078e0011 */
[----:B------:R-:W-:Y:S02]  /*4bc0*/  IMAD.MOV.U32 R2, RZ, RZ, R18 ;  /* 0x000000ffff027224 */ /* 0x000fe400078e0012 */
[----:B------:R-:W-:-:S06]  /*4bd0*/  IMAD.MOV.U32 R3, RZ, RZ, R19 ;  /* 0x000000ffff037224 */ /* 0x000fcc00078e0013 */
        /* <DEDUP_REMOVED lines=15> */
.L_x_436:
[----:B------:R-:W-:Y:S05]  /*4cd0*/  BSYNC.RECONVERGENT B2 ;  /* 0x0000000000027941 */ /* 0x000fea0003800200 */
.L_x_435:
[----:B------:R-:W-:Y:S01]  /*4ce0*/  VIADD R12, R12, 0x400 ;  /* 0x000004000c0c7836 */ /* 0x000fe20000000000 */
[----:B------:R-:W-:Y:S01]  /*4cf0*/  IADD3 R14, P1, PT, R8, 0x4000, RZ ;  /* 0x00004000080e7810 */ /* 0x000fe20007f3e0ff */
[----:B------:R-:W-:-:S03]  /*4d00*/  VIADD R15, R15, 0x400 ;  /* 0x000004000f0f7836 */ /* 0x000fc60000000000 */
[----:B------:R-:W-:Y:S01]  /*4d10*/  ISETP.GE.AND P0, PT, R12, R13, PT ;  /* 0x0000000d0c00720c */ /* 0x000fe20003f06270 */
[----:B------:R-:W-:-:S12]  /*4d20*/  IMAD.X R17, RZ, RZ, R9, P1 ;  /* 0x000000ffff117224 */ /* 0x000fd800008e0609 */
[----:B------:R-:W-:Y:S05]  /*4d30*/  @!P0 BRA `(.L_x_437) ;  /* 0xfffffff8005c8947 */ /* 0x000fea000383ffff */
.L_x_423:
[----:B------:R-:W-:Y:S05]  /*4d40*/  BSYNC.RECONVERGENT B1 ;  /* 0x0000000000017941 */ /* 0x000fea0003800200 */
.L_x_422:
        /* <DEDUP_REMOVED lines=32> */
.L_x_439:
[----:B------:R-:W-:Y:S05]  /*4f50*/  BSYNC.RECONVERGENT B1 ;  /* 0x0000000000017941 */ /* 0x000fea0003800200 */
.L_x_438:
        /* <DEDUP_REMOVED lines=12> */
[----:B---3--:R-:W-:Y:S01]  /*5020*/  IMAD.MOV.U32 R8, RZ, RZ, R14 ;  /* 0x000000ffff087224 */ /* 0x008fe200078e000e */
[----:B------:R-:W-:Y:S01]  /*5030*/  MOV R2, R4 ;  /* 0x0000000400027202 */ /* 0x000fe20000000f00 */
[----:B----4-:R-:W-:Y:S02]  /*5040*/  IMAD.MOV.U32 R9, RZ, RZ, R13 ;  /* 0x000000ffff097224 */ /* 0x010fe400078e000d */
        /* <DEDUP_REMOVED lines=16> */
.L_x_441:
[----:B------:R-:W-:Y:S05]  /*5150*/  BSYNC.RECONVERGENT B1 ;  /* 0x0000000000017941 */ /* 0x000fea0003800200 */
.L_x_440:
[----:B------:R-:W-:Y:S01]  /*5160*/  ISETP.GT.AND P0, PT, R10, 0x1b, PT ;  /* 0x0000001b0a00780c */ /* 0x000fe20003f04270 */
[----:B0-----:R0:W0:Y:S01]  /*5170*/  SHFL.DOWN PT, R6, R2, 0x4, 0x1f ;  /* 0x08801f0002067f89 */ /* 0x00102200000e0000 */
[----:B------:R-:W-:Y:S01]  /*5180*/  BSSY.RECONVERGENT B1, `(.L_x_442) ;  /* 0x000001d000017945 */ /* 0x000fe20003800200 */
[----:B------:R-:W-:Y:S02]  /*5190*/  IMAD.MOV.U32 R11, RZ, RZ, R8 ;  /* 0x000000ffff0b7224 */ /* 0x000fe400078e0008 */
[----:B------:R0:W0:Y:S01]  /*51a0*/  SHFL.DOWN PT, R7, R3, 0x4, 0x1f ;  /* 0x08801f0003077f89 */ /* 0x00002200000e0000 */
[----:B------:R-:W-:Y:S02]  /*51b0*/  IMAD.MOV.U32 R12, RZ, RZ, R9 ;  /* 0x000000ffff0c7224 */ /* 0x000fe400078e0009 */
[----:B-1----:R-:W-:Y:S01]  /*51c0*/  IMAD.MOV.U32 R4, RZ, RZ, R2 ;  /* 0x000000ffff047224 */ /* 0x002fe200078e0002 */
[----:B----4-:R1:W4:Y:S01]  /*51d0*/  SHFL.DOWN PT, R13, R8, 0x4, 0x1f ;  /* 0x08801f00080d7f89 */ /* 0x01032200000e0000 */
[----:B--2---:R-:W-:-:S03]  /*51e0*/  IMAD.MOV.U32 R5, RZ, RZ, R3 ;  /* 0x000000ffff057224 */ /* 0x004fc600078e0003 */
[----:B---3--:R1:W2:Y:S01]  /*51f0*/  SHFL.DOWN PT, R14, R9, 0x4, 0x1f ;  /* 0x08801f00090e7f89 */ /* 0x0082a200000e0000 */
[----:B------:R-:W-:Y:S05]  /*5200*/  @P0 BRA `(.L_x_443) ;  /* 0x0000000000500947 */ /* 0x000fea0003800000 */
[----:B0-----:R-:W-:Y:S01]  /*5210*/  DSETP.GEU.AND P0, PT, |R2|, |R6|, PT ;  /* 0x400000060200722a */ /* 0x001fe20003f0e200 */
[----:B----4-:R-:W-:Y:S02]  /*5220*/  IMAD.MOV.U32 R11, RZ, RZ, R13 ;  /* 0x000000ffff0b7224 */ /* 0x010fe400078e000d */
        /* <DEDUP_REMOVED lines=18> */
.L_x_443:
[----:B------:R-:W-:Y:S05]  /*5350*/  BSYNC.RECONVERGENT B1 ;  /* 0x0000000000017941 */ /* 0x000fea0003800200 */
.L_x_442:
[----:B------:R-:W-:Y:S01]  /*5360*/  ISETP.GT.AND P0, PT, R10, 0x17, PT ;  /* 0x000000170a00780c */ /* 0x000fe20003f04270 */
[----:B0-----:R0:W3:Y:S01]  /*5370*/  SHFL.DOWN PT, R2, R4, 0x8, 0x1f ;  /* 0x09001f0004027f89 */ /* 0x0010e200000e0000 */
[----:B------:R-:W-:Y:S01]  /*5380*/  BSSY.RECONVERGENT B1, `(.L_x_444) ;  /* 0x000001d000017945 */ /* 0x000fe20003800200 */
[----:B-1----:R-:W-:Y:S02]  /*5390*/  IMAD.MOV.U32 R8, RZ, RZ, R11 ;  /* 0x000000ffff087224 */ /* 0x002fe400078e000b */
[----:B------:R0:W1:Y:S01]  /*53a0*/  SHFL.DOWN PT, R3, R5, 0x8, 0x1f ;  /* 0x09001f0005037f89 */ /* 0x00006200000e0000 */
[----:B------:R-:W-:Y:S02]  /*53b0*/  IMAD.MOV.U32 R9, RZ, RZ, R12 ;  /* 0x000000ffff097224 */ /* 0x000fe400078e000c */
[----:B------:R-:W-:Y:S01]  /*53c0*/  IMAD.MOV.U32 R6, RZ, RZ, R4 ;  /* 0x000000ffff067224 */ /* 0x000fe200078e0004 */
[----:B--2---:R0:W2:Y:S01]  /*53d0*/  SHFL.DOWN PT, R14, R11, 0x8, 0x1f ;  /* 0x09001f000b0e7f89 */ /* 0x0040a200000e0000 */
[----:B------:R-:W-:-:S03]  /*53e0*/  IMAD.MOV.U32 R7, RZ, RZ, R5 ;  /* 0x000000ffff077224 */ /* 0x000fc600078e0005 */
[----:B----4-:R0:W4:Y:S01]  /*53f0*/  SHFL.DOWN PT, R13, R12, 0x8, 0x1f ;  /* 0x09001f000c0d7f89 */ /* 0x01012200000e0000 */
[----:B------:R-:W-:Y:S05]  /*5400*/  @P0 BRA `(.L_x_445) ;  /* 0x0000000000500947 */ /* 0x000fea0003800000 */
[----:B-1-3--:R-:W-:Y:S01]  /*5410*/  DSETP.GEU.AND P0, PT, |R4|, |R2|, PT ;  /* 0x400000020400722a */ /* 0x00afe20003f0e200 */
[----:B--2---:R-:W-:Y:S01]  /*5420*/  IMAD.MOV.U32 R8, RZ, RZ, R14 ;  /* 0x000000ffff087224 */ /* 0x004fe200078e000e */
        /* <DEDUP_REMOVED lines=18> */
.L_x_445:
[----:B------:R-:W-:Y:S05]  /*5550*/  BSYNC.RECONVERGENT B1 ;  /* 0x0000000000017941 */ /* 0x000fea0003800200 */
.L_x_444:
[----:B------:R-:W-:Y:S01]  /*5560*/  ISETP.GT.AND P0, PT, R10, 0xf, PT ;  /* 0x0000000f0a00780c */ /* 0x000fe20003f04270 */
[----:B0-----:R0:W0:Y:S01]  /*5570*/  SHFL.DOWN PT, R4, R6, 0x10, 0x1f ;  /* 0x0a001f0006047f89 */ /* 0x00102200000e0000 */
[----:B------:R-:W-:Y:S01]  /*5580*/  BSSY.RECONVERGENT B1, `(.L_x_446) ;  /* 0x000001d000017945 */ /* 0x000fe20003800200 */
[----:B--2---:R-:W-:Y:S02]  /*5590*/  IMAD.MOV.U32 R14, RZ, RZ, R8 ;  /* 0x000000ffff0e7224 */ /* 0x004fe400078e0008 */
[----:B------:R2:W0:Y:S01]  /*55a0*/  SHFL.DOWN PT, R5, R7, 0x10, 0x1f ;  /* 0x0a001f0007057f89 */ /* 0x00042200000e0000 */
[----:B------:R-:W-:Y:S02]  /*55b0*/  IMAD.MOV.U32 R15, RZ, RZ, R9 ;  /* 0x000000ffff0f7224 */ /* 0x000fe400078e0009 */
[----:B---3--:R-:W-:Y:S01]  /*55c0*/  IMAD.MOV.U32 R2, RZ, RZ, R6 ;  /* 0x000000ffff027224 */ /* 0x008fe200078e0006 */
[----:B------:R2:W3:Y:S01]  /*55d0*/  SHFL.DOWN PT, R11, R8, 0x10, 0x1f ;  /* 0x0a001f00080b7f89 */ /* 0x0004e200000e0000 */
[----:B-1----:R-:W-:-:S03]  /*55e0*/  IMAD.MOV.U32 R3, RZ, RZ, R7 ;  /* 0x000000ffff037224 */ /* 0x002fc600078e0007 */
[----:B------:R2:W1:Y:S01]  /*55f0*/  SHFL.DOWN PT, R12, R9, 0x10, 0x1f ;  /* 0x0a001f00090c7f89 */ /* 0x00046200000e0000 */
[----:B------:R-:W-:Y:S05]  /*5600*/  @P0 BRA `(.L_x_447) ;  /* 0x0000000000500947 */ /* 0x000fea0003800000 */
[----:B0-----:R-:W-:Y:S01]  /*5610*/  DSETP.GEU.AND P0, PT, |R6|, |R4|, PT ;  /* 0x400000040600722a */ /* 0x001fe20003f0e200 */
[----:B---3--:R-:W-:Y:S02]  /*5620*/  IMAD.MOV.U32 R14, RZ, RZ, R11 ;  /* 0x000000ffff0e7224 */ /* 0x008fe400078e000b */
[----:B-1----:R-:W-:Y:S02]  /*5630*/  IMAD.MOV.U32 R15, RZ, RZ, R12 ;  /* 0x000000ffff0f7224 */ /* 0x002fe400078e000c */
        /* <DEDUP_REMOVED lines=17> */
.L_x_447:
[----:B------:R-:W-:Y:S05]  /*5750*/  BSYNC.RECONVERGENT B1 ;  /* 0x0000000000017941 */ /* 0x000fea0003800200 */
.L_x_446:
        /* <DEDUP_REMOVED lines=11> */
.L_x_449:
[----:B------:R-:W-:Y:S05]  /*5810*/  BSYNC.RECONVERGENT B1 ;  /* 0x0000000000017941 */ /* 0x000fea0003800200 */
.L_x_448:
        /* <DEDUP_REMOVED lines=8> */
[----:B--2---:R-:W2:Y:S04]  /*58a0*/  LDS.128 R4, [R0+0x20] ;  /* 0x0000200000047984 */ /* 0x004ea80000000c00 */
[----:B-1--4-:R1:W4:Y:S04]  /*58b0*/  LDS.64 R12, [R0+0x80] ;  /* 0x00008000000c7984 */ /* 0x0123280000000a00 */
[----:B---3--:R1:W3:Y:S01]  /*58c0*/  LDS.128 R8, [R0+0x30] ;  /* 0x0000300000087984 */ /* 0x0082e20000000c00 */
[----:B0-----:R-:W-:Y:S01]  /*58d0*/  DSETP.GEU.AND P0, PT, |R2|, |R16|, PT ;  /* 0x400000100200722a */ /* 0x001fe20003f0e200 */
[----:B------:R-:W-:-:S02]  /*58e0*/  IMAD.MOV.U32 R24, RZ, RZ, R16 ;  /* 0x000000ffff187224 */ /* 0x000fc400078e0010 */
[----:B------:R-:W-:Y:S02]  /*58f0*/  IMAD.MOV.U32 R25, RZ, RZ, R17 ;  /* 0x000000ffff197224 */ /* 0x000fe400078e0011 */
[----:B--2---:R-:W-:Y:S02]  /*5900*/  IMAD.MOV.U32 R27, RZ, RZ, R4 ;  /* 0x000000ffff1b7224 */ /* 0x004fe400078e0004 */
[----:B------:R-:W-:-:S07]  /*5910*/  IMAD.MOV.U32 R29, RZ, RZ, R5 ;  /* 0x000000ffff1d7224 */ /* 0x000fce00078e0005 */
[----:B-1-34-:R-:W-:Y:S05]  /*5920*/  @!P0 BRA `(.L_x_451) ;  /* 0x0000000000388947 */ /* 0x01afea0003800000 */
        /* <DEDUP_REMOVED lines=14> */
.L_x_451:
[----:B------:R-:W-:Y:S05]  /*5a10*/  BSYNC.RECONVERGENT B1 ;  /* 0x0000000000017941 */ /* 0x000fea0003800200 */
.L_x_450:
        /* <DEDUP_REMOVED lines=23> */
.L_x_453:
[----:B------:R-:W-:Y:S05]  /*5b90*/  BSYNC.RECONVERGENT B1 ;  /* 0x0000000000017941 */ /* 0x000fea0003800200 */
.L_x_452:
        /* <DEDUP_REMOVED lines=21> */
.L_x_455:
[----:B------:R-:W-:Y:S05]  /*5cf0*/  BSYNC.RECONVERGENT B1 ;  /* 0x0000000000017941 */ /* 0x000fea0003800200 */
.L_x_454:
        /* <DEDUP_REMOVED lines=23> */
.L_x_457:
[----:B------:R-:W-:Y:S05]  /*5e70*/  BSYNC.RECONVERGENT B1 ;  /* 0x0000000000017941 */ /* 0x000fea0003800200 */
.L_x_456:
[----:B------:R-:W-:Y:S01]  /*5e80*/  DSETP.GEU.AND P0, PT, |R14|, |R22|, PT ;  /* 0x400000160e00722a */ /* 0x000fe20003f0e200 */
[----:B------:R-:W-:Y:S01]  /*5e90*/  BSSY.RECONVERGENT B1, `(.L_x_458) ;  /* 0x0000014000017945 */ /* 0x000fe20003800200 */
[----:B------:R-:W-:Y:S01]  /*5ea0*/  MOV R2, R22 ;  /* 0x0000001600027202 */ /* 0x000fe20000000f00 */
[----:B------:R-:W-:Y:S02]  /*5eb0*/  IMAD.MOV.U32 R3, RZ, RZ, R23 ;  /* 0x000000ffff037224 */ /* 0x000fe400078e0017 */
[----:B-1----:R-:W-:Y:S02]  /*5ec0*/  IMAD.MOV.U32 R19, RZ, RZ, R8 ;  /* 0x000000ffff137224 */ /* 0x002fe400078e0008 */
        /* <DEDUP_REMOVED lines=16> */
.L_x_459:
[----:B------:R-:W-:Y:S05]  /*5fd0*/  BSYNC.RECONVERGENT B1 ;  /* 0x0000000000017941 */ /* 0x000fea0003800200 */
.L_x_458:
        /* <DEDUP_REMOVED lines=21> */
.L_x_461:
[----:B------:R-:W-:Y:S05]  /*6130*/  BSYNC.RECONVERGENT B1 ;  /* 0x0000000000017941 */ /* 0x000fea0003800200 */
.L_x_460:
        /* <DEDUP_REMOVED lines=20> */
.L_x_383:
[----:B------:R-:W-:Y:S05]  /*6280*/  BSYNC.RECONVERGENT B0 ;  /* 0x0000000000007941 */ /* 0x000fea0003800200 */
.L_x_350:
[----:B------:R-:W-:Y:S05]  /*6290*/  @P1 EXIT ;  /* 0x000000000000194d */ /* 0x000fea0003800000 */
[----:B01----:R-:W0:Y:S02]  /*62a0*/  LDC.64 R4, c[0x0][0x388] ;  /* 0x0000e200ff047b82 */ /* 0x003e240000000a00 */
[----:B0-----:R-:W-:Y:S04]  /*62b0*/  STG.E.64 desc[UR6][R4.64], R2 ;  /* 0x0000000204007986 */ /* 0x001fe8000c101b06 */
[----:B------:R-:W-:Y:S01]  /*62c0*/  STG.E.64 desc[UR6][R4.64+0x8], R14 ;  /* 0x0000080e04007986 */ /* 0x000fe2000c101b06 */
[----:B------:R-:W-:Y:S05]  /*62d0*/  EXIT ;  /* 0x000000000000794d */ /* 0x000fea0003800000 */
.L_x_462:
        /* <DEDUP_REMOVED lines=10> */
.L_x_723:


//--------------------- .text._ZN6thrust24THRUST_300001_SM_1000_NS8cuda_cub4core6detail13_kernel_agentINS1_8__reduce10DrainAgentIiEEJN3cub18CUB_300001_SM_10009GridQueueIjEEiEEEvDpT0_ --------------------------
	.section	.text._ZN6thrust24THRUST_300001_SM_1000_NS8cuda_cub4core6detail13_kernel_agentINS1_8__reduce10DrainAgentIiEEJN3cub18CUB_300001_SM_10009GridQueueIjEEiEEEvDpT0_,"ax",@progbits
	.align	128
        .global         _ZN6thrust24THRUST_300001_SM_1000_NS8cuda_cub4core6detail13_kernel_agentINS1_8__reduce10DrainAgentIiEEJN3cub18CUB_300001_SM_10009GridQueueIjEEiEEEvDpT0_
        .type           _ZN6thrust24THRUST_300001_SM_1000_NS8cuda_cub4core6detail13_kernel_agentINS1_8__reduce10DrainAgentIiEEJN3cub18CUB_300001_SM_10009GridQueueIjEEiEEEvDpT0_,@function
        .size           _ZN6thrust24THRUST_300001_SM_1000_NS8cuda_cub4core6detail13_kernel_agentINS1_8__reduce10DrainAgentIiEEJN3cub18CUB_300001_SM_10009GridQueueIjEEiEEEvDpT0_,(.L_x_724 - _ZN6thrust24THRUST_300001_SM_1000_NS8cuda_cub4core6detail13_kernel_agentINS1_8__reduce10DrainAgentIiEEJN3cub18CUB_300001_SM_10009GridQueueIjEEiEEEvDpT0_)
        .other          _ZN6thrust24THRUST_300001_SM_1000_NS8cuda_cub4core6detail13_kernel_agentINS1_8__reduce10DrainAgentIiEEJN3cub18CUB_300001_SM_10009GridQueueIjEEiEEEvDpT0_,@"STO_CUDA_ENTRY STV_DEFAULT"
_ZN6thrust24THRUST_300001_SM_1000_NS8cuda_cub4core6detail13_kernel_agentINS1_8__reduce10DrainAgentIiEEJN3cub18CUB_300001_SM_10009GridQueueIjEEiEEEvDpT0_:
.text._ZN6thrust24THRUST_300001_SM_1000_NS8cuda_cub4core6detail13_kernel_agentINS1_8__reduce10DrainAgentIiEEJN3cub18CUB_300001_SM_10009GridQueueIjEEiEEEvDpT0_:
[----:B------:R-:W-:Y:S08]  /*0000*/  LDC R1, c[0x0][0x37c] ;  /* 0x0000df00ff017b82 */ /* 0x000ff00000000800 */
[----:B------:R-:W0:Y:S01]  /*0010*/  LDC.64 R2, c[0x0][0x380] ;  /* 0x0000e000ff027b82 */ /* 0x000e220000000a00 */
[----:B------:R-:W0:Y:S07]  /*0020*/  LDCU.64 UR4, c[0x0][0x358] ;  /* 0x00006b00ff0477ac */ /* 0x000e2e0008000a00 */
[----:B------:R-:W1:Y:S01]  /*0030*/  LDC R5, c[0x0][0x388] ;  /* 0x0000e200ff057b82 */ /* 0x000e620000000800 */
[----:B0-----:R-:W-:Y:S04]  /*0040*/  STG.E desc[UR4][R2.64+0x4], RZ ;  /* 0x000004ff02007986 */ /* 0x001fe8000c101904 */
[----:B-1----:R-:W-:Y:S01]  /*0050*/  STG.E desc[UR4][R2.64], R5 ;  /* 0x0000000502007986 */ /* 0x002fe2000c101904 */
[----:B------:R-:W-:Y:S05]  /*0060*/  EXIT ;  /* 0x000000000000794d */ /* 0x000fea0003800000 */
.L_x_463:
        /* <DEDUP_REMOVED lines=9> */
.L_x_724:


//--------------------- .text._ZN6thrust24THRUST_300001_SM_1000_NS8cuda_cub4core6detail13_kernel_agentINS1_8__reduce11ReduceAgentINS0_12zip_iteratorIN4cuda3std3__45tupleIJNS0_10device_ptrIdEENS0_17counting_iteratorIlNS0_11use_defaultESF_SF_EEEEEEEPNSB_IJdlEEESJ_iNS1_9__extrema9arg_max_fIdl7AbsLessEEEEJSI_SK_iN3cub18CUB_300001_SM_100013GridEvenShareIiEENSR_9GridQueueIjEESO_EEEvDpT0_ --------------------------
	.section	.text._ZN6thrust24THRUST_300001_SM_1000_NS8cuda_cub4core6detail13_kernel_agentINS1_8__reduce11ReduceAgentINS0_12zip_iteratorIN4cuda3std3__45tupleIJNS0_10device_ptrIdEENS0_17counting_iteratorIlNS0_11use_defaultESF_SF_EEEEEEEPNSB_IJdlEEESJ_iNS1_9__extrema9arg_max_fIdl7AbsLessEEEEJSI_SK_iN3cub18CUB_300001_SM_100013GridEvenShareIiEENSR_9GridQueueIjEESO_EEEvDpT0_,"ax",@progbits
	.align	128
        .global         _ZN6thrust24THRUST_300001_SM_1000_NS8cuda_cub4core6detail13_kernel_agentINS1_8__reduce11ReduceAgentINS0_12zip_iteratorIN4cuda3std3__45tupleIJNS0_10device_ptrIdEENS0_17counting_iteratorIlNS0_11use_defaultESF_SF_EEEEEEEPNSB_IJdlEEESJ_iNS1_9__extrema9arg_max_fIdl7AbsLessEEEEJSI_SK_iN3cub18CUB_300001_SM_100013GridEvenShareIiEENSR_9GridQueueIjEESO_EEEvDpT0_
        .type           _ZN6thrust24THRUST_300001_SM_1000_NS8cuda_cub4core6detail13_kernel_agentINS1_8__reduce11ReduceAgentINS0_12zip_iteratorIN4cuda3std3__45tupleIJNS0_10device_ptrIdEENS0_17counting_iteratorIlNS0_11use_defaultESF_SF_EEEEEEEPNSB_IJdlEEESJ_iNS1_9__extrema9arg_max_fIdl7AbsLessEEEEJSI_SK_iN3cub18CUB_300001_SM_100013GridEvenShareIiEENSR_9GridQueueIjEESO_EEEvDpT0_,@function
        .size           _ZN6thrust24THRUST_300001_SM_1000_NS8cuda_cub4core6detail13_kernel_agentINS1_8__reduce11ReduceAgentINS0_12zip_iteratorIN4cuda3std3__45tupleIJNS0_10device_ptrIdEENS0_17counting_iteratorIlNS0_11use_defaultESF_SF_EEEEEEEPNSB_IJdlEEESJ_iNS1_9__extrema9arg_max_fIdl7AbsLessEEEEJSI_SK_iN3cub18CUB_300001_SM_100013GridEvenShareIiEENSR_9GridQueueIjEESO_EEEvDpT0_,(.L_x_725 - _ZN6thrust24THRUST_300001_SM_1000_NS8cuda_cub4core6detail13_kernel_agentINS1_8__reduce11ReduceAgentINS0_12zip_iteratorIN4cuda3std3__45tupleIJNS0_10device_ptrIdEENS0_17counting_iteratorIlNS0_11use_defaultESF_SF_EEEEEEEPNSB_IJdlEEESJ_iNS1_9__extrema9arg_max_fIdl7AbsLessEEEEJSI_SK_iN3cub18CUB_300001_SM_100013GridEvenShareIiEENSR_9GridQueueIjEESO_EEEvDpT0_)
        .other          _ZN6thrust24THRUST_300001_SM_1000_NS8cuda_cub4core6detail13_kernel_agentINS1_8__reduce11ReduceAgentINS0_12zip_iteratorIN4cuda3std3__45tupleIJNS0_10device_ptrIdEENS0_17counting_iteratorIlNS0_11use_defaultESF_SF_EEEEEEEPNSB_IJdlEEESJ_iNS1_9__extrema9arg_max_fIdl7AbsLessEEEEJSI_SK_iN3cub18CUB_300001_SM_100013GridEvenShareIiEENSR_9GridQueueIjEESO_EEEvDpT0_,@"STO_CUDA_ENTRY STV_DEFAULT"
_ZN6thrust24THRUST_300001_SM_1000_NS8cuda_cub4core6detail13_kernel_agentINS1_8__reduce11ReduceAgentINS0_12zip_iteratorIN4cuda3std3__45tupleIJNS0_10device_ptrIdEENS0_17counting_iteratorIlNS0_11use_defaultESF_SF_EEEEEEEPNSB_IJdlEEESJ_iNS1_9__extrema9arg_max_fIdl7AbsLessEEEEJSI_SK_iN3cub18CUB_300001_SM_100013GridEvenShareIiEENSR_9GridQueueIjEESO_EEEvDpT0_:
.text._ZN6thrust24THRUST_300001_SM_1000_NS8cuda_cub4core6detail13_kernel_agentINS1_8__reduce11ReduceAgentINS0_12zip_iteratorIN4cuda3std3__45tupleIJNS0_10device_ptrIdEENS0_17counting_iteratorIlNS0_11use_defaultESF_SF_EEEEEEEPNSB_IJdlEEESJ_iNS1_9__extrema9arg_max_fIdl7AbsLessEEEEJSI_SK_iN3cub18CUB_300001_SM_100013GridEvenShareIiEENSR_9GridQueueIjEESO_EEEvDpT0_:
[----:B------:R-:W-:Y:S01]  /*0000*/  LDC R1, c[0x0][0x37c] ;  /* 0x0000df00ff017b82 */ /* 0x000fe20000000800 */
[----:B------:R-:W0:Y:S01]  /*0010*/  S2R R0, SR_CTAID.X ;  /* 0x0000000000007919 */ /* 0x000e220000002500 */
[----:B------:R-:W1:Y:S01]  /*0020*/  LDCU UR4, c[0x0][0x398] ;  /* 0x00007300ff0477ac */ /* 0x000e620008000800 */
[----:B------:R-:W-:Y:S01]  /*0030*/  BSSY.RECONVERGENT B0, `(.L_x_464) ;  /* 0x000066d000007945 */ /* 0x000fe20003800200 */
[----:B------:R-:W2:Y:S01]  /*0040*/  LDCU UR6, c[0x0][0x370] ;  /* 0x00006e00ff0677ac */ /* 0x000ea20008000800 */
[----:B------:R-:W3:Y:S01]  /*0050*/  LDCU.64 UR10, c[0x0][0x358] ;  /* 0x00006b00ff0a77ac */ /* 0x000ee20008000a00 */
[----:B-1----:R-:W-:Y:S01]  /*0060*/  IMAD.U32 R7, RZ, RZ, UR4 ;  /* 0x00000004ff077e24 */ /* 0x002fe2000f8e00ff */
[----:B--2---:R-:W-:Y:S01]  /*0070*/  UIMAD UR6, UR6, 0x500, URZ ;  /* 0x00000500060678a4 */ /* 0x004fe2000f8e02ff */
[----:B0-----:R-:W-:-:S04]  /*0080*/  IMAD R10, R0, 0x500, RZ ;  /* 0x00000500000a7824 */ /* 0x001fc800078e02ff */
[----:B------:R-:W-:-:S05]  /*0090*/  VIADD R2, R10, 0x500 ;  /* 0x000005000a027836 */ /* 0x000fca0000000000 */
[----:B------:R-:W-:-:S13]  /*00a0*/  ISETP.GT.AND P0, PT, R2, R7, PT ;  /* 0x000000070200720c */ /* 0x000fda0003f04270 */
[----:B---3--:R-:W-:Y:S05]  /*00b0*/  @!P0 BRA `(.L_x_465) ;  /* 0x0000003800d08947 */ /* 0x008fea0003800000 */
[----:B------:R-:W0:Y:S01]  /*00c0*/  S2R R5, SR_TID.X ;  /* 0x0000000000057919 */ /* 0x000e220000002100 */
[----:B------:R-:W-:Y:S01]  /*00d0*/  IMAD.IADD R4, R7, 0x1, -R10 ;  /* 0x0000000107047824 */ /* 0x000fe200078e0a0a */
[----:B------:R-:W1:Y:S01]  /*00e0*/  LDCU.64 UR6, c[0x0][0x388] ;  /* 0x00007100ff0677ac */ /* 0x000e620008000a00 */
[----:B------:R-:W-:Y:S01]  /*00f0*/  BSSY.RECONVERGENT B1, `(.L_x_466) ;  /* 0x0000010000017945 */ /* 0x000fe20003800200 */
[----:B------:R-:W-:Y:S01]  /*0100*/  IMAD.MOV.U32 R8, RZ, RZ, RZ ;  /* 0x000000ffff087224 */ /* 0x000fe200078e00ff */
[----:B------:R-:W-:Y:S01]  /*0110*/  CS2R R2, SRZ ;  /* 0x0000000000027805 */ /* 0x000fe2000001ff00 */
[----:B------:R-:W2:Y:S01]  /*0120*/  LDCU.64 UR8, c[0x0][0x388] ;  /* 0x00007100ff0877ac */ /* 0x000ea20008000a00 */
[----:B------:R-:W-:Y:S01]  /*0130*/  IMAD.MOV.U32 R6, RZ, RZ, RZ ;  /* 0x000000ffff067224 */ /* 0x000fe200078e00ff */
[----:B0-----:R-:W-:Y:S01]  /*0140*/  ISETP.GE.AND P0, PT, R5, R4, PT ;  /* 0x000000040500720c */ /* 0x001fe20003f06270 */
[----:B------:R-:W-:-:S12]  /*0150*/  IMAD.MOV.U32 R9, RZ, RZ, R5 ;  /* 0x000000ffff097224 */ /* 0x000fd800078e0005 */
[----:B-12---:R-:W-:Y:S05]  /*0160*/  @P0 BRA `(.L_x_467) ;  /* 0x0000000000200947 */ /* 0x006fea0003800000 */
[----:B------:R-:W0:Y:S01]  /*0170*/  LDC.64 R2, c[0x0][0x380] ;  /* 0x0000e000ff027b82 */ /* 0x000e220000000a00 */
[----:B------:R-:W-:Y:S01]  /*0180*/  IMAD.IADD R11, R10, 0x1, R5 ;  /* 0x000000010a0b7824 */ /* 0x000fe200078e0205 */
[----:B------:R-:W1:Y:S03]  /*0190*/  LDCU.64 UR4, c[0x0][0x388] ;  /* 0x00007100ff0477ac */ /* 0x000e660008000a00 */
[----:B0-----:R-:W-:-:S06]  /*01a0*/  IMAD.WIDE R2, R11, 0x8, R2 ;  /* 0x000000080b027825 */ /* 0x001fcc00078e0202 */
[----:B------:R-:W5:Y:S01]  /*01b0*/  LDG.E.64 R2, desc[UR10][R2.64] ;  /* 0x0000000a02027981 */ /* 0x000f62000c1e1b00 */
[----:B-1----:R-:W-:Y:S01]  /*01c0*/  IADD3 R8, P0, PT, R11, UR4, RZ ;  /* 0x000000040b087c10 */ /* 0x002fe2000ff1e0ff */
[----:B------:R-:W-:-:S03]  /*01d0*/  VIADD R9, R5, 0x100 ;  /* 0x0000010005097836 */ /* 0x000fc60000000000 */
[----:B------:R-:W-:-:S09]  /*01e0*/  LEA.HI.X.SX32 R6, R11, UR5, 0x1, P0 ;  /* 0x000000050b067c11 */ /* 0x000fd200080f0eff */
.L_x_467:
[----:B------:R-:W-:Y:S05]  /*01f0*/  BSYNC.RECONVERGENT B1 ;  /* 0x0000000000017941 */ /* 0x000fea0003800200 */
.L_x_466:
        /* <DEDUP_REMOVED lines=9> */
[----:B------:R-:W0:Y:S01]  /*0290*/  LDC.64 R12, c[0x0][0x380] ;  /* 0x0000e000ff0c7b82 */ /* 0x000e220000000a00 */
[----:B------:R-:W-:Y:S01]  /*02a0*/  LEA.HI R7, R18, 0x1, RZ, 0x18 ;  /* 0x0000000112077811 */ /* 0x000fe200078fc0ff */
[----:B------:R-:W-:-:S03]  /*02b0*/  IMAD.IADD R11, R10, 0x1, R9 ;  /* 0x000000010a0b7824 */ /* 0x000fc600078e0209 */
[----:B------:R-:W-:-:S05]  /*02c0*/  LOP3.LUT R7, R7, 0x3, RZ, 0xc0, !PT ;  /* 0x0000000307077812 */ /* 0x000fca00078ec0ff */
[----:B------:R-:W-:-:S07]  /*02d0*/  IMAD.MOV R7, RZ, RZ, -R7 ;  /* 0x000000ffff077224 */ /* 0x000fce00078e0a07 */
.L_x_474:
[----:B0-----:R-:W-:-:S06]  /*02e0*/  IMAD.WIDE R14, R11, 0x8, R12 ;  /* 0x000000080b0e7825 */ /* 0x001fcc00078e020c */
[----:B------:R-:W2:Y:S01]  /*02f0*/  LDG.E.64 R14, desc[UR10][R14.64] ;  /* 0x0000000a0e0e7981 */ /* 0x000ea2000c1e1b00 */
[----:B------:R-:W-:Y:S01]  /*0300*/  IADD3 R22, P1, PT, R11, UR6, RZ ;  /* 0x000000060b167c10 */ /* 0x000fe2000ff3e0ff */
[----:B------:R-:W-:Y:S01]  /*0310*/  VIADD R7, R7, 0x1 ;  /* 0x0000000107077836 */ /* 0x000fe20000000000 */
[----:B------:R-:W-:Y:S01]  /*0320*/  BSSY.RECONVERGENT B3, `(.L_x_472) ;  /* 0x000001b000037945 */ /* 0x000fe20003800200 */
[----:B------:R-:W-:Y:S01]  /*0330*/  IMAD.MOV.U32 R19, RZ, RZ, R8 ;  /* 0x000000ffff137224 */ /* 0x000fe200078e0008 */
[----:B------:R-:W-:Y:S01]  /*0340*/  LEA.HI.X.SX32 R21, R11, UR7, 0x1, P1 ;  /* 0x000000070b157c11 */ /* 0x000fe200088f0eff */
[----:B------:R-:W-:Y:S01]  /*0350*/  IMAD.MOV.U32 R20, RZ, RZ, R6 ;  /* 0x000000ffff147224 */ /* 0x000fe200078e0006 */
[----:B------:R-:W-:Y:S01]  /*0360*/  ISETP.NE.AND P2, PT, R7, RZ, PT ;  /* 0x000000ff0700720c */ /* 0x000fe20003f45270 */
[----:B-----5:R-:W-:Y:S02]  /*0370*/  IMAD.MOV.U32 R16, RZ, RZ, R2 ;  /* 0x000000ffff107224 */ /* 0x020fe400078e0002 */
[----:B------:R-:W-:-:S02]  /*0380*/  IMAD.MOV.U32 R17, RZ, RZ, R3 ;  /* 0x000000ffff117224 */ /* 0x000fc400078e0003 */
[----:B------:R-:W-:Y:S02]  /*0390*/  IMAD.MOV.U32 R8, RZ, RZ, R22 ;  /* 0x000000ffff087224 */ /* 0x000fe400078e0016 */
        /* <DEDUP_REMOVED lines=19> */
.L_x_473:
[----:B------:R-:W-:Y:S05]  /*04d0*/  BSYNC.RECONVERGENT B3 ;  /* 0x0000000000037941 */ /* 0x000fea0003800200 */
.L_x_472:
[----:B------:R-:W-:Y:S02]  /*04e0*/  VIADD R9, R9, 0x100 ;  /* 0x0000010009097836 */ /* 0x000fe40000000000 */
[----:B------:R-:W-:Y:S01]  /*04f0*/  VIADD R11, R11, 0x100 ;  /* 0x000001000b0b7836 */ /* 0x000fe20000000000 */
[----:B------:R-:W-:Y:S06]  /*0500*/  @P2 BRA `(.L_x_474) ;  /* 0xfffffffc00742947 */ /* 0x000fec000383ffff */
.L_x_471:
[----:B------:R-:W-:Y:S05]  /*0510*/  BSYNC.RECONVERGENT B2 ;  /* 0x0000000000027941 */ /* 0x000fea0003800200 */
.L_x_470:
[----:B------:R-:W-:-:S13]  /*0520*/  ISETP.GE.U32.AND P0, PT, R18, 0x300, PT ;  /* 0x000003001200780c */ /* 0x000fda0003f06070 */
[----:B------:R-:W-:Y:S05]  /*0530*/  @!P0 BRA `(.L_x_469) ;  /* 0x0000000400cc8947 */ /* 0x000fea0003800000 */
[----:B------:R-:W0:Y:S01]  /*0540*/  LDC.64 R12, c[0x0][0x380] ;  /* 0x0000e000ff0c7b82 */ /* 0x000e220000000a00 */
[----:B------:R-:W-:-:S04]  /*0550*/  IMAD.IADD R7, R10, 0x1, R9 ;  /* 0x000000010a077824 */ /* 0x000fc800078e0209 */
[C---:B------:R-:W-:Y:S02]  /*0560*/  VIADD R27, R7.reuse, 0x100 ;  /* 0x00000100071b7836 */ /* 0x040fe40000000000 */
[C---:B------:R-:W-:Y:S02]  /*0570*/  VIADD R26, R7.reuse, 0x200 ;  /* 0x00000200071a7836 */ /* 0x040fe40000000000 */
[----:B------:R-:W-:Y:S01]  /*0580*/  VIADD R25, R7, 0x300 ;  /* 0x0000030007197836 */ /* 0x000fe20000000000 */
[----:B0-----:R-:W-:-:S05]  /*0590*/  IADD3 R10, P0, PT, R12, 0x1000, RZ ;  /* 0x000010000c0a7810 */ /* 0x001fca0007f1e0ff */
[----:B------:R-:W-:-:S08]  /*05a0*/  IMAD.X R11, RZ, RZ, R13, P0 ;  /* 0x000000ffff0b7224 */ /* 0x000fd000000e060d */
.L_x_483:
[----:B------:R-:W-:-:S05]  /*05b0*/  IMAD.WIDE R22, R7, 0x8, R10 ;  /* 0x0000000807167825 */ /* 0x000fca00078e020a */
[----:B------:R-:W2:Y:S04]  /*05c0*/  LDG.E.64 R20, desc[UR10][R22.64+-0x1000] ;  /* 0xfff0000a16147981 */ /* 0x000ea8000c1e1b00 */
[----:B-----5:R0:W5:Y:S04]  /*05d0*/  LDG.E.64 R16, desc[UR10][R22.64+-0x800] ;  /* 0xfff8000a16107981 */ /* 0x020168000c1e1b00 */
[----:B------:R0:W5:Y:S04]  /*05e0*/  LDG.E.64 R14, desc[UR10][R22.64] ;  /* 0x0000000a160e7981 */ /* 0x000168000c1e1b00 */
[----:B------:R0:W5:Y:S01]  /*05f0*/  LDG.E.64 R12, desc[UR10][R22.64+0x800] ;  /* 0x0008000a160c7981 */ /* 0x000162000c1e1b00 */
[C---:B------:R-:W-:Y:S01]  /*0600*/  IADD3 R29, P1, PT, R7.reuse, UR8, RZ ;  /* 0x00000008071d7c10 */ /* 0x040fe2000ff3e0ff */
[----:B------:R-:W-:Y:S03]  /*0610*/  BSSY.RECONVERGENT B2, `(.L_x_475) ;  /* 0x0000016000027945 */ /* 0x000fe60003800200 */
[----:B------:R-:W-:Y:S01]  /*0620*/  LEA.HI.X.SX32 R31, R7, UR9, 0x1, P1 ;  /* 0x00000009071f7c11 */ /* 0x000fe200088f0eff */
[----:B------:R-:W-:-:S03]  /*0630*/  IMAD.MOV.U32 R24, RZ, RZ, R29 ;  /* 0x000000ffff187224 */ /* 0x000fc600078e001d */
[----:B------:R-:W-:Y:S01]  /*0640*/  MOV R28, R31 ;  /* 0x0000001f001c7202 */ /* 0x000fe20000000f00 */
        /* <DEDUP_REMOVED lines=18> */
.L_x_476:
[----:B------:R-:W-:Y:S05]  /*0770*/  BSYNC.RECONVERGENT B2 ;  /* 0x0000000000027941 */ /* 0x000fea0003800200 */
.L_x_475:
[----:B-----5:R-:W-:Y:S01]  /*0780*/  DSETP.GEU.AND P0, PT, |R18|, |R16|, PT ;  /* 0x400000101200722a */ /* 0x020fe20003f0e200 */
[C---:B------:R-:W-:Y:S01]  /*0790*/  IADD3 R21, P1, PT, R27.reuse, UR8, RZ ;  /* 0x000000081b157c10 */ /* 0x040fe2000ff3e0ff */
[----:B------:R-:W-:Y:S01]  /*07a0*/  BSSY.RECONVERGENT B2, `(.L_x_477) ;  /* 0x0000015000027945 */ /* 0x000fe20003800200 */
[----:B------:R-:W-:Y:S02]  /*07b0*/  IMAD.MOV.U32 R2, RZ, RZ, R16 ;  /* 0x000000ffff027224 */ /* 0x000fe400078e0010 */
[----:B------:R-:W-:Y:S01]  /*07c0*/  LEA.HI.X.SX32 R23, R27, UR9, 0x1, P1 ;  /* 0x000000091b177c11 */ /* 0x000fe200088f0eff */
[----:B------:R-:W-:Y:S02]  /*07d0*/  IMAD.MOV.U32 R6, RZ, RZ, R21 ;  /* 0x000000ffff067224 */ /* 0x000fe400078e0015 */
[----:B------:R-:W-:Y:S02]  /*07e0*/  IMAD.MOV.U32 R3, RZ, RZ, R17 ;  /* 0x000000ffff037224 */ /* 0x000fe400078e0011 */
[----:B------:R-:W-:-:S04]  /*07f0*/  IMAD.MOV.U32 R8, RZ, RZ, R23 ;  /* 0x000000ffff087224 */ /* 0x000fc800078e0017 */
        /* <DEDUP_REMOVED lines=15> */
.L_x_478:
[----:B------:R-:W-:Y:S05]  /*08f0*/  BSYNC.RECONVERGENT B2 ;  /* 0x0000000000027941 */ /* 0x000fea0003800200 */
.L_x_477:
[----:B------:R-:W-:Y:S01]  /*0900*/  DSETP.GEU.AND P0, PT, |R2|, |R14|, PT ;  /* 0x4000000e0200722a */ /* 0x000fe20003f0e200 */
[C---:B------:R-:W-:Y:S01]  /*0910*/  IADD3 R21, P1, PT, R26.reuse, UR8, RZ ;  /* 0x000000081a157c10 */ /* 0x040fe2000ff3e0ff */
[----:B------:R-:W-:Y:S01]  /*0920*/  BSSY.RECONVERGENT B2, `(.L_x_479) ;  /* 0x0000016000027945 */ /* 0x000fe20003800200 */
[----:B------:R-:W-:Y:S01]  /*0930*/  IADD3 R29, P2, PT, R25, UR8, RZ ;  /* 0x00000008191d7c10 */ /* 0x000fe2000ff5e0ff */
[----:B------:R-:W-:Y:S01]  /*0940*/  IMAD.MOV.U32 R16, RZ, RZ, R14 ;  /* 0x000000ffff107224 */ /* 0x000fe200078e000e */
        /* <DEDUP_REMOVED lines=19> */
.L_x_480:
[----:B------:R-:W-:Y:S05]  /*0a80*/  BSYNC.RECONVERGENT B2 ;  /* 0x0000000000027941 */ /* 0x000fea0003800200 */
.L_x_479:
[----:B------:R-:W-:Y:S01]  /*0a90*/  DSETP.GEU.AND P0, PT, |R16|, |R12|, PT ;  /* 0x4000000c1000722a */ /* 0x000fe20003f0e200 */
[----:B------:R-:W-:Y:S01]  /*0aa0*/  LEA.HI.X.SX32 R14, R25, UR9, 0x1, P2 ;  /* 0x00000009190e7c11 */ /* 0x000fe200090f0eff */
[----:B------:R-:W-:Y:S01]  /*0ab0*/  BSSY.RECONVERGENT B2, `(.L_x_481) ;  /* 0x0000014000027945 */ /* 0x000fe20003800200 */
[----:B------:R-:W-:Y:S02]  /*0ac0*/  IMAD.MOV.U32 R8, RZ, RZ, R29 ;  /* 0x000000ffff087224 */ /* 0x000fe400078e001d */
[----:B------:R-:W-:Y:S02]  /*0ad0*/  IMAD.MOV.U32 R2, RZ, RZ, R12 ;  /* 0x000000ffff027224 */ /* 0x000fe400078e000c */
[----:B------:R-:W-:Y:S02]  /*0ae0*/  IMAD.MOV.U32 R6, RZ, RZ, R14 ;  /* 0x000000ffff067224 */ /* 0x000fe400078e000e */
[----:B------:R-:W-:-:S05]  /*0af0*/  IMAD.MOV.U32 R3, RZ, RZ, R13 ;  /* 0x000000ffff037224 */ /* 0x000fca00078e000d */
        /* <DEDUP_REMOVED lines=15> */
.L_x_482:
[----:B------:R-:W-:Y:S05]  /*0bf0*/  BSYNC.RECONVERGENT B2 ;  /* 0x0000000000027941 */ /* 0x000fea0003800200 */
.L_x_481:
[----:B------:R-:W-:Y:S02]  /*0c00*/  VIADD R9, R9, 0x400 ;  /* 0x0000040009097836 */ /* 0x000fe40000000000 */
[----:B------:R-:W-:Y:S02]  /*0c10*/  VIADD R27, R27, 0x400 ;  /* 0x000004001b1b7836 */ /* 0x000fe40000000000 */
[----:B------:R-:W-:Y:S01]  /*0c20*/  VIADD R26, R26, 0x400 ;  /* 0x000004001a1a7836 */ /* 0x000fe20000000000 */
[----:B------:R-:W-:Y:S01]  /*0c30*/  ISETP.GE.AND P0, PT, R9, R4, PT ;  /* 0x000000040900720c */ /* 0x000fe20003f06270 */
[----:B------:R-:W-:Y:S02]  /*0c40*/  VIADD R25, R25, 0x400 ;  /* 0x0000040019197836 */ /* 0x000fe40000000000 */
[----:B------:R-:W-:-:S10]  /*0c50*/  VIADD R7, R7, 0x400 ;  /* 0x0000040007077836 */ /* 0x000fd40000000000 */
[----:B------:R-:W-:Y:S05]  /*0c60*/  @!P0 BRA `(.L_x_483) ;  /* 0xfffffff800508947 */ /* 0x000fea000383ffff */
.L_x_469:
[----:B------:R-:W-:Y:S05]  /*0c70*/  BSYNC.RECONVERGENT B1 ;  /* 0x0000000000017941 */ /* 0x000fea0003800200 */
.L_x_468:
        /* <DEDUP_REMOVED lines=34> */
.L_x_486:
[----:B------:R-:W-:Y:S05]  /*0ea0*/  BSYNC.RECONVERGENT B1 ;  /* 0x0000000000017941 */ /* 0x000fea0003800200 */
.L_x_485:
        /* <DEDUP_REMOVED lines=31> */
.L_x_488:
[----:B------:R-:W-:Y:S05]  /*10a0*/  BSYNC.RECONVERGENT B1 ;  /* 0x0000000000017941 */ /* 0x000fea0003800200 */
.L_x_487:
[----:B------:R-:W-:Y:S01]  /*10b0*/  ISETP.GT.AND P0, PT, R15, 0x1b, PT ;  /* 0x0000001b0f00780c */ /* 0x000fe20003f04270 */
[----:B---3--:R3:W3:Y:S01]  /*10c0*/  SHFL.DOWN PT, R8, R2, 0x4, 0x1f ;  /* 0x08801f0002087f89 */ /* 0x0086e200000e0000 */
[----:B------:R-:W-:Y:S01]  /*10d0*/  BSSY.RECONVERGENT B1, `(.L_x_489) ;  /* 0x000001d000017945 */ /* 0x000fe20003800200 */
[----:B0-----:R-:W-:Y:S01]  /*10e0*/  MOV R11, R4 ;  /* 0x00000004000b7202 */ /* 0x001fe20000000f00 */
[----:B------:R-:W-:Y:S01]  /*10f0*/  IMAD.MOV.U32 R12, RZ, RZ, R13 ;  /* 0x000000ffff0c7224 */ /* 0x000fe200078e000d */
[----:B------:R0:W0:Y:S01]  /*1100*/  SHFL.DOWN PT, R9, R3, 0x4, 0x1f ;  /* 0x08801f0003097f89 */ /* 0x00002200000e0000 */
[----:B-1----:R-:W-:Y:S02]  /*1110*/  IMAD.MOV.U32 R6, RZ, RZ, R2 ;  /* 0x000000ffff067224 */ /* 0x002fe400078e0002 */
[----:B--2---:R-:W-:Y:S01]  /*1120*/  IMAD.MOV.U32 R7, RZ, RZ, R3 ;  /* 0x000000ffff077224 */ /* 0x004fe200078e0003 */
[----:B----4-:R1:W2:Y:S04]  /*1130*/  SHFL.DOWN PT, R17, R4, 0x4, 0x1f ;  /* 0x08801f0004117f89 */ /* 0x0102a800000e0000 */
[----:B------:R1:W4:Y:S01]  /*1140*/  SHFL.DOWN PT, R10, R13, 0x4, 0x1f ;  /* 0x08801f000d0a7f89 */ /* 0x00032200000e0000 */
        /* <DEDUP_REMOVED lines=21> */
.L_x_490:
[----:B------:R-:W-:Y:S05]  /*12a0*/  BSYNC.RECONVERGENT B1 ;  /* 0x0000000000017941 */ /* 0x000fea0003800200 */
.L_x_489:
[----:B------:R-:W-:Y:S01]  /*12b0*/  ISETP.GT.AND P0, PT, R15, 0x17, PT ;  /* 0x000000170f00780c */ /* 0x000fe20003f04270 */
[----:B---3--:R3:W2:Y:S01]  /*12c0*/  SHFL.DOWN PT, R8, R6, 0x8, 0x1f ;  /* 0x09001f0006087f89 */ /* 0x0086a200000e0000 */
[----:B------:R-:W-:Y:S01]  /*12d0*/  BSSY.RECONVERGENT B1, `(.L_x_491) ;  /* 0x000001d000017945 */ /* 0x000fe20003800200 */
[----:B-1----:R-:W-:Y:S02]  /*12e0*/  IMAD.MOV.U32 R4, RZ, RZ, R11 ;  /* 0x000000ffff047224 */ /* 0x002fe400078e000b */
[----:B0-----:R3:W0:Y:S01]  /*12f0*/  SHFL.DOWN PT, R9, R7, 0x8, 0x1f ;  /* 0x09001f0007097f89 */ /* 0x00162200000e0000 */
[----:B----4-:R-:W-:Y:S02]  /*1300*/  IMAD.MOV.U32 R10, RZ, RZ, R12 ;  /* 0x000000ffff0a7224 */ /* 0x010fe400078e000c */
[----:B------:R-:W-:Y:S01]  /*1310*/  IMAD.MOV.U32 R2, RZ, RZ, R6 ;  /* 0x000000ffff027224 */ /* 0x000fe200078e0006 */
[----:B------:R3:W1:Y:S01]  /*1320*/  SHFL.DOWN PT, R14, R11, 0x8, 0x1f ;  /* 0x09001f000b0e7f89 */ /* 0x00066200000e0000 */
[----:B------:R-:W-:-:S03]  /*1330*/  IMAD.MOV.U32 R3, RZ, RZ, R7 ;  /* 0x000000ffff037224 */ /* 0x000fc600078e0007 */
[----:B------:R3:W4:Y:S01]  /*1340*/  SHFL.DOWN PT, R13, R12, 0x8, 0x1f ;  /* 0x09001f000c0d7f89 */ /* 0x00072200000e0000 */
[----:B------:R-:W-:Y:S05]  /*1350*/  @P0 BRA `(.L_x_492) ;  /* 0x0000000000500947 */ /* 0x000fea0003800000 */
[----:B0-2---:R-:W-:Y:S01]  /*1360*/  DSETP.GEU.AND P0, PT, |R6|, |R8|, PT ;  /* 0x400000080600722a */ /* 0x005fe20003f0e200 */
[----:B-1----:R-:W-:Y:S02]  /*1370*/  IMAD.MOV.U32 R4, RZ, RZ, R14 ;  /* 0x000000ffff047224 */ /* 0x002fe400078e000e */
        /* <DEDUP_REMOVED lines=18> */
.L_x_492:
[----:B------:R-:W-:Y:S05]  /*14a0*/  BSYNC.RECONVERGENT B1 ;  /* 0x0000000000017941 */ /* 0x000fea0003800200 */
.L_x_491:
[----:B------:R-:W-:Y:S01]  /*14b0*/  ISETP.GT.AND P0, PT, R15, 0xf, PT ;  /* 0x0000000f0f00780c */ /* 0x000fe20003f04270 */
[----:B---3--:R3:W1:Y:S01]  /*14c0*/  SHFL.DOWN PT, R6, R2, 0x10, 0x1f ;  /* 0x0a001f0002067f89 */ /* 0x00866200000e0000 */
[----:B------:R-:W-:Y:S01]  /*14d0*/  BSSY.RECONVERGENT B1, `(.L_x_493) ;  /* 0x000001d000017945 */ /* 0x000fe20003800200 */
[----:B--2---:R-:W-:Y:S02]  /*14e0*/  IMAD.MOV.U32 R17, RZ, RZ, R4 ;  /* 0x000000ffff117224 */ /* 0x004fe400078e0004 */
[----:B------:R3:W2:Y:S01]  /*14f0*/  SHFL.DOWN PT, R7, R3, 0x10, 0x1f ;  /* 0x0a001f0003077f89 */ /* 0x0006a200000e0000 */
[----:B------:R-:W-:Y:S02]  /*1500*/  IMAD.MOV.U32 R19, RZ, RZ, R10 ;  /* 0x000000ffff137224 */ /* 0x000fe400078e000a */
[----:B------:R-:W-:Y:S01]  /*1510*/  IMAD.MOV.U32 R12, RZ, RZ, R2 ;  /* 0x000000ffff0c7224 */ /* 0x000fe200078e0002 */
[----:B0-----:R3:W0:Y:S01]  /*1520*/  SHFL.DOWN PT, R9, R4, 0x10, 0x1f ;  /* 0x0a001f0004097f89 */ /* 0x00162200000e0000 */
[----:B----4-:R-:W-:-:S03]  /*1530*/  IMAD.MOV.U32 R13, RZ, RZ, R3 ;  /* 0x000000ffff0d7224 */ /* 0x010fc600078e0003 */
[----:B------:R3:W4:Y:S01]  /*1540*/  SHFL.DOWN PT, R11, R10, 0x10, 0x1f ;  /* 0x0a001f000a0b7f89 */ /* 0x00072200000e0000 */
[----:B------:R-:W-:Y:S05]  /*1550*/  @P0 BRA `(.L_x_494) ;  /* 0x0000000000500947 */ /* 0x000fea0003800000 */
[----:B-12---:R-:W-:Y:S01]  /*1560*/  DSETP.GEU.AND P0, PT, |R2|, |R6|, PT ;  /* 0x400000060200722a */ /* 0x006fe20003f0e200 */
[----:B0-----:R-:W-:Y:S01]  /*1570*/  IMAD.MOV.U32 R17, RZ, RZ, R9 ;  /* 0x000000ffff117224 */ /* 0x001fe200078e0009 */
        /* <DEDUP_REMOVED lines=18> */
.L_x_494:
[----:B------:R-:W-:Y:S05]  /*16a0*/  BSYNC.RECONVERGENT B1 ;  /* 0x0000000000017941 */ /* 0x000fea0003800200 */
.L_x_493:
[----:B------:R-:W-:Y:S01]  /*16b0*/  ISETP.NE.AND P0, PT, R15, RZ, PT ;  /* 0x000000ff0f00720c */ /* 0x000fe20003f05270 */
[----:B------:R-:W-:-:S12]  /*16c0*/  BSSY.RECONVERGENT B1, `(.L_x_495) ;  /* 0x000000b000017945 */ /* 0x000fd80003800200 */
[----:B------:R-:W-:Y:S05]  /*16d0*/  @P0 BRA `(.L_x_496) ;  /* 0x0000000000240947 */ /* 0x000fea0003800000 */
[----:B---3--:R-:W3:Y:S01]  /*16e0*/  S2R R4, SR_CgaCtaId ;  /* 0x0000000000047919 */ /* 0x008ee20000008800 */
[----:B------:R-:W-:Y:S01]  /*16f0*/  MOV R3, 0x400 ;  /* 0x0000040000037802 */ /* 0x000fe20000000f00 */
[----:B------:R-:W-:Y:S01]  /*1700*/  IMAD.MOV.U32 R18, RZ, RZ, R17 ;  /* 0x000000ffff127224 */ /* 0x000fe200078e0011 */
[----:B------:R-:W-:-:S04]  /*1710*/  SHF.R.U32.HI R2, RZ, 0x1, R5 ;  /* 0x00000001ff027819 */ /* 0x000fc80000011605 */
[----:B------:R-:W-:Y:S02]  /*1720*/  LOP3.LUT R2, R2, 0x1f0, RZ, 0xc0, !PT ;  /* 0x000001f002027812 */ /* 0x000fe400078ec0ff */
[----:B---3--:R-:W-:-:S05]  /*1730*/  LEA R3, R4, R3, 0x18 ;  /* 0x0000000304037211 */ /* 0x008fca00078ec0ff */
[----:B------:R-:W-:-:S05]  /*1740*/  IMAD.IADD R3, R2, 0x1, R3 ;  /* 0x0000000102037824 */ /* 0x000fca00078e0203 */
[----:B------:R3:W-:Y:S04]  /*1750*/  STS.64 [R3+0x10], R18 ;  /* 0x0000101203007388 */ /* 0x0007e80000000a00 */
[----:B------:R3:W-:Y:S02]  /*1760*/  STS.64 [R3+0x8], R12 ;  /* 0x0000080c03007388 */ /* 0x0007e40000000a00 */
.L_x_496:
[----:B------:R-:W-:Y:S05]  /*1770*/  BSYNC.RECONVERGENT B1 ;  /* 0x0000000000017941 */ /* 0x000fea0003800200 */
.L_x_495:
[----:B------:R-:W-:Y:S01]  /*1780*/  BAR.SYNC.DEFER_BLOCKING 0x0 ;  /* 0x0000000000007b1d */ /* 0x000fe20000010000 */
[----:B------:R-:W-:-:S13]  /*1790*/  ISETP.NE.AND P1, PT, R5, RZ, PT ;  /* 0x000000ff0500720c */ /* 0x000fda0003f25270 */
[----:B------:R-:W-:Y:S05]  /*17a0*/  @P1 BRA `(.L_x_497) ;  /* 0x0000004c00d41947 */ /* 0x000fea0003800000 */
[----:B---3--:R-:W3:Y:S01]  /*17b0*/  S2R R3, SR_CgaCtaId ;  /* 0x0000000000037919 */ /* 0x008ee20000008800 */
[----:B------:R-:W-:Y:S01]  /*17c0*/  MOV R2, 0x400 ;  /* 0x0000040000027802 */ /* 0x000fe20000000f00 */
[----:B------:R-:W-:Y:S03]  /*17d0*/  BSSY.RECONVERGENT B1, `(.L_x_498) ;  /* 0x000001a000017945 */ /* 0x000fe60003800200 */
[----:B---3--:R-:W-:-:S05]  /*17e0*/  LEA R32, R3, R2, 0x18 ;  /* 0x0000000203207211 */ /* 0x008fca00078ec0ff */
[----:B-1----:R-:W1:Y:S04]  /*17f0*/  LDS.64 R14, [R32+0x18] ;  /* 0x00001800200e7984 */ /* 0x002e680000000a00 */
[----:B0---4-:R-:W0:Y:S04]  /*1800*/  LDS.128 R8, [R32+0x20] ;  /* 0x0000200020087984 */ /* 0x011e280000000c00 */
[----:B------:R3:W4:Y:S04]  /*1810*/  LDS.64 R2, [R32+0x80] ;  /* 0x0000800020027984 */ /* 0x0007280000000a00 */
[----:B--2---:R3:W2:Y:S01]  /*1820*/  LDS.128 R4, [R32+0x30] ;  /* 0x0000300020047984 */ /* 0x0046a20000000c00 */
        /* <DEDUP_REMOVED lines=20> */
.L_x_499:
[----:B------:R-:W-:Y:S05]  /*1970*/  BSYNC.RECONVERGENT B1 ;  /* 0x0000000000017941 */ /* 0x000fea0003800200 */
.L_x_498:
[----:B------:R0:W1:Y:S01]  /*1980*/  LDS.128 R12, [R32+0x40] ;  /* 0x00004000200c7984 */ /* 0x0000620000000c00 */
[----:B------:R-:W-:Y:S01]  /*1990*/  DSETP.GEU.AND P0, PT, |R28|, |R10|, PT ;  /* 0x4000000a1c00722a */ /* 0x000fe20003f0e200 */
[----:B------:R-:W-:Y:S01]  /*19a0*/  BSSY.RECONVERGENT B1, `(.L_x_500) ;  /* 0x0000017000017945 */ /* 0x000fe20003800200 */
[----:B------:R-:W-:Y:S01]  /*19b0*/  IMAD.MOV.U32 R33, RZ, RZ, R4 ;  /* 0x000000ffff217224 */ /* 0x000fe200078e0004 */
[----:B------:R0:W2:Y:S01]  /*19c0*/  LDS.128 R16, [R32+0x50] ;  /* 0x0000500020107984 */ /* 0x0000a20000000c00 */
[----:B------:R-:W-:Y:S02]  /*19d0*/  IMAD.MOV.U32 R35, RZ, RZ, R5 ;  /* 0x000000ffff237224 */ /* 0x000fe400078e0005 */
[----:B------:R-:W-:Y:S01]  /*19e0*/  IMAD.MOV.U32 R8, RZ, RZ, R10 ;  /* 0x000000ffff087224 */ /* 0x000fe200078e000a */
[----:B------:R0:W3:Y:S01]  /*19f0*/  LDS.128 R20, [R32+0x60] ;  /* 0x0000600020147984 */ /* 0x0000e20000000c00 */
[----:B------:R-:W-:-:S03]  /*1a00*/  IMAD.MOV.U32 R9, RZ, RZ, R11 ;  /* 0x000000ffff097224 */ /* 0x000fc600078e000b */
[----:B------:R0:W4:Y:S03]  /*1a10*/  LDS.128 R24, [R32+0x70] ;  /* 0x0000700020187984 */ /* 0x0001260000000c00 */
        /* <DEDUP_REMOVED lines=15> */
.L_x_501:
[----:B------:R-:W-:Y:S05]  /*1b10*/  BSYNC.RECONVERGENT B1 ;  /* 0x0000000000017941 */ /* 0x000fea0003800200 */
.L_x_500:
        /* <DEDUP_REMOVED lines=21> */
.L_x_503:
[----:B------:R-:W-:Y:S05]  /*1c70*/  BSYNC.RECONVERGENT B1 ;  /* 0x0000000000017941 */ /* 0x000fea0003800200 */
.L_x_502:
[----:B------:R-:W-:Y:S01]  /*1c80*/  DSETP.GEU.AND P0, PT, |R4|, |R14|, PT ;  /* 0x4000000e0400722a */ /* 0x000fe20003f0e200 */
[----:B------:R-:W-:Y:S01]  /*1c90*/  BSSY.RECONVERGENT B1, `(.L_x_504) ;  /* 0x0000014000017945 */ /* 0x000fe20003800200 */
[----:B------:R-:W-:Y:S02]  /*1ca0*/  IMAD.MOV.U32 R6, RZ, RZ, R14 ;  /* 0x000000ffff067224 */ /* 0x000fe400078e000e */
[----:B------:R-:W-:Y:S02]  /*1cb0*/  IMAD.MOV.U32 R7, RZ, RZ, R15 ;  /* 0x000000ffff077224 */ /* 0x000fe400078e000f */
[----:B--2---:R-:W-:Y:S02]  /*1cc0*/  IMAD.MOV.U32 R9, RZ, RZ, R16 ;  /* 0x000000ffff097224 */ /* 0x004fe400078e0010 */
        /* <DEDUP_REMOVED lines=16> */
.L_x_505:
[----:B------:R-:W-:Y:S05]  /*1dd0*/  BSYNC.RECONVERGENT B1 ;  /* 0x0000000000017941 */ /* 0x000fea0003800200 */
.L_x_504:
        /* <DEDUP_REMOVED lines=21> */
.L_x_507:
[----:B------:R-:W-:Y:S05]  /*1f30*/  BSYNC.RECONVERGENT B1 ;  /* 0x0000000000017941 */ /* 0x000fea0003800200 */
.L_x_506:
[----:B------:R-:W-:Y:S01]  /*1f40*/  DSETP.GEU.AND P0, PT, |R4|, |R22|, PT ;  /* 0x400000160400722a */ /* 0x000fe20003f0e200 */
[----:B------:R-:W-:Y:S01]  /*1f50*/  BSSY.RECONVERGENT B1, `(.L_x_508) ;  /* 0x0000014000017945 */ /* 0x000fe20003800200 */
[----:B------:R-:W-:Y:S02]  /*1f60*/  IMAD.MOV.U32 R6, RZ, RZ, R22 ;  /* 0x000000ffff067224 */ /* 0x000fe400078e0016 */
[----:B------:R-:W-:Y:S02]  /*1f70*/  IMAD.MOV.U32 R7, RZ, RZ, R23 ;  /* 0x000000ffff077224 */ /* 0x000fe400078e0017 */
[----:B----4-:R-:W-:Y:S02]  /*1f80*/  IMAD.MOV.U32 R9, RZ, RZ, R24 ;  /* 0x000000ffff097224 */ /* 0x010fe400078e0018 */
        /* <DEDUP_REMOVED lines=16> */
.L_x_509:
[----:B------:R-:W-:Y:S05]  /*2090*/  BSYNC.RECONVERGENT B1 ;  /* 0x0000000000017941 */ /* 0x000fea0003800200 */
.L_x_508:
[----:B------:R-:W-:Y:S01]  /*20a0*/  DSETP.GEU.AND P0, PT, |R6|, |R26|, PT ;  /* 0x4000001a0600722a */ /* 0x000fe20003f0e200 */
[----:B------:R-:W-:Y:S02]  /*20b0*/  IMAD.MOV.U32 R12, RZ, RZ, R26 ;  /* 0x000000ffff0c7224 */ /* 0x000fe400078e001a */
[----:B------:R-:W-:Y:S02]  /*20c0*/  IMAD.MOV.U32 R13, RZ, RZ, R27 ;  /* 0x000000ffff0d7224 */ /* 0x000fe400078e001b */
        /* <DEDUP_REMOVED lines=18> */
.L_x_484:
        /* <DEDUP_REMOVED lines=8> */
[----:B------:R-:W-:Y:S01]  /*2270*/  ISETP.GT.AND P0, PT, R11, R4, PT ;  /* 0x000000040b00720c */ /* 0x000fe20003f04270 */
[----:B------:R-:W-:Y:S02]  /*2280*/  IMAD.IADD R9, R4, 0x1, R9 ;  /* 0x0000000104097824 */ /* 0x000fe400078e0209 */
[----:B------:R-:W-:-:S03]  /*2290*/  IMAD.MOV.U32 R11, RZ, RZ, R3 ;  /* 0x000000ffff0b7224 */ /* 0x000fc600078e0003 */
        /* <DEDUP_REMOVED lines=27> */
.L_x_511:
[----:B------:R-:W-:Y:S05]  /*2450*/  BSYNC.RECONVERGENT B1 ;  /* 0x0000000000017941 */ /* 0x000fea0003800200 */
.L_x_510:
[----:B------:R-:W-:Y:S01]  /*2460*/  VIADD R2, R7, 0x2 ;  /* 0x0000000207027836 */ /* 0x000fe20000000000 */
[----:B--2---:R1:W2:Y:S01]  /*2470*/  SHFL.DOWN PT, R12, R10, 0x2, R9 ;  /* 0x084000000a0c7989 */ /* 0x0042a200000e0009 */
[----:B------:R-:W-:Y:S01]  /*2480*/  BSSY.RECONVERGENT B1, `(.L_x_512) ;  /* 0x000001e000017945 */ /* 0x000fe20003800200 */
[----:B------:R-:W-:Y:S02]  /*2490*/  IMAD.MOV.U32 R8, RZ, RZ, R16 ;  /* 0x000000ffff087224 */ /* 0x000fe400078e0010 */
[----:B------:R-:W-:Y:S01]  /*24a0*/  ISETP.GT.AND P0, PT, R2, R9, PT ;  /* 0x000000090200720c */ /* 0x000fe20003f04270 */
[----:B---3--:R1:W3:Y:S01]  /*24b0*/  SHFL.DOWN PT, R13, R11, 0x2, R9 ;  /* 0x084000000b0d7989 */ /* 0x0082e200000e0009 */
[----:B------:R-:W-:Y:S02]  /*24c0*/  IMAD.MOV.U32 R14, RZ, RZ, R18 ;  /* 0x000000ffff0e7224 */ /* 0x000fe400078e0012 */
[----:B------:R-:W-:Y:S01]  /*24d0*/  IMAD.MOV.U32 R2, RZ, RZ, R10 ;  /* 0x000000ffff027224 */ /* 0x000fe200078e000a */
[----:B----4-:R1:W4:Y:S01]  /*24e0*/  SHFL.DOWN PT, R15, R16, 0x2, R9 ;  /* 0x08400000100f7989 */ /* 0x01032200000e0009 */
[----:B------:R-:W-:-:S03]  /*24f0*/  IMAD.MOV.U32 R3, RZ, RZ, R11 ;  /* 0x000000ffff037224 */ /* 0x000fc600078e000b */
[----:B0-----:R1:W0:Y:S04]  /*2500*/  SHFL.DOWN PT, R17, R18, 0x2, R9 ;  /* 0x0840000012117989 */ /* 0x00122800000e0009 */
[----:B------:R-:W-:Y:S05]  /*2510*/  @P0 BRA `(.L_x_513) ;  /* 0x0000000000500947 */ /* 0x000fea0003800000 */
[----:B--23--:R-:W-:Y:S01]  /*2520*/  DSETP.GEU.AND P0, PT, |R10|, |R12|, PT ;  /* 0x4000000c0a00722a */ /* 0x00cfe20003f0e200 */
[----:B----4-:R-:W-:Y:S02]  /*2530*/  IMAD.MOV.U32 R8, RZ, RZ, R15 ;  /* 0x000000ffff087224 */ /* 0x010fe400078e000f */
[----:B0-----:R-:W-:Y:S02]  /*2540*/  IMAD.MOV.U32 R14, RZ, RZ, R17 ;  /* 0x000000ffff0e7224 */ /* 0x001fe400078e0011 */
        /* <DEDUP_REMOVED lines=17> */
.L_x_513:
[----:B------:R-:W-:Y:S05]  /*2660*/  BSYNC.RECONVERGENT B1 ;  /* 0x0000000000017941 */ /* 0x000fea0003800200 */
.L_x_512:
[----:B------:R-:W-:Y:S01]  /*2670*/  VIADD R6, R7, 0x4 ;  /* 0x0000000407067836 */ /* 0x000fe20000000000 */
[----:B--2---:R2:W2:Y:S01]  /*2680*/  SHFL.DOWN PT, R12, R2, 0x4, R9 ;  /* 0x08800000020c7989 */ /* 0x0044a200000e0009 */
[----:B------:R-:W-:Y:S01]  /*2690*/  BSSY.RECONVERGENT B1, `(.L_x_514) ;  /* 0x000001e000017945 */ /* 0x000fe20003800200 */
[----:B-1----:R-:W-:Y:S02]  /*26a0*/  IMAD.MOV.U32 R16, RZ, RZ, R14 ;  /* 0x000000ffff107224 */ /* 0x002fe400078e000e */
        /* <DEDUP_REMOVED lines=28> */
.L_x_515:
[----:B------:R-:W-:Y:S05]  /*2870*/  BSYNC.RECONVERGENT B1 ;  /* 0x0000000000017941 */ /* 0x000fea0003800200 */
.L_x_514:
[----:B--2---:R-:W-:Y:S01]  /*2880*/  VIADD R2, R7, 0x8 ;  /* 0x0000000807027836 */ /* 0x004fe20000000000 */
[----:B------:R2:W2:Y:S01]  /*2890*/  SHFL.DOWN PT, R12, R10, 0x8, R9 ;  /* 0x090000000a0c7989 */ /* 0x0004a200000e0009 */
        /* <DEDUP_REMOVED lines=30> */
.L_x_517:
[----:B------:R-:W-:Y:S05]  /*2a80*/  BSYNC.RECONVERGENT B1 ;  /* 0x0000000000017941 */ /* 0x000fea0003800200 */
.L_x_516:
[----:B-1----:R-:W-:Y:S01]  /*2a90*/  VIADD R6, R7, 0x10 ;  /* 0x0000001007067836 */ /* 0x002fe20000000000 */
[----:B--2---:R1:W2:Y:S01]  /*2aa0*/  SHFL.DOWN PT, R10, R2, 0x10, R9 ;  /* 0x0a000000020a7989 */ /* 0x0042a200000e0009 */
[----:B------:R-:W-:Y:S01]  /*2ab0*/  BSSY.RECONVERGENT B1, `(.L_x_518) ;  /* 0x000001e000017945 */ /* 0x000fe20003800200 */
[----:B0-----:R-:W-:Y:S01]  /*2ac0*/  IMAD.MOV.U32 R17, RZ, RZ, R8 ;  /* 0x000000ffff117224 */ /* 0x001fe200078e0008 */
[----:B------:R-:W-:Y:S01]  /*2ad0*/  MOV R19, R14 ;  /* 0x0000000e00137202 */ /* 0x000fe20000000f00 */
[----:B------:R1:W0:Y:S01]  /*2ae0*/  SHFL.DOWN PT, R11, R3, 0x10, R9 ;  /* 0x0a000000030b7989 */ /* 0x00022200000e0009 */
[----:B------:R-:W-:Y:S01]  /*2af0*/  ISETP.GT.AND P0, PT, R6, R9, PT ;  /* 0x000000090600720c */ /* 0x000fe20003f04270 */
[----:B------:R-:W-:Y:S02]  /*2b00*/  IMAD.MOV.U32 R12, RZ, RZ, R2 ;  /* 0x000000ffff0c7224 */ /* 0x000fe400078e0002 */
[----:B----4-:R1:W4:Y:S01]  /*2b10*/  SHFL.DOWN PT, R15, R8, 0x10, R9 ;  /* 0x0a000000080f7989 */ /* 0x01032200000e0009 */
[----:B---3--:R-:W-:-:S03]  /*2b20*/  IMAD.MOV.U32 R13, RZ, RZ, R3 ;  /* 0x000000ffff0d7224 */ /* 0x008fc600078e0003 */
[----:B------:R1:W3:Y:S06]  /*2b30*/  SHFL.DOWN PT, R21, R14, 0x10, R9 ;  /* 0x0a0000000e157989 */ /* 0x0002ec00000e0009 */
[----:B------:R-:W-:Y:S05]  /*2b40*/  @P0 BRA `(.L_x_519) ;  /* 0x0000000000500947 */ /* 0x000fea0003800000 */
[----:B0-2---:R-:W-:Y:S01]  /*2b50*/  DSETP.GEU.AND P0, PT, |R2|, |R10|, PT ;  /* 0x4000000a0200722a */ /* 0x005fe20003f0e200 */
        /* <DEDUP_REMOVED lines=19> */
.L_x_519:
[----:B------:R-:W-:Y:S05]  /*2c90*/  BSYNC.RECONVERGENT B1 ;  /* 0x0000000000017941 */ /* 0x000fea0003800200 */
.L_x_518:
[----:B------:R-:W-:Y:S01]  /*2ca0*/  ISETP.NE.AND P0, PT, R7, RZ, PT ;  /* 0x000000ff0700720c */ /* 0x000fe20003f05270 */
[----:B------:R-:W-:-:S12]  /*2cb0*/  BSSY.RECONVERGENT B1, `(.L_x_520) ;  /* 0x000000b000017945 */ /* 0x000fd80003800200 */
[----:B------:R-:W-:Y:S05]  /*2cc0*/  @P0 BRA `(.L_x_521) ;  /* 0x0000000000240947 */ /* 0x000fea0003800000 */
[----:B------:R-:W5:Y:S01]  /*2cd0*/  S2R R6, SR_CgaCtaId ;  /* 0x0000000000067919 */ /* 0x000f620000008800 */
[----:B-1----:R-:W-:Y:S01]  /*2ce0*/  MOV R3, 0x400 ;  /* 0x0000040000037802 */ /* 0x002fe20000000f00 */
[----:B------:R-:W-:Y:S01]  /*2cf0*/  IMAD.MOV.U32 R18, RZ, RZ, R17 ;  /* 0x000000ffff127224 */ /* 0x000fe200078e0011 */
[----:B------:R-:W-:-:S04]  /*2d00*/  SHF.R.U32.HI R2, RZ, 0x1, R5 ;  /* 0x00000001ff027819 */ /* 0x000fc80000011605 */
[----:B------:R-:W-:Y:S02]  /*2d10*/  LOP3.LUT R2, R2, 0x1f0, RZ, 0xc0, !PT ;  /* 0x000001f002027812 */ /* 0x000fe400078ec0ff */
[----:B-----5:R-:W-:-:S05]  /*2d20*/  LEA R3, R6, R3, 0x18 ;  /* 0x0000000306037211 */ /* 0x020fca00078ec0ff */
[----:B------:R-:W-:-:S05]  /*2d30*/  IMAD.IADD R3, R2, 0x1, R3 ;  /* 0x0000000102037824 */ /* 0x000fca00078e0203 */
[----:B------:R1:W-:Y:S04]  /*2d40*/  STS.64 [R3+0x10], R18 ;  /* 0x0000101203007388 */ /* 0x0003e80000000a00 */
[----:B------:R1:W-:Y:S02]  /*2d50*/  STS.64 [R3+0x8], R12 ;  /* 0x0000080c03007388 */ /* 0x0003e40000000a00 */
.L_x_521:
[----:B------:R-:W-:Y:S05]  /*2d60*/  BSYNC.RECONVERGENT B1 ;  /* 0x0000000000017941 */ /* 0x000fea0003800200 */
.L_x_520:
[----:B------:R-:W-:Y:S01]  /*2d70*/  BAR.SYNC.DEFER_BLOCKING 0x0 ;  /* 0x0000000000007b1d */ /* 0x000fe20000010000 */
[----:B------:R-:W-:-:S13]  /*2d80*/  ISETP.NE.AND P1, PT, R5, RZ, PT ;  /* 0x000000ff0500720c */ /* 0x000fda0003f25270 */
[----:B------:R-:W-:Y:S05]  /*2d90*/  @P1 BRA `(.L_x_497) ;  /* 0x0000003800581947 */ /* 0x000fea0003800000 */
[----:B------:R-:W-:Y:S01]  /*2da0*/  ISETP.GE.AND P0, PT, R4, 0x21, PT ;  /* 0x000000210400780c */ /* 0x000fe20003f06270 */
[----:B0-----:R-:W-:Y:S02]  /*2db0*/  IMAD.MOV.U32 R11, RZ, RZ, R17 ;  /* 0x000000ffff0b7224 */ /* 0x001fe400078e0011 */
[----:B-1----:R-:W-:Y:S02]  /*2dc0*/  IMAD.MOV.U32 R14, RZ, RZ, R19 ;  /* 0x000000ffff0e7224 */ /* 0x002fe400078e0013 */
        /* <DEDUP_REMOVED lines=29> */
.L_x_523:
[----:B------:R-:W-:Y:S05]  /*2fa0*/  BSYNC.RECONVERGENT B1 ;  /* 0x0000000000017941 */ /* 0x000fea0003800200 */
.L_x_522:
[----:B------:R-:W-:Y:S01]  /*2fb0*/  ISETP.GE.AND P0, PT, R4, 0x41, PT ;  /* 0x000000410400780c */ /* 0x000fe20003f06270 */
[----:B------:R-:W-:Y:S02]  /*2fc0*/  IMAD.MOV.U32 R5, RZ, RZ, R11 ;  /* 0x000000ffff057224 */ /* 0x000fe400078e000b */
[----:B--2---:R-:W-:Y:S02]  /*2fd0*/  IMAD.MOV.U32 R10, RZ, RZ, R14 ;  /* 0x000000ffff0a7224 */ /* 0x004fe400078e000e */
        /* <DEDUP_REMOVED lines=29> */
.L_x_525:
[----:B------:R-:W-:Y:S05]  /*31b0*/  BSYNC.RECONVERGENT B1 ;  /* 0x0000000000017941 */ /* 0x000fea0003800200 */
.L_x_524:
        /* <DEDUP_REMOVED lines=32> */
.L_x_527:
[----:B------:R-:W-:Y:S05]  /*33c0*/  BSYNC.RECONVERGENT B1 ;  /* 0x0000000000017941 */ /* 0x000fea0003800200 */
.L_x_526:
        /* <DEDUP_REMOVED lines=32> */
.L_x_529:
[----:B------:R-:W-:Y:S05]  /*35d0*/  BSYNC.RECONVERGENT B1 ;  /* 0x0000000000017941 */ /* 0x000fea0003800200 */
.L_x_528:
        /* <DEDUP_REMOVED lines=32> */
.L_x_531:
[----:B------:R-:W-:Y:S05]  /*37e0*/  BSYNC.RECONVERGENT B1 ;  /* 0x0000000000017941 */ /* 0x000fea0003800200 */
.L_x_530:
        /* <DEDUP_REMOVED lines=32> */
.L_x_533:
[----:B------:R-:W-:Y:S05]  /*39f0*/  BSYNC.RECONVERGENT B1 ;  /* 0x0000000000017941 */ /* 0x000fea0003800200 */
.L_x_532:
        /* <DEDUP_REMOVED lines=32> */
.L_x_465:
[----:B------:R-:W0:Y:S01]  /*3c00*/  S2R R4, SR_TID.X ;  /* 0x0000000000047919 */ /* 0x000e220000002100 */
[----:B------:R-:W1:Y:S01]  /*3c10*/  LDCU.128 UR12, c[0x0][0x380] ;  /* 0x00007000ff0c77ac */ /* 0x000e620008000c00 */
[----:B------:R-:W-:Y:S02]  /*3c20*/  SHF.R.S32.HI R5, RZ, 0x1f, R10 ;  /* 0x0000001fff057819 */ /* 0x000fe4000001140a */
[----:B0-----:R-:W-:-:S04]  /*3c30*/  IADD3 R2, P0, PT, R10, R4, RZ ;  /* 0x000000040a027210 */ /* 0x001fc80007f1e0ff */
[----:B-1----:R-:W-:Y:S01]  /*3c40*/  LEA R8, P1, R2, UR12, 0x3 ;  /* 0x0000000c02087c11 */ /* 0x002fe2000f8218ff */
[----:B------:R-:W-:-:S05]  /*3c50*/  IMAD.X R3, RZ, RZ, R5, P0 ;  /* 0x000000ffff037224 */ /* 0x000fca00000e0605 */
[----:B------:R-:W-:-:S05]  /*3c60*/  LEA.HI.X R9, R2, UR13, R3, 0x3, P1 ;  /* 0x0000000d02097c11 */ /* 0x000fca00088f1c03 */
[----:B------:R-:W2:Y:S04]  /*3c70*/  LDG.E.64 R12, desc[UR10][R8.64] ;  /* 0x0000000a080c7981 */ /* 0x000ea8000c1e1b00 */
[----:B------:R-:W2:Y:S04]  /*3c80*/  LDG.E.64 R14, desc[UR10][R8.64+0x800] ;  /* 0x0008000a080e7981 */ /* 0x000ea8000c1e1b00 */
[----:B------:R-:W3:Y:S04]  /*3c90*/  LDG.E.64 R16, desc[UR10][R8.64+0x1000] ;  /* 0x0010000a08107981 */ /* 0x000ee8000c1e1b00 */
[----:B------:R-:W4:Y:S04]  /*3ca0*/  LDG.E.64 R18, desc[UR10][R8.64+0x1800] ;  /* 0x0018000a08127981 */ /* 0x000f28000c1e1b00 */
[----:B------:R0:W5:Y:S01]  /*3cb0*/  LDG.E.64 R2, desc[UR10][R8.64+0x2000] ;  /* 0x0020000a08027981 */ /* 0x000162000c1e1b00 */
[----:B------:R-:W-:Y:S01]  /*3cc0*/  BSSY.RECONVERGENT B1, `(.L_x_534) ;  /* 0x000001f000017945 */ /* 0x000fe20003800200 */
[C---:B0-----:R-:W-:Y:S01]  /*3cd0*/  LOP3.LUT R8, R4.reuse, 0x400, RZ, 0xfc, !PT ;  /* 0x0000040004087812 */ /* 0x041fe200078efcff */
[----:B------:R-:W-:Y:S01]  /*3ce0*/  VIADD R9, R4, 0x200 ;  /* 0x0000020004097836 */ /* 0x000fe20000000000 */
[----:B--2---:R-:W-:-:S06]  /*3cf0*/  DSETP.GEU.AND P0, PT, |R12|, |R14|, PT ;  /* 0x4000000e0c00722a */ /* 0x004fcc0003f0e200 */
[----:B------:R-:W-:Y:S02]  /*3d00*/  FSEL R12, R12, R14, P0 ;  /* 0x0000000e0c0c7208 */ /* 0x000fe40000000000 */
[----:B------:R-:W-:Y:S02]  /*3d10*/  FSEL R13, R13, R15, P0 ;  /* 0x0000000f0d0d7208 */ /* 0x000fe40000000000 */
[----:B------:R-:W-:-:S04]  /*3d20*/  IADD3 R14, P1, PT, R10, UR14, RZ ;  /* 0x0000000e0a0e7c10 */ /* 0x000fc8000ff3e0ff */
[----:B---3--:R-:W-:Y:S01]  /*3d30*/  DSETP.GEU.AND P2, PT, |R12|, |R16|, PT ;  /* 0x400000100c00722a */ /* 0x008fe20003f4e200 */
[----:B------:R-:W-:-:S05]  /*3d40*/  IADD3 R6, P5, PT, R8, R14, RZ ;  /* 0x0000000e08067210 */ /* 0x000fca0007fbe0ff */
[----:B------:R-:W-:Y:S02]  /*3d50*/  FSEL R12, R12, R16, P2 ;  /* 0x000000100c0c7208 */ /* 0x000fe40001000000 */
[----:B------:R-:W-:-:S06]  /*3d60*/  FSEL R13, R13, R17, P2 ;  /* 0x000000110d0d7208 */ /* 0x000fcc0001000000 */
[----:B----4-:R-:W-:-:S06]  /*3d70*/  DSETP.GEU.AND P3, PT, |R12|, |R18|, PT ;  /* 0x400000120c00722a */ /* 0x010fcc0003f6e200 */
[----:B------:R-:W-:Y:S02]  /*3d80*/  FSEL R10, R12, R18, P3 ;  /* 0x000000120c0a7208 */ /* 0x000fe40001800000 */
[----:B------:R-:W-:Y:S02]  /*3d90*/  FSEL R11, R13, R19, P3 ;  /* 0x000000130d0b7208 */ /* 0x000fe40001800000 */
[----:B------:R-:W-:Y:S01]  /*3da0*/  IADD3.X R12, PT, PT, R5, UR15, RZ, P1, !PT ;  /* 0x0000000f050c7c10 */ /* 0x000fe20008ffe4ff */
[C---:B------:R-:W-:Y:S01]  /*3db0*/  VIADD R5, R4.reuse, 0x100 ;  /* 0x0000010004057836 */ /* 0x040fe20000000000 */
[----:B------:R-:W-:Y:S02]  /*3dc0*/  ISETP.LE.AND P1, PT, R7, UR6, PT ;  /* 0x0000000607007c0c */ /* 0x000fe4000bf23270 */
[----:B-----5:R-:W-:Y:S02]  /*3dd0*/  DSETP.GEU.AND P4, PT, |R10|, |R2|, PT ;  /* 0x400000020a00722a */ /* 0x020fe40003f8e200 */
[----:B------:R-:W-:Y:S01]  /*3de0*/  @P2 SEL R9, R4, R5, P0 ;  /* 0x0000000504092207 */ /* 0x000fe20000000000 */
[----:B------:R-:W-:-:S02]  /*3df0*/  IMAD.X R5, RZ, RZ, R12, P5 ;  /* 0x000000ffff057224 */ /* 0x000fc400028e060c */
[----:B------:R-:W-:-:S09]  /*3e00*/  @!P3 VIADD R9, R4, 0x300 ;  /* 0x000003000409b836 */ /* 0x000fd20000000000 */
        /* <DEDUP_REMOVED lines=10> */
.L_x_535:
[----:B------:R-:W-:Y:S05]  /*3eb0*/  BSYNC.RECONVERGENT B1 ;  /* 0x0000000000017941 */ /* 0x000fea0003800200 */
.L_x_534:
        /* <DEDUP_REMOVED lines=12> */
[----:B------:R-:W-:-:S05]  /*3f80*/  IMAD.MOV.U32 R11, RZ, RZ, 0x500 ;  /* 0x00000500ff0b7424 */ /* 0x000fca00078e00ff */
[----:B------:R-:W2:Y:S01]  /*3f90*/  ATOMG.E.ADD.STRONG.GPU PT, R10, desc[UR10][R8.64], R11 ;  /* 0x8000000b080a79a8 */ /* 0x000ea200081ef10a */
[----:B------:R-:W0:Y:S01]  /*3fa0*/  S2UR UR5, SR_CgaCtaId ;  /* 0x00000000000579c3 */ /* 0x000e220000008800 */
[----:B------:R-:W-:Y:S02]  /*3fb0*/  UMOV UR4, 0x400 ;  /* 0x0000040000047882 */ /* 0x000fe40000000000 */
[----:B0-----:R-:W-:Y:S01]  /*3fc0*/  ULEA UR4, UR5, UR4, 0x18 ;  /* 0x0000000405047291 */ /* 0x001fe2000f8ec0ff */
[----:B--2---:R-:W-:-:S08]  /*3fd0*/  VIADD R10, R10, UR6 ;  /* 0x000000060a0a7c36 */ /* 0x004fd00008000000 */
[----:B------:R0:W-:Y:S03]  /*3fe0*/  STS [UR4+0x98], R10 ;  /* 0x0000980aff007988 */ /* 0x0001e60008000804 */
.L_x_538:
[----:B------:R-:W-:Y:S05]  /*3ff0*/  BSYNC.RECONVERGENT B1 ;  /* 0x0000000000017941 */ /* 0x000fea0003800200 */
.L_x_537:
[----:B------:R-:W1:Y:S08]  /*4000*/  S2UR UR5, SR_CgaCtaId ;  /* 0x00000000000579c3 */ /* 0x000e700000008800 */
[----:B------:R-:W-:Y:S06]  /*4010*/  BAR.SYNC.DEFER_BLOCKING 0x0 ;  /* 0x0000000000007b1d */ /* 0x000fec0000010000 */
[----:B------:R-:W-:-:S02]  /*4020*/  UMOV UR4, 0x400 ;  /* 0x0000040000047882 */ /* 0x000fc40000000000 */
[----:B-1----:R-:W-:-:S06]  /*4030*/  ULEA UR4, UR5, UR4, 0x18 ;  /* 0x0000000405047291 */ /* 0x002fcc000f8ec0ff */
[----:B------:R-:W-:-:S05]  /*4040*/  IMAD.U32 R14, RZ, RZ, UR4 ;  /* 0x00000004ff0e7e24 */ /* 0x000fca000f8e00ff */
[----:B------:R-:W0:Y:S02]  /*4050*/  LDS R12, [R14+0x98] ;  /* 0x000098000e0c7984 */ /* 0x000e240000000800 */
[----:B0-----:R-:W-:-:S05]  /*4060*/  VIADD R10, R12, 0x500 ;  /* 0x000005000c0a7836 */ /* 0x001fca0000000000 */
[----:B------:R-:W-:-:S13]  /*4070*/  ISETP.GT.AND P0, PT, R10, R7, PT ;  /* 0x000000070a00720c */ /* 0x000fda0003f04270 */
[----:B------:R-:W-:Y:S05]  /*4080*/  @P0 BRA `(.L_x_539) ;  /* 0x0000000400900947 */ /* 0x000fea0003800000 */
[----:B------:R-:W-:Y:S01]  /*4090*/  BSSY.RECONVERGENT B1, `(.L_x_539) ;  /* 0x0000063000017945 */ /* 0x000fe20003800200 */
[----:B------:R-:W-:Y:S01]  /*40a0*/  IMAD.MOV.U32 R20, RZ, RZ, R2 ;  /* 0x000000ffff147224 */ /* 0x000fe200078e0002 */
[----:B------:R-:W0:Y:S01]  /*40b0*/  LDCU UR7, c[0x0][0x398] ;  /* 0x00007300ff0777ac */ /* 0x000e220008000800 */
[----:B------:R-:W-:Y:S02]  /*40c0*/  IMAD.MOV.U32 R21, RZ, RZ, R3 ;  /* 0x000000ffff157224 */ /* 0x000fe400078e0003 */
[----:B------:R-:W-:Y:S01]  /*40d0*/  IMAD.MOV.U32 R27, RZ, RZ, R6 ;  /* 0x000000ffff1b7224 */ /* 0x000fe200078e0006 */
[----:B------:R-:W1:Y:S01]  /*40e0*/  LDCU.128 UR12, c[0x0][0x380] ;  /* 0x00007000ff0c77ac */ /* 0x000e620008000c00 */
[----:B------:R-:W-:-:S07]  /*40f0*/  IMAD.MOV.U32 R22, RZ, RZ, R5 ;  /* 0x000000ffff167224 */ /* 0x000fce00078e0005 */
.L_x_542:
[----:B------:R-:W-:-:S04]  /*4100*/  IADD3 R28, P0, PT, R4, R12, RZ ;  /* 0x0000000c041c7210 */ /* 0x000fc80007f1e0ff */
[----:B------:R-:W-:Y:S02]  /*4110*/  LEA.HI.X.SX32 R25, R12, RZ, 0x1, P0 ;  /* 0x000000ff0c197211 */ /* 0x000fe400000f0eff */
[----:B-1----:R-:W-:-:S04]  /*4120*/  LEA R6, P0, R28, UR12, 0x3 ;  /* 0x0000000c1c067c11 */ /* 0x002fc8000f8018ff */
[----:B------:R-:W-:-:S05]  /*4130*/  LEA.HI.X R7, R28, UR13, R25, 0x3, P0 ;  /* 0x0000000d1c077c11 */ /* 0x000fca00080f1c19 */
[----:B------:R-:W2:Y:S04]  /*4140*/  LDG.E.64 R18, desc[UR10][R6.64] ;  /* 0x0000000a06127981 */ /* 0x000ea8000c1e1b00 */
[----:B------:R-:W3:Y:S04]  /*4150*/  LDG.E.64 R16, desc[UR10][R6.64+0x800] ;  /* 0x0008000a06107981 */ /* 0x000ee8000c1e1b00 */
[----:B------:R-:W4:Y:S04]  /*4160*/  LDG.E.64 R12, desc[UR10][R6.64+0x1000] ;  /* 0x0010000a060c7981 */ /* 0x000f28000c1e1b00 */
[----:B------:R-:W4:Y:S01]  /*4170*/  LDG.E.64 R10, desc[UR10][R6.64+0x1800] ;  /* 0x0018000a060a7981 */ /* 0x000f22000c1e1b00 */
[----:B------:R-:W-:-:S03]  /*4180*/  IADD3 R28, P0, PT, R28, UR14, RZ ;  /* 0x0000000e1c1c7c10 */ /* 0x000fc6000ff1e0ff */
[----:B------:R1:W5:Y:S01]  /*4190*/  LDG.E.64 R2, desc[UR10][R6.64+0x2000] ;  /* 0x0020000a06027981 */ /* 0x000362000c1e1b00 */
[----:B------:R-:W-:Y:S01]  /*41a0*/  IADD3.X R25, PT, PT, R25, UR15, RZ, P0, !PT ;  /* 0x0000000f19197c10 */ /* 0x000fe200087fe4ff */
[----:B------:R-:W-:Y:S01]  /*41b0*/  BSSY.RECONVERGENT B2, `(.L_x_540) ;  /* 0x0000038000027945 */ /* 0x000fe20003800200 */
[----:B------:R-:W-:Y:S01]  /*41c0*/  BAR.SYNC.DEFER_BLOCKING 0x0 ;  /* 0x0000000000007b1d */ /* 0x000fe20000010000 */
[C---:B------:R-:W-:Y:S02]  /*41d0*/  IADD3 R24, P4, PT, R28.reuse, 0x200, RZ ;  /* 0x000002001c187810 */ /* 0x040fe40007f9e0ff */
[C---:B------:R-:W-:Y:S02]  /*41e0*/  IADD3 R15, P5, PT, R28.reuse, 0x300, RZ ;  /* 0x000003001c0f7810 */ /* 0x040fe40007fbe0ff */
[C---:B------:R-:W-:Y:S02]  /*41f0*/  IADD3 R23, P3, PT, R28.reuse, 0x100, RZ ;  /* 0x000001001c177810 */ /* 0x040fe40007f7e0ff */
[----:B-1----:R-:W-:-:S02]  /*4200*/  IADD3 R6, P6, PT, R28, 0x400, RZ ;  /* 0x000004001c067810 */ /* 0x002fc40007fde0ff */
[----:B------:R-:W-:Y:S01]  /*4210*/  IADD3.X R26, PT, PT, RZ, R25, RZ, P3, !PT ;  /* 0x00000019ff1a7210 */ /* 0x000fe20001ffe4ff */
[----:B--2---:R-:W-:-:S14]  /*4220*/  DSETP.GEU.AND P2, PT, |R20|, |R18|, PT ;  /* 0x400000121400722a */ /* 0x004fdc0003f4e200 */
[----:B------:R-:W-:-:S04]  /*4230*/  @P2 ISETP.GE.U32.AND P0, PT, R27, R28, PT ;  /* 0x0000001c1b00220c */ /* 0x000fc80003f06070 */
[----:B------:R-:W-:-:S13]  /*4240*/  @P2 ISETP.GE.AND.EX P0, PT, R22, R25, PT, P0 ;  /* 0x000000191600220c */ /* 0x000fda0003f06300 */
[----:B------:R-:W-:-:S06]  /*4250*/  @P2 DSETP.LT.OR P0, PT, |R18|, |R20|, !P0 ;  /* 0x400000141200222a */ /* 0x000fcc0004701600 */
[----:B------:R-:W-:Y:S02]  /*4260*/  @P2 FSEL R5, R20, R18, P0 ;  /* 0x0000001214052208 */ /* 0x000fe40000000000 */
[----:B------:R-:W-:Y:S01]  /*4270*/  @P2 FSEL R20, R21, R19, P0 ;  /* 0x0000001315142208 */ /* 0x000fe20000000000 */
[----:B------:R-:W-:Y:S01]  /*4280*/  IMAD.X R21, RZ, RZ, R25, P4 ;  /* 0x000000ffff157224 */ /* 0x000fe200020e0619 */
[----:B------:R-:W-:Y:S01]  /*4290*/  @P2 SEL R28, R27, R28, P0 ;  /* 0x0000001c1b1c2207 */ /* 0x000fe20000000000 */
[----:B------:R-:W-:Y:S02]  /*42a0*/  @P2 IMAD.MOV.U32 R18, RZ, RZ, R5 ;  /* 0x000000ffff122224 */ /* 0x000fe400078e0005 */
[----:B------:R-:W-:Y:S02]  /*42b0*/  @P2 IMAD.MOV.U32 R19, RZ, RZ, R20 ;  /* 0x000000ffff132224 */ /* 0x000fe400078e0014 */
[--C-:B------:R-:W-:Y:S02]  /*42c0*/  IMAD.X R20, RZ, RZ, R25.reuse, P5 ;  /* 0x000000ffff147224 */ /* 0x100fe400028e0619 */
[----:B------:R-:W-:Y:S01]  /*42d0*/  IMAD.X R5, RZ, RZ, R25, P6 ;  /* 0x000000ffff057224 */ /* 0x000fe200030e0619 */
[----:B------:R-:W-:Y:S01]  /*42e0*/  @P2 SEL R25, R22, R25, P0 ;  /* 0x0000001916192207 */ /* 0x000fe20000000000 */
        /* <DEDUP_REMOVED lines=20> */
[----:B------:R-:W-:-:S05]  /*4430*/  ISETP.NE.AND P2, PT, R4, RZ, PT ;  /* 0x000000ff0400720c */ /* 0x000fca0003f45270 */
[----:B------:R-:W-:-:S14]  /*4440*/  DSETP.GEU.AND P1, PT, |R12|, |R10|, PT ;  /* 0x4000000a0c00722a */ /* 0x000fdc0003f2e200 */
[----:B------:R-:W-:-:S04]  /*4450*/  @P1 ISETP.GE.U32.AND P0, PT, R24, R15, PT ;  /* 0x0000000f1800120c */ /* 0x000fc80003f06070 */
[----:B------:R-:W-:-:S13]  /*4460*/  @P1 ISETP.GE.AND.EX P0, PT, R21, R20, PT, P0 ;  /* 0x000000141500120c */ /* 0x000fda0003f06300 */
[----:B------:R-:W-:-:S06]  /*4470*/  @P1 DSETP.LT.OR P0, PT, |R10|, |R12|, !P0 ;  /* 0x4000000c0a00122a */ /* 0x000fcc0004701600 */
[----:B------:R-:W-:Y:S02]  /*4480*/  @P1 FSEL R16, R12, R10, P0 ;  /* 0x0000000a0c101208 */ /* 0x000fe40000000000 */
[----:B------:R-:W-:Y:S01]  /*4490*/  @P1 FSEL R13, R13, R11, P0 ;  /* 0x0000000b0d0d1208 */ /* 0x000fe20000000000 */
[----:B------:R-:W-:Y:S06]  /*44a0*/  @P2 BRA `(.L_x_541) ;  /* 0x0000000000202947 */ /* 0x000fec0003800000 */
[----:B------:R-:W-:-:S05]  /*44b0*/  IMAD.MOV.U32 R17, RZ, RZ, 0x500 ;  /* 0x00000500ff117424 */ /* 0x000fca00078e00ff */
[----:B------:R-:W2:Y:S01]  /*44c0*/  ATOMG.E.ADD.STRONG.GPU PT, R7, desc[UR10][R8.64], R17 ;  /* 0x80000011080779a8 */ /* 0x000ea200081ef10a */
[----:B------:R-:W1:Y:S01]  /*44d0*/  S2UR UR5, SR_CgaCtaId ;  /* 0x00000000000579c3 */ /* 0x000e620000008800 */
[----:B------:R-:W-:Y:S02]  /*44e0*/  UMOV UR4, 0x400 ;  /* 0x0000040000047882 */ /* 0x000fe40000000000 */
[----:B-1----:R-:W-:-:S06]  /*44f0*/  ULEA UR4, UR5, UR4, 0x18 ;  /* 0x0000000405047291 */ /* 0x002fcc000f8ec0ff */
[----:B------:R-:W-:Y:S02]  /*4500*/  IMAD.U32 R14, RZ, RZ, UR4 ;  /* 0x00000004ff0e7e24 */ /* 0x000fe4000f8e00ff */
[----:B--2---:R-:W-:-:S05]  /*4510*/  VIADD R7, R7, UR6 ;  /* 0x0000000607077c36 */ /* 0x004fca0008000000 */
[----:B------:R1:W-:Y:S02]  /*4520*/  STS [R14+0x98], R7 ;  /* 0x000098070e007388 */ /* 0x0003e40000000800 */
.L_x_541:
[----:B0-----:R-:W-:Y:S05]  /*4530*/  BSYNC.RECONVERGENT B2 ;  /* 0x0000000000027941 */ /* 0x001fea0003800200 */
.L_x_540:
[----:B------:R-:W-:Y:S01]  /*4540*/  BAR.SYNC.DEFER_BLOCKING 0x0 ;  /* 0x0000000000007b1d */ /* 0x000fe20000010000 */
[----:B------:R-:W-:Y:S01]  /*4550*/  @P1 IMAD.MOV.U32 R10, RZ, RZ, R16 ;  /* 0x000000ffff0a1224 */ /* 0x000fe200078e0010 */
[----:B------:R-:W-:Y:S01]  /*4560*/  @P1 SEL R15, R24, R15, P0 ;  /* 0x0000000f180f1207 */ /* 0x000fe20000000000 */
[----:B------:R-:W-:Y:S01]  /*4570*/  @P1 IMAD.MOV.U32 R11, RZ, RZ, R13 ;  /* 0x000000ffff0b1224 */ /* 0x000fe200078e000d */
[----:B------:R-:W-:Y:S01]  /*4580*/  @P1 SEL R20, R21, R20, P0 ;  /* 0x0000001415141207 */ /* 0x000fe20000000000 */
[----:B-1----:R-:W-:-:S04]  /*4590*/  IMAD.U32 R7, RZ, RZ, UR7 ;  /* 0x00000007ff077e24 */ /* 0x002fc8000f8e00ff */
[----:B-----5:R-:W-:-:S14]  /*45a0*/  DSETP.GEU.AND P2, PT, |R10|, |R2|, PT ;  /* 0x400000020a00722a */ /* 0x020fdc0003f4e200 */
[----:B------:R-:W-:Y:S01]  /*45b0*/  @P2 ISETP.GE.U32.AND P0, PT, R15, R6, PT ;  /* 0x000000060f00220c */ /* 0x000fe20003f06070 */
[----:B------:R-:W0:Y:S03]  /*45c0*/  LDS R12, [R14+0x98] ;  /* 0x000098000e0c7984 */ /* 0x000e260000000800 */
        /* <DEDUP_REMOVED lines=9> */
[----:B------:R-:W-:-:S02]  /*4660*/  IMAD.MOV.U32 R22, RZ, RZ, R5 ;  /* 0x000000ffff167224 */ /* 0x000fc400078e0005 */
[----:B------:R-:W-:Y:S02]  /*4670*/  IMAD.MOV.U32 R20, RZ, RZ, R2 ;  /* 0x000000ffff147224 */ /* 0x000fe400078e0002 */
[----:B------:R-:W-:Y:S02]  /*4680*/  IMAD.MOV.U32 R21, RZ, RZ, R3 ;  /* 0x000000ffff157224 */ /* 0x000fe400078e0003 */
[----:B0-----:R-:W-:-:S05]  /*4690*/  VIADD R10, R12, 0x500 ;  /* 0x000005000c0a7836 */ /* 0x001fca0000000000 */
[----:B------:R-:W-:-:S13]  /*46a0*/  ISETP.GT.AND P0, PT, R10, R7, PT ;  /* 0x000000070a00720c */ /* 0x000fda0003f04270 */
[----:B------:R-:W-:Y:S05]  /*46b0*/  @!P0 BRA `(.L_x_542) ;  /* 0xfffffff800908947 */ /* 0x000fea000383ffff */
[----:B------:R-:W-:Y:S05]  /*46c0*/  BSYNC.RECONVERGENT B1 ;  /* 0x0000000000017941 */ /* 0x000fea0003800200 */
.L_x_539:
[----:B------:R-:W-:Y:S01]  /*46d0*/  ISETP.GE.AND P0, PT, R12, R7, PT ;  /* 0x000000070c00720c */ /* 0x000fe20003f06270 */
[----:B------:R-:W0:Y:S01]  /*46e0*/  LDCU.64 UR6, c[0x0][0x388] ;  /* 0x00007100ff0677ac */ /* 0x000e220008000a00 */
[----:B------:R-:W-:Y:S01]  /*46f0*/  BSSY.RECONVERGENT B1, `(.L_x_536) ;  /* 0x00000ac000017945 */ /* 0x000fe20003800200 */
[----:B------:R-:W1:Y:S10]  /*4700*/  LDCU.64 UR4, c[0x0][0x388] ;  /* 0x00007100ff0477ac */ /* 0x000e740008000a00 */
[----:B------:R-:W-:Y:S05]  /*4710*/  @P0 BRA `(.L_x_543) ;  /* 0x0000000800a40947 */ /* 0x000fea0003800000 */
[----:B------:R-:W-:-:S05]  /*4720*/  IMAD.IADD R9, R7, 0x1, -R12 ;  /* 0x0000000107097824 */ /* 0x000fca00078e0a0c */
[----:B------:R-:W-:-:S13]  /*4730*/  ISETP.GE.AND P0, PT, R4, R9, PT ;  /* 0x000000090400720c */ /* 0x000fda0003f06270 */
[----:B------:R-:W-:Y:S05]  /*4740*/  @P0 BRA `(.L_x_543) ;  /* 0x0000000800980947 */ /* 0x000fea0003800000 */
[----:B------:R-:W-:Y:S01]  /*4750*/  LOP3.LUT R8, RZ, R4, RZ, 0x33, !PT ;  /* 0x00000004ff087212 */ /* 0x000fe200078e33ff */
[----:B------:R-:W-:Y:S03]  /*4760*/  BSSY.RECONVERGENT B2, `(.L_x_544) ;  /* 0x000002f000027945 */ /* 0x000fe60003800200 */
[----:B------:R-:W-:Y:S01]  /*4770*/  IADD3 R18, PT, PT, -R12, R7, R8 ;  /* 0x000000070c127210 */ /* 0x000fe20007ffe108 */
[----:B------:R-:W-:-:S03]  /*4780*/  IMAD.MOV.U32 R8, RZ, RZ, R4 ;  /* 0x000000ffff087224 */ /* 0x000fc600078e0004 */
[----:B------:R-:W-:-:S04]  /*4790*/  LOP3.LUT R7, R18, 0x300, RZ, 0xc0, !PT ;  /* 0x0000030012077812 */ /* 0x000fc800078ec0ff */
[----:B------:R-:W-:-:S13]  /*47a0*/  ISETP.NE.AND P0, PT, R7, 0x300, PT ;  /* 0x000003000700780c */ /* 0x000fda0003f05270 */
[----:B------:R-:W-:Y:S05]  /*47b0*/  @!P0 BRA `(.L_x_545) ;  /* 0x0000000000a48947 */ /* 0x000fea0003800000 */
[----:B------:R-:W2:Y:S01]  /*47c0*/  LDC.64 R10, c[0x0][0x380] ;  /* 0x0000e000ff0a7b82 */ /* 0x000ea20000000a00 */
[----:B------:R-:W-:Y:S01]  /*47d0*/  LEA.HI R7, R18, 0x1, RZ, 0x18 ;  /* 0x0000000112077811 */ /* 0x000fe200078fc0ff */
[----:B------:R-:W-:Y:S02]  /*47e0*/  IMAD.IADD R13, R4, 0x1, R12 ;  /* 0x00000001040d7824 */ /* 0x000fe400078e020c */
[----:B------:R-:W-:Y:S01]  /*47f0*/  IMAD.MOV.U32 R8, RZ, RZ, R4 ;  /* 0x000000ffff087224 */ /* 0x000fe200078e0004 */
[----:B------:R-:W-:-:S05]  /*4800*/  LOP3.LUT R7, R7, 0x3, RZ, 0xc0, !PT ;  /* 0x0000000307077812 */ /* 0x000fca00078ec0ff */
[----:B------:R-:W-:-:S07]  /*4810*/  IMAD.MOV R7, RZ, RZ, -R7 ;  /* 0x000000ffff077224 */ /* 0x000fce00078e0a07 */
.L_x_548:
[----:B--2---:R-:W-:-:S06]  /*4820*/  IMAD.WIDE R14, R13, 0x8, R10 ;  /* 0x000000080d0e7825 */ /* 0x004fcc00078e020a */
[----:B------:R-:W2:Y:S01]  /*4830*/  LDG.E.64 R14, desc[UR10][R14.64] ;  /* 0x0000000a0e0e7981 */ /* 0x000ea2000c1e1b00 */
[----:B-1----:R-:W-:Y:S01]  /*4840*/  IADD3 R22, P1, PT, R13, UR4, RZ ;  /* 0x000000040d167c10 */ /* 0x002fe2000ff3e0ff */
[----:B------:R-:W-:Y:S01]  /*4850*/  VIADD R7, R7, 0x1 ;  /* 0x0000000107077836 */ /* 0x000fe20000000000 */
[----:B------:R-:W-:Y:S01]  /*4860*/  BSSY.RECONVERGENT B3, `(.L_x_546) ;  /* 0x000001b000037945 */ /* 0x000fe20003800200 */
[----:B------:R-:W-:Y:S01]  /*4870*/  IMAD.MOV.U32 R19, RZ, RZ, R6 ;  /* 0x000000ffff137224 */ /* 0x000fe200078e0006 */
[----:B------:R-:W-:Y:S01]  /*4880*/  LEA.HI.X.SX32 R21, R13, UR5, 0x1, P1 ;  /* 0x000000050d157c11 */ /* 0x000fe200088f0eff */
[----:B------:R-:W-:Y:S01]  /*4890*/  IMAD.MOV.U32 R20, RZ, RZ, R5 ;  /* 0x000000ffff147224 */ /* 0x000fe200078e0005 */
[----:B------:R-:W-:Y:S01]  /*48a0*/  MOV R16, R2 ;  /* 0x0000000200107202 */ /* 0x000fe20000000f00 */
[----:B------:R-:W-:Y:S01]  /*48b0*/  IMAD.MOV.U32 R17, RZ, RZ, R3 ;  /* 0x000000ffff117224 */ /* 0x000fe200078e0003 */
[----:B------:R-:W-:Y:S01]  /*48c0*/  ISETP.NE.AND P2, PT, R7, RZ, PT ;  /* 0x000000ff0700720c */ /* 0x000fe20003f45270 */
        /* <DEDUP_REMOVED lines=20> */
.L_x_547:
[----:B0-----:R-:W-:Y:S05]  /*4a10*/  BSYNC.RECONVERGENT B3 ;  /* 0x0000000000037941 */ /* 0x001fea0003800200 */
.L_x_546:
[----:B------:R-:W-:Y:S02]  /*4a20*/  VIADD R8, R8, 0x100 ;  /* 0x0000010008087836 */ /* 0x000fe40000000000 */
[----:B------:R-:W-:Y:S01]  /*4a30*/  VIADD R13, R13, 0x100 ;  /* 0x000001000d0d7836 */ /* 0x000fe20000000000 */
[----:B------:R-:W-:Y:S06]  /*4a40*/  @P2 BRA `(.L_x_548) ;  /* 0xfffffffc00742947 */ /* 0x000fec000383ffff */
.L_x_545:
[----:B01----:R-:W-:Y:S05]  /*4a50*/  BSYNC.RECONVERGENT B2 ;  /* 0x0000000000027941 */ /* 0x003fea0003800200 */
.L_x_544:
        /* <DEDUP_REMOVED lines=9> */
.L_x_557:
[----:B------:R-:W-:-:S05]  /*4af0*/  IMAD.WIDE R22, R7, 0x8, R10 ;  /* 0x0000000807167825 */ /* 0x000fca00078e020a */
[----:B------:R-:W2:Y:S04]  /*4b00*/  LDG.E.64 R20, desc[UR10][R22.64+-0x1000] ;  /* 0xfff0000a16147981 */ /* 0x000ea8000c1e1b00 */
[----:B------:R0:W5:Y:S04]  /*4b10*/  LDG.E.64 R16, desc[UR10][R22.64+-0x800] ;  /* 0xfff8000a16107981 */ /* 0x000168000c1e1b00 */
[----:B------:R0:W5:Y:S04]  /*4b20*/  LDG.E.64 R14, desc[UR10][R22.64] ;  /* 0x0000000a160e7981 */ /* 0x000168000c1e1b00 */
[----:B------:R0:W5:Y:S01]  /*4b30*/  LDG.E.64 R12, desc[UR10][R22.64+0x800] ;  /* 0x0008000a160c7981 */ /* 0x000162000c1e1b00 */
[C---:B------:R-:W-:Y:S01]  /*4b40*/  IADD3 R29, P1, PT, R7.reuse, UR6, RZ ;  /* 0x00000006071d7c10 */ /* 0x040fe2000ff3e0ff */
[----:B------:R-:W-:Y:S03]  /*4b50*/  BSSY.RECONVERGENT B2, `(.L_x_549) ;  /* 0x0000016000027945 */ /* 0x000fe60003800200 */
[----:B------:R-:W-:Y:S01]  /*4b60*/  LEA.HI.X.SX32 R30, R7, UR7, 0x1, P1 ;  /* 0x00000007071e7c11 */ /* 0x000fe200088f0eff */
        /* <DEDUP_REMOVED lines=20> */
.L_x_550:
[----:B------:R-:W-:Y:S05]  /*4cb0*/  BSYNC.RECONVERGENT B2 ;  /* 0x0000000000027941 */ /* 0x000fea0003800200 */
.L_x_549:
        /* <DEDUP_REMOVED lines=23> */
.L_x_552:
[----:B------:R-:W-:Y:S05]  /*4e30*/  BSYNC.RECONVERGENT B2 ;  /* 0x0000000000027941 */ /* 0x000fea0003800200 */
.L_x_551:
        /* <DEDUP_REMOVED lines=24> */
.L_x_554:
[----:B------:R-:W-:Y:S05]  /*4fc0*/  BSYNC.RECONVERGENT B2 ;  /* 0x0000000000027941 */ /* 0x000fea0003800200 */
.L_x_553:
        /* <DEDUP_REMOVED lines=22> */
.L_x_556:
[----:B------:R-:W-:Y:S05]  /*5130*/  BSYNC.RECONVERGENT B2 ;  /* 0x0000000000027941 */ /* 0x000fea0003800200 */
.L_x_555:
[----:B------:R-:W-:Y:S02]  /*5140*/  VIADD R8, R8, 0x400 ;  /* 0x0000040008087836 */ /* 0x000fe40000000000 */
[----:B------:R-:W-:Y:S02]  /*5150*/  VIADD R27, R27, 0x400 ;  /* 0x000004001b1b7836 */ /* 0x000fe40000000000 */
[----:B------:R-:W-:Y:S01]  /*5160*/  VIADD R26, R26, 0x400 ;  /* 0x000004001a1a7836 */ /* 0x000fe20000000000 */
[----:B------:R-:W-:Y:S01]  /*5170*/  ISETP.GE.AND P0, PT, R8, R9, PT ;  /* 0x000000090800720c */ /* 0x000fe20003f06270 */
[----:B------:R-:W-:Y:S02]  /*5180*/  VIADD R25, R25, 0x400 ;  /* 0x0000040019197836 */ /* 0x000fe40000000000 */
[----:B------:R-:W-:-:S10]  /*5190*/  VIADD R7, R7, 0x400 ;  /* 0x0000040007077836 */ /* 0x000fd40000000000 */
[----:B------:R-:W-:Y:S05]  /*51a0*/  @!P0 BRA `(.L_x_557) ;  /* 0xfffffff800508947 */ /* 0x000fea000383ffff */
.L_x_543:
[----:B01----:R-:W-:Y:S05]  /*51b0*/  BSYNC.RECONVERGENT B1 ;  /* 0x0000000000017941 */ /* 0x003fea0003800200 */
.L_x_536:
        /* <DEDUP_REMOVED lines=13> */
[----:B------:R-:W-:Y:S01]  /*5290*/  MOV R12, R7 ;  /* 0x00000007000c7202 */ /* 0x000fe20000000f00 */
[----:B------:R-:W-:Y:S02]  /*52a0*/  IMAD.MOV.U32 R13, RZ, RZ, R16 ;  /* 0x000000ffff0d7224 */ /* 0x000fe400078e0010 */
        /* <DEDUP_REMOVED lines=17> */
.L_x_559:
[----:B------:R-:W-:Y:S05]  /*53c0*/  BSYNC.RECONVERGENT B1 ;  /* 0x0000000000017941 */ /* 0x000fea0003800200 */
.L_x_558:
        /* <DEDUP_REMOVED lines=31> */
.L_x_561:
[----:B------:R-:W-:Y:S05]  /*55c0*/  BSYNC.RECONVERGENT B1 ;  /* 0x0000000000017941 */ /* 0x000fea0003800200 */
.L_x_560:
[----:B------:R-:W-:Y:S01]  /*55d0*/  ISETP.GT.AND P0, PT, R14, 0x1b, PT ;  /* 0x0000001b0e00780c */ /* 0x000fe20003f04270 */
[----:B0-----:R0:W0:Y:S01]  /*55e0*/  SHFL.DOWN PT, R8, R2, 0x4, 0x1f ;  /* 0x08801f0002087f89 */ /* 0x00102200000e0000 */
[----:B------:R-:W-:Y:S01]  /*55f0*/  BSSY.RECONVERGENT B1, `(.L_x_562) ;  /* 0x000001d000017945 */ /* 0x000fe20003800200 */
[----:B---3--:R-:W-:Y:S02]  /*5600*/  IMAD.MOV.U32 R11, RZ, RZ, R5 ;  /* 0x000000ffff0b7224 */ /* 0x008fe400078e0005 */
[----:B------:R3:W0:Y:S01]  /*5610*/  SHFL.DOWN PT, R9, R3, 0x4, 0x1f ;  /* 0x08801f0003097f89 */ /* 0x00062200000e0000 */
[----:B------:R-:W-:Y:S02]  /*5620*/  IMAD.MOV.U32 R12, RZ, RZ, R10 ;  /* 0x000000ffff0c7224 */ /* 0x000fe400078e000a */
[----:B-1----:R-:W-:Y:S01]  /*5630*/  IMAD.MOV.U32 R6, RZ, RZ, R2 ;  /* 0x000000ffff067224 */ /* 0x002fe200078e0002 */
[----:B----4-:R3:W1:Y:S01]  /*5640*/  SHFL.DOWN PT, R16, R5, 0x4, 0x1f ;  /* 0x08801f0005107f89 */ /* 0x01066200000e0000 */
[----:B--2---:R-:W-:-:S03]  /*5650*/  IMAD.MOV.U32 R7, RZ, RZ, R3 ;  /* 0x000000ffff077224 */ /* 0x004fc600078e0003 */
[----:B------:R3:W2:Y:S01]  /*5660*/  SHFL.DOWN PT, R13, R10, 0x4, 0x1f ;  /* 0x08801f000a0d7f89 */ /* 0x0006a200000e0000 */
[----:B------:R-:W-:Y:S05]  /*5670*/  @P0 BRA `(.L_x_563) ;  /* 0x0000000000500947 */ /* 0x000fea0003800000 */
[----:B0-----:R-:W-:Y:S01]  /*5680*/  DSETP.GEU.AND P0, PT, |R2|, |R8|, PT ;  /* 0x400000080200722a */ /* 0x001fe20003f0e200 */
[----:B-1----:R-:W-:Y:S02]  /*5690*/  IMAD.MOV.U32 R11, RZ, RZ, R16 ;  /* 0x000000ffff0b7224 */ /* 0x002fe400078e0010 */
[----:B--2---:R-:W-:Y:S02]  /*56a0*/  IMAD.MOV.U32 R12, RZ, RZ, R13 ;  /* 0x000000ffff0c7224 */ /* 0x004fe400078e000d */
        /* <DEDUP_REMOVED lines=17> */
.L_x_563:
[----:B------:R-:W-:Y:S05]  /*57c0*/  BSYNC.RECONVERGENT B1 ;  /* 0x0000000000017941 */ /* 0x000fea0003800200 */
.L_x_562:
[----:B------:R-:W-:Y:S01]  /*57d0*/  ISETP.GT.AND P0, PT, R14, 0x17, PT ;  /* 0x000000170e00780c */ /* 0x000fe20003f04270 */
[----:B0-----:R0:W4:Y:S01]  /*57e0*/  SHFL.DOWN PT, R8, R6, 0x8, 0x1f ;  /* 0x09001f0006087f89 */ /* 0x00112200000e0000 */
[----:B------:R-:W-:Y:S01]  /*57f0*/  BSSY.RECONVERGENT B1, `(.L_x_564) ;  /* 0x000001d000017945 */ /* 0x000fe20003800200 */
[----:B---3--:R-:W-:Y:S02]  /*5800*/  IMAD.MOV.U32 R5, RZ, RZ, R11 ;  /* 0x000000ffff057224 */ /* 0x008fe400078e000b */
[----:B------:R0:W3:Y:S01]  /*5810*/  SHFL.DOWN PT, R9, R7, 0x8, 0x1f ;  /* 0x09001f0007097f89 */ /* 0x0000e200000e0000 */
[----:B------:R-:W-:Y:S02]  /*5820*/  IMAD.MOV.U32 R10, RZ, RZ, R12 ;  /* 0x000000ffff0a7224 */ /* 0x000fe400078e000c */
[----:B------:R-:W-:Y:S01]  /*5830*/  IMAD.MOV.U32 R2, RZ, RZ, R6 ;  /* 0x000000ffff027224 */ /* 0x000fe200078e0006 */
[----:B-1----:R0:W1:Y:S01]  /*5840*/  SHFL.DOWN PT, R16, R11, 0x8, 0x1f ;  /* 0x09001f000b107f89 */ /* 0x00206200000e0000 */
[----:B------:R-:W-:-:S03]  /*5850*/  IMAD.MOV.U32 R3, RZ, RZ, R7 ;  /* 0x000000ffff037224 */ /* 0x000fc600078e0007 */
[----:B--2---:R0:W2:Y:S01]  /*5860*/  SHFL.DOWN PT, R13, R12, 0x8, 0x1f ;  /* 0x09001f000c0d7f89 */ /* 0x0040a200000e0000 */
[----:B------:R-:W-:Y:S05]  /*5870*/  @P0 BRA `(.L_x_565) ;  /* 0x0000000000500947 */ /* 0x000fea0003800000 */
[----:B---34-:R-:W-:Y:S01]  /*5880*/  DSETP.GEU.AND P0, PT, |R6|, |R8|, PT ;  /* 0x400000080600722a */ /* 0x018fe20003f0e200 */
[----:B-1----:R-:W-:Y:S02]  /*5890*/  IMAD.MOV.U32 R5, RZ, RZ, R16 ;  /* 0x000000ffff057224 */ /* 0x002fe400078e0010 */
        /* <DEDUP_REMOVED lines=18> */
.L_x_565:
[----:B------:R-:W-:Y:S05]  /*59c0*/  BSYNC.RECONVERGENT B1 ;  /* 0x0000000000017941 */ /* 0x000fea0003800200 */
.L_x_564:
[----:B------:R-:W-:Y:S01]  /*59d0*/  ISETP.GT.AND P0, PT, R14, 0xf, PT ;  /* 0x0000000f0e00780c */ /* 0x000fe20003f04270 */
[----:B0-----:R0:W0:Y:S01]  /*59e0*/  SHFL.DOWN PT, R6, R2, 0x10, 0x1f ;  /* 0x0a001f0002067f89 */ /* 0x00102200000e0000 */
[----:B------:R-:W-:Y:S01]  /*59f0*/  BSSY.RECONVERGENT B1, `(.L_x_566) ;  /* 0x000001d000017945 */ /* 0x000fe20003800200 */
[----:B------:R-:W-:Y:S02]  /*5a00*/  IMAD.MOV.U32 R17, RZ, RZ, R5 ;  /* 0x000000ffff117224 */ /* 0x000fe400078e0005 */
[----:B------:R0:W0:Y:S01]  /*5a10*/  SHFL.DOWN PT, R7, R3, 0x10, 0x1f ;  /* 0x0a001f0003077f89 */ /* 0x00002200000e0000 */
[----:B------:R-:W-:Y:S02]  /*5a20*/  IMAD.MOV.U32 R19, RZ, RZ, R10 ;  /* 0x000000ffff137224 */ /* 0x000fe400078e000a */
[----:B------:R-:W-:Y:S01]  /*5a30*/  IMAD.MOV.U32 R12, RZ, RZ, R2 ;  /* 0x000000ffff0c7224 */ /* 0x000fe200078e0002 */
[----:B----4-:R4:W0:Y:S01]  /*5a40*/  SHFL.DOWN PT, R8, R5, 0x10, 0x1f ;  /* 0x0a001f0005087f89 */ /* 0x01082200000e0000 */
[----:B--2---:R-:W-:-:S03]  /*5a50*/  IMAD.MOV.U32 R13, RZ, RZ, R3 ;  /* 0x000000ffff0d7224 */ /* 0x004fc600078e0003 */
[----:B---3--:R4:W2:Y:S01]  /*5a60*/  SHFL.DOWN PT, R9, R10, 0x10, 0x1f ;  /* 0x0a001f000a097f89 */ /* 0x0088a200000e0000 */
[----:B------:R-:W-:Y:S05]  /*5a70*/  @P0 BRA `(.L_x_567) ;  /* 0x0000000000500947 */ /* 0x000fea0003800000 */
[----:B0-----:R-:W-:Y:S01]  /*5a80*/  DSETP.GEU.AND P0, PT, |R2|, |R6|, PT ;  /* 0x400000060200722a */ /* 0x001fe20003f0e200 */
[----:B------:R-:W-:Y:S02]  /*5a90*/  IMAD.MOV.U32 R17, RZ, RZ, R8 ;  /* 0x000000ffff117224 */ /* 0x000fe400078e0008 */
        /* <DEDUP_REMOVED lines=18> */
.L_x_567:
[----:B------:R-:W-:Y:S05]  /*5bc0*/  BSYNC.RECONVERGENT B1 ;  /* 0x0000000000017941 */ /* 0x000fea0003800200 */
.L_x_566:
[----:B------:R-:W-:Y:S01]  /*5bd0*/  ISETP.NE.AND P0, PT, R14, RZ, PT ;  /* 0x000000ff0e00720c */ /* 0x000fe20003f05270 */
[----:B------:R-:W-:-:S12]  /*5be0*/  BSSY.RECONVERGENT B1, `(.L_x_568) ;  /* 0x000000b000017945 */ /* 0x000fd80003800200 */
[----:B------:R-:W-:Y:S05]  /*5bf0*/  @P0 BRA `(.L_x_569) ;  /* 0x0000000000240947 */ /* 0x000fea0003800000 */
[----:B0-----:R-:W0:Y:S01]  /*5c00*/  S2R R6, SR_CgaCtaId ;  /* 0x0000000000067919 */ /* 0x001e220000008800 */
[----:B------:R-:W-:Y:S01]  /*5c10*/  MOV R3, 0x400 ;  /* 0x0000040000037802 */ /* 0x000fe20000000f00 */
[----:B------:R-:W-:Y:S01]  /*5c20*/  IMAD.MOV.U32 R18, RZ, RZ, R17 ;  /* 0x000000ffff127224 */ /* 0x000fe200078e0011 */
[----:B------:R-:W-:-:S04]  /*5c30*/  SHF.R.U32.HI R2, RZ, 0x1, R4 ;  /* 0x00000001ff027819 */ /* 0x000fc80000011604 */
[----:B------:R-:W-:Y:S02]  /*5c40*/  LOP3.LUT R2, R2, 0x1f0, RZ, 0xc0, !PT ;  /* 0x000001f002027812 */ /* 0x000fe400078ec0ff */
[----:B0-----:R-:W-:-:S05]  /*5c50*/  LEA R3, R6, R3, 0x18 ;  /* 0x0000000306037211 */ /* 0x001fca00078ec0ff */
[----:B------:R-:W-:-:S05]  /*5c60*/  IMAD.IADD R3, R2, 0x1, R3 ;  /* 0x0000000102037824 */ /* 0x000fca00078e0203 */
[----:B------:R3:W-:Y:S04]  /*5c70*/  STS.64 [R3+0x10], R18 ;  /* 0x0000101203007388 */ /* 0x0007e80000000a00 */
[----:B------:R3:W-:Y:S02]  /*5c80*/  STS.64 [R3+0x8], R12 ;  /* 0x0000080c03007388 */ /* 0x0007e40000000a00 */
.L_x_569:
[----:B------:R-:W-:Y:S05]  /*5c90*/  BSYNC.RECONVERGENT B1 ;  /* 0x0000000000017941 */ /* 0x000fea0003800200 */
.L_x_568:
[----:B------:R-:W-:Y:S01]  /*5ca0*/  BAR.SYNC.DEFER_BLOCKING 0x0 ;  /* 0x0000000000007b1d */ /* 0x000fe20000010000 */
[----:B------:R-:W-:-:S13]  /*5cb0*/  ISETP.NE.AND P1, PT, R4, RZ, PT ;  /* 0x000000ff0400720c */ /* 0x000fda0003f25270 */
[----:B------:R-:W-:Y:S05]  /*5cc0*/  @P1 BRA `(.L_x_497) ;  /* 0x00000008008c1947 */ /* 0x000fea0003800000 */
[----:B0--3--:R-:W0:Y:S01]  /*5cd0*/  S2R R3, SR_CgaCtaId ;  /* 0x0000000000037919 */ /* 0x009e220000008800 */
[----:B------:R-:W-:Y:S01]  /*5ce0*/  MOV R2, 0x400 ;  /* 0x0000040000027802 */ /* 0x000fe20000000f00 */
[----:B------:R-:W-:Y:S03]  /*5cf0*/  BSSY.RECONVERGENT B1, `(.L_x_570) ;  /* 0x000001a000017945 */ /* 0x000fe60003800200 */
[----:B0-----:R-:W-:-:S05]  /*5d00*/  LEA R30, R3, R2, 0x18 ;  /* 0x00000002031e7211 */ /* 0x001fca00078ec0ff */
[----:B------:R-:W0:Y:S04]  /*5d10*/  LDS.64 R14, [R30+0x18] ;  /* 0x000018001e0e7984 */ /* 0x000e280000000a00 */
[----:B----4-:R-:W3:Y:S04]  /*5d20*/  LDS.128 R4, [R30+0x20] ;  /* 0x000020001e047984 */ /* 0x010ee80000000c00 */
[----:B------:R4:W1:Y:S04]  /*5d30*/  LDS.64 R28, [R30+0x80] ;  /* 0x000080001e1c7984 */ /* 0x0008680000000a00 */
[----:B--2---:R4:W2:Y:S01]  /*5d40*/  LDS.128 R8, [R30+0x30] ;  /* 0x000030001e087984 */ /* 0x0048a20000000c00 */
[----:B0-----:R-:W-:Y:S01]  /*5d50*/  DSETP.GEU.AND P0, PT, |R12|, |R14|, PT ;  /* 0x4000000e0c00722a */ /* 0x001fe20003f0e200 */
[----:B------:R-:W-:Y:S01]  /*5d60*/  MOV R2, R14 ;  /* 0x0000000e00027202 */ /* 0x000fe20000000f00 */
[----:B------:R-:W-:-:S02]  /*5d70*/  IMAD.MOV.U32 R3, RZ, RZ, R15 ;  /* 0x000000ffff037224 */ /* 0x000fc400078e000f */
[----:B---3--:R-:W-:Y:S02]  /*5d80*/  IMAD.MOV.U32 R31, RZ, RZ, R4 ;  /* 0x000000ffff1f7224 */ /* 0x008fe400078e0004 */
[----:B------:R-:W-:-:S08]  /*5d90*/  IMAD.MOV.U32 R33, RZ, RZ, R5 ;  /* 0x000000ffff217224 */ /* 0x000fd000078e0005 */
[----:B-12-4-:R-:W-:Y:S05]  /*5da0*/  @!P0 BRA `(.L_x_571) ;  /* 0x0000000000388947 */ /* 0x016fea0003800000 */
        /* <DEDUP_REMOVED lines=14> */
.L_x_571:
[----:B------:R-:W-:Y:S05]  /*5e90*/  BSYNC.RECONVERGENT B1 ;  /* 0x0000000000017941 */ /* 0x000fea0003800200 */
.L_x_570:
        /* <DEDUP_REMOVED lines=25> */
.L_x_573:
[----:B------:R-:W-:Y:S05]  /*6030*/  BSYNC.RECONVERGENT B1 ;  /* 0x0000000000017941 */ /* 0x000fea0003800200 */
.L_x_572:
        /* <DEDUP_REMOVED lines=21> */
.L_x_575:
[----:B------:R-:W-:Y:S05]  /*6190*/  BSYNC.RECONVERGENT B1 ;  /* 0x0000000000017941 */ /* 0x000fea0003800200 */
.L_x_574:
        /* <DEDUP_REMOVED lines=21> */
.L_x_577:
[----:B------:R-:W-:Y:S05]  /*62f0*/  BSYNC.RECONVERGENT B1 ;  /* 0x0000000000017941 */ /* 0x000fea0003800200 */
.L_x_576:
        /* <DEDUP_REMOVED lines=21> */
.L_x_579:
[----:B------:R-:W-:Y:S05]  /*6450*/  BSYNC.RECONVERGENT B1 ;  /* 0x0000000000017941 */ /* 0x000fea0003800200 */
.L_x_578:
        /* <DEDUP_REMOVED lines=21> */
.L_x_581:
[----:B------:R-:W-:Y:S05]  /*65b0*/  BSYNC.RECONVERGENT B1 ;  /* 0x0000000000017941 */ /* 0x000fea0003800200 */
.L_x_580:
        /* <DEDUP_REMOVED lines=20> */
.L_x_497:
[----:B------:R-:W-:Y:S05]  /*6700*/  BSYNC.RECONVERGENT B0 ;  /* 0x0000000000007941 */ /* 0x000fea0003800200 */
.L_x_464:
[----:B------:R-:W-:Y:S05]  /*6710*/  @P1 EXIT ;  /* 0x000000000000194d */ /* 0x000fea0003800000 */
[----:B01-3--:R-:W0:Y:S01]  /*6720*/  LDC.64 R2, c[0x0][0x390] ;  /* 0x0000e400ff027b82 */ /* 0x00be220000000a00 */
[----:B------:R-:W-:Y:S02]  /*6730*/  IMAD.MOV.U32 R18, RZ, RZ, R17 ;  /* 0x000000ffff127224 */ /* 0x000fe400078e0011 */
[----:B0-----:R-:W-:-:S05]  /*6740*/  IMAD.WIDE.U32 R2, R0, 0x10, R2 ;  /* 0x0000001000027825 */ /* 0x001fca00078e0002 */
[----:B------:R-:W-:Y:S04]  /*6750*/  STG.E.64 desc[UR10][R2.64], R12 ;  /* 0x0000000c02007986 */ /* 0x000fe8000c101b0a */
[----:B------:R-:W-:Y:S01]  /*6760*/  STG.E.64 desc[UR10][R2.64+0x8], R18 ;  /* 0x0000081202007986 */ /* 0x000fe2000c101b0a */
[----:B------:R-:W-:Y:S05]  /*6770*/  EXIT ;  /* 0x000000000000794d */ /* 0x000fea0003800000 */
.L_x_582:
        /* <DEDUP_REMOVED lines=16> */
.L_x_725:


//--------------------- .text._ZN6thrust24THRUST_300001_SM_1000_NS8cuda_cub4core6detail13_kernel_agentINS1_8__reduce11ReduceAgentINS0_12zip_iteratorIN4cuda3std3__45tupleIJNS0_10device_ptrIdEENS0_17counting_iteratorIlNS0_11use_defaultESF_SF_EEEEEEEPNSB_IJdlEEESJ_iNS1_9__extrema9arg_max_fIdl7AbsLessEEEEJSI_SK_iSO_EEEvDpT0_ --------------------------
	.section	.text._ZN6thrust24THRUST_300001_SM_1000_NS8cuda_cub4core6detail13_kernel_agentINS1_8__reduce11ReduceAgentINS0_12zip_iteratorIN4cuda3std3__45tupleIJNS0_10device_ptrIdEENS0_17counting_iteratorIlNS0_11use_defaultESF_SF_EEEEEEEPNSB_IJdlEEESJ_iNS1_9__extrema9arg_max_fIdl7AbsLessEEEEJSI_SK_iSO_EEEvDpT0_,"ax",@progbits
	.align	128
        .global         _ZN6thrust24THRUST_300001_SM_1000_NS8cuda_cub4core6detail13_kernel_agentINS1_8__reduce11ReduceAgentINS0_12zip_iteratorIN4cuda3std3__45tupleIJNS0_10device_ptrIdEENS0_17counting_iteratorIlNS0_11use_defaultESF_SF_EEEEEEEPNSB_IJdlEEESJ_iNS1_9__extrema9arg_max_fIdl7AbsLessEEEEJSI_SK_iSO_EEEvDpT0_
        .type           _ZN6thrust24THRUST_300001_SM_1000_NS8cuda_cub4core6detail13_kernel_agentINS1_8__reduce11ReduceAgentINS0_12zip_iteratorIN4cuda3std3__45tupleIJNS0_10device_ptrIdEENS0_17counting_iteratorIlNS0_11use_defaultESF_SF_EEEEEEEPNSB_IJdlEEESJ_iNS1_9__extrema9arg_max_fIdl7AbsLessEEEEJSI_SK_iSO_EEEvDpT0_,@function
        .size           _ZN6thrust24THRUST_300001_SM_1000_NS8cuda_cub4core6detail13_kernel_agentINS1_8__reduce11ReduceAgentINS0_12zip_iteratorIN4cuda3std3__45tupleIJNS0_10device_ptrIdEENS0_17counting_iteratorIlNS0_11use_defaultESF_SF_EEEEEEEPNSB_IJdlEEESJ_iNS1_9__extrema9arg_max_fIdl7AbsLessEEEEJSI_SK_iSO_EEEvDpT0_,(.L_x_726 - _ZN6thrust24THRUST_300001_SM_1000_NS8cuda_cub4core6detail13_kernel_agentINS1_8__reduce11ReduceAgentINS0_12zip_iteratorIN4cuda3std3__45tupleIJNS0_10device_ptrIdEENS0_17counting_iteratorIlNS0_11use_defaultESF_SF_EEEEEEEPNSB_IJdlEEESJ_iNS1_9__extrema9arg_max_fIdl7AbsLessEEEEJSI_SK_iSO_EEEvDpT0_)
        .other          _ZN6thrust24THRUST_300001_SM_1000_NS8cuda_cub4core6detail13_kernel_agentINS1_8__reduce11ReduceAgentINS0_12zip_iteratorIN4cuda3std3__45tupleIJNS0_10device_ptrIdEENS0_17counting_iteratorIlNS0_11use_defaultESF_SF_EEEEEEEPNSB_IJdlEEESJ_iNS1_9__extrema9arg_max_fIdl7AbsLessEEEEJSI_SK_iSO_EEEvDpT0_,@"STO_CUDA_ENTRY STV_DEFAULT"
_ZN6thrust24THRUST_300001_SM_1000_NS8cuda_cub4core6detail13_kernel_agentINS1_8__reduce11ReduceAgentINS0_12zip_iteratorIN4cuda3std3__45tupleIJNS0_10device_ptrIdEENS0_17counting_iteratorIlNS0_11use_defaultESF_SF_EEEEEEEPNSB_IJdlEEESJ_iNS1_9__extrema9arg_max_fIdl7AbsLessEEEEJSI_SK_iSO_EEEvDpT0_:
.text._ZN6thrust24THRUST_300001_SM_1000_NS8cuda_cub4core6detail13_kernel_agentINS1_8__reduce11ReduceAgentINS0_12zip_iteratorIN4cuda3std3__45tupleIJNS0_10device_ptrIdEENS0_17counting_iteratorIlNS0_11use_defaultESF_SF_EEEEEEEPNSB_IJdlEEESJ_iNS1_9__extrema9arg_max_fIdl7AbsLessEEEEJSI_SK_iSO_EEEvDpT0_:
        /* <DEDUP_REMOVED lines=23> */
.L_x_586:
[----:B0-----:R-:W-:Y:S05]  /*0170*/  BSYNC.RECONVERGENT B1 ;  /* 0x0000000000017941 */ /* 0x001fea0003800200 */
.L_x_585:
        /* <DEDUP_REMOVED lines=19> */
.L_x_593:
        /* <DEDUP_REMOVED lines=31> */
.L_x_592:
[----:B------:R-:W-:Y:S05]  /*04a0*/  BSYNC.RECONVERGENT B3 ;  /* 0x0000000000037941 */ /* 0x000fea0003800200 */
.L_x_591:
[----:B------:R-:W-:Y:S01]  /*04b0*/  IADD3 R14, P0, PT, R14, 0x100, RZ ;  /* 0x000001000e0e7810 */ /* 0x000fe20007f1e0ff */
[----:B------:R-:W-:Y:S02]  /*04c0*/  VIADD R10, R10, 0x100 ;  /* 0x000001000a0a7836 */ /* 0x000fe40000000000 */
[----:B------:R-:W-:Y:S02]  /*04d0*/  IMAD.X R13, RZ, RZ, R13, P3 ;  /* 0x000000ffff0d7224 */ /* 0x000fe400018e060d */
[----:B------:R-:W-:Y:S01]  /*04e0*/  IMAD.X R15, RZ, RZ, R15, P0 ;  /* 0x000000ffff0f7224 */ /* 0x000fe200000e060f */
[----:B------:R-:W-:Y:S07]  /*04f0*/  @P2 BRA `(.L_x_593) ;  /* 0xfffffffc006c2947 */ /* 0x000fee000383ffff */
.L_x_590:
[----:B------:R-:W-:Y:S05]  /*0500*/  BSYNC.RECONVERGENT B2 ;  /* 0x0000000000027941 */ /* 0x000fea0003800200 */
.L_x_589:
[----:B------:R-:W-:-:S13]  /*0510*/  ISETP.GE.U32.AND P0, PT, R16, 0x300, PT ;  /* 0x000003001000780c */ /* 0x000fda0003f06070 */
[----:B------:R-:W-:Y:S05]  /*0520*/  @!P0 BRA `(.L_x_588) ;  /* 0x0000000400bc8947 */ /* 0x000fea0003800000 */
[----:B------:R-:W0:Y:S01]  /*0530*/  LDC.64 R4, c[0x0][0x380] ;  /* 0x0000e000ff047b82 */ /* 0x000e220000000a00 */
[----:B------:R-:W-:-:S07]  /*0540*/  VIADD R20, R10, 0x200 ;  /* 0x000002000a147836 */ /* 0x000fce0000000000 */
[----:B------:R-:W1:Y:S02]  /*0550*/  LDC.64 R6, c[0x0][0x388] ;  /* 0x0000e200ff067b82 */ /* 0x000e640000000a00 */
.L_x_602:
        /* <DEDUP_REMOVED lines=30> */
.L_x_595:
[----:B------:R-:W-:Y:S05]  /*0740*/  BSYNC.RECONVERGENT B2 ;  /* 0x0000000000027941 */ /* 0x000fea0003800200 */
.L_x_594:
[----:B-----5:R-:W-:Y:S01]  /*0750*/  DSETP.GEU.AND P0, PT, |R16|, |R14|, PT ;  /* 0x4000000e1000722a */ /* 0x020fe20003f0e200 */
[C---:B------:R-:W-:Y:S01]  /*0760*/  IADD3 R19, P1, PT, R23.reuse, R6, RZ ;  /* 0x0000000617137210 */ /* 0x040fe20007f3e0ff */
[----:B------:R-:W-:Y:S01]  /*0770*/  BSSY.RECONVERGENT B2, `(.L_x_596) ;  /* 0x0000015000027945 */ /* 0x000fe20003800200 */
[----:B------:R-:W-:Y:S02]  /*0780*/  IMAD.MOV.U32 R2, RZ, RZ, R14 ;  /* 0x000000ffff027224 */ /* 0x000fe400078e000e */
[----:B------:R-:W-:Y:S01]  /*0790*/  LEA.HI.X.SX32 R18, R23, R7, 0x1, P1 ;  /* 0x0000000717127211 */ /* 0x000fe200008f0eff */
[----:B------:R-:W-:Y:S02]  /*07a0*/  IMAD.MOV.U32 R9, RZ, RZ, R19 ;  /* 0x000000ffff097224 */ /* 0x000fe400078e0013 */
[----:B------:R-:W-:Y:S02]  /*07b0*/  IMAD.MOV.U32 R3, RZ, RZ, R15 ;  /* 0x000000ffff037224 */ /* 0x000fe400078e000f */
[----:B------:R-:W-:-:S04]  /*07c0*/  IMAD.MOV.U32 R8, RZ, RZ, R18 ;  /* 0x000000ffff087224 */ /* 0x000fc800078e0012 */
        /* <DEDUP_REMOVED lines=15> */
.L_x_597:
[----:B------:R-:W-:Y:S05]  /*08c0*/  BSYNC.RECONVERGENT B2 ;  /* 0x0000000000027941 */ /* 0x000fea0003800200 */
.L_x_596:
        /* <DEDUP_REMOVED lines=25> */
.L_x_599:
[----:B------:R-:W-:Y:S05]  /*0a60*/  BSYNC.RECONVERGENT B2 ;  /* 0x0000000000027941 */ /* 0x000fea0003800200 */
.L_x_598:
        /* <DEDUP_REMOVED lines=22> */
.L_x_601:
[----:B------:R-:W-:Y:S05]  /*0bd0*/  BSYNC.RECONVERGENT B2 ;  /* 0x0000000000027941 */ /* 0x000fea0003800200 */
.L_x_600:
[C---:B------:R-:W-:Y:S01]  /*0be0*/  VIADD R10, R20.reuse, 0x200 ;  /* 0x00000200140a7836 */ /* 0x040fe20000000000 */
[----:B------:R-:W-:-:S04]  /*0bf0*/  IADD3 R20, PT, PT, R20, 0x400, RZ ;  /* 0x0000040014147810 */ /* 0x000fc80007ffe0ff */
[----:B------:R-:W-:-:S13]  /*0c00*/  ISETP.GE.AND P0, PT, R10, UR5, PT ;  /* 0x000000050a007c0c */ /* 0x000fda000bf06270 */
[----:B------:R-:W-:Y:S05]  /*0c10*/  @!P0 BRA `(.L_x_602) ;  /* 0xfffffff800508947 */ /* 0x000fea000383ffff */
.L_x_588:
[----:B------:R-:W-:Y:S05]  /*0c20*/  BSYNC.RECONVERGENT B1 ;  /* 0x0000000000017941 */ /* 0x000fea0003800200 */
.L_x_587:
        /* <DEDUP_REMOVED lines=35> */
.L_x_605:
[----:B------:R-:W-:Y:S05]  /*0e60*/  BSYNC.RECONVERGENT B1 ;  /* 0x0000000000017941 */ /* 0x000fea0003800200 */
.L_x_604:
        /* <DEDUP_REMOVED lines=31> */
.L_x_607:
[----:B------:R-:W-:Y:S05]  /*1060*/  BSYNC.RECONVERGENT B1 ;  /* 0x0000000000017941 */ /* 0x000fea0003800200 */
.L_x_606:
        /* <DEDUP_REMOVED lines=31> */
.L_x_609:
[----:B------:R-:W-:Y:S05]  /*1260*/  BSYNC.RECONVERGENT B1 ;  /* 0x0000000000017941 */ /* 0x000fea0003800200 */
.L_x_608:
[----:B------:R-:W-:Y:S01]  /*1270*/  ISETP.GT.AND P0, PT, R10, 0x17, PT ;  /* 0x000000170a00780c */ /* 0x000fe20003f04270 */
[----:B-1----:R1:W1:Y:S01]  /*1280*/  SHFL.DOWN PT, R2, R4, 0x8, 0x1f ;  /* 0x09001f0004027f89 */ /* 0x00226200000e0000 */
[----:B------:R-:W-:Y:S01]  /*1290*/  BSSY.RECONVERGENT B1, `(.L_x_610) ;  /* 0x000001d000017945 */ /* 0x000fe20003800200 */
[----:B0-----:R-:W-:Y:S02]  /*12a0*/  IMAD.MOV.U32 R8, RZ, RZ, R11 ;  /* 0x000000ffff087224 */ /* 0x001fe400078e000b */
[----:B------:R0:W0:Y:S01]  /*12b0*/  SHFL.DOWN PT, R3, R5, 0x8, 0x1f ;  /* 0x09001f0005037f89 */ /* 0x00002200000e0000 */
[----:B------:R-:W-:Y:S02]  /*12c0*/  IMAD.MOV.U32 R9, RZ, RZ, R12 ;  /* 0x000000ffff097224 */ /* 0x000fe400078e000c */
[----:B------:R-:W-:Y:S01]  /*12d0*/  IMAD.MOV.U32 R6, RZ, RZ, R4 ;  /* 0x000000ffff067224 */ /* 0x000fe200078e0004 */
[----:B---3--:R3:W0:Y:S01]  /*12e0*/  SHFL.DOWN PT, R14, R11, 0x8, 0x1f ;  /* 0x09001f000b0e7f89 */ /* 0x00862200000e0000 */
[----:B--2---:R-:W-:-:S03]  /*12f0*/  IMAD.MOV.U32 R7, RZ, RZ, R5 ;  /* 0x000000ffff077224 */ /* 0x004fc600078e0005 */
[----:B----4-:R3:W2:Y:S01]  /*1300*/  SHFL.DOWN PT, R13, R12, 0x8, 0x1f ;  /* 0x09001f000c0d7f89 */ /* 0x0106a200000e0000 */
[----:B------:R-:W-:Y:S05]  /*1310*/  @P0 BRA `(.L_x_611) ;  /* 0x0000000000500947 */ /* 0x000fea0003800000 */
[----:B01----:R-:W-:Y:S01]  /*1320*/  DSETP.GEU.AND P0, PT, |R4|, |R2|, PT ;  /* 0x400000020400722a */ /* 0x003fe20003f0e200 */
[----:B------:R-:W-:Y:S01]  /*1330*/  IMAD.MOV.U32 R8, RZ, RZ, R14 ;  /* 0x000000ffff087224 */ /* 0x000fe200078e000e */
[----:B--2---:R-:W-:Y:S01]  /*1340*/  MOV R9, R13 ;  /* 0x0000000d00097202 */ /* 0x004fe20000000f00 */
        /* <DEDUP_REMOVED lines=17> */
.L_x_611:
[----:B------:R-:W-:Y:S05]  /*1460*/  BSYNC.RECONVERGENT B1 ;  /* 0x0000000000017941 */ /* 0x000fea0003800200 */
.L_x_610:
[----:B------:R-:W-:Y:S01]  /*1470*/  ISETP.GT.AND P0, PT, R10, 0xf, PT ;  /* 0x0000000f0a00780c */ /* 0x000fe20003f04270 */
[----:B-1----:R1:W4:Y:S01]  /*1480*/  SHFL.DOWN PT, R4, R6, 0x10, 0x1f ;  /* 0x0a001f0006047f89 */ /* 0x00232200000e0000 */
[----:B------:R-:W-:Y:S01]  /*1490*/  BSSY.RECONVERGENT B1, `(.L_x_612) ;  /* 0x000001d000017945 */ /* 0x000fe20003800200 */
[----:B0-----:R-:W-:Y:S02]  /*14a0*/  IMAD.MOV.U32 R14, RZ, RZ, R8 ;  /* 0x000000ffff0e7224 */ /* 0x001fe400078e0008 */
[----:B------:R1:W0:Y:S01]  /*14b0*/  SHFL.DOWN PT, R5, R7, 0x10, 0x1f ;  /* 0x0a001f0007057f89 */ /* 0x00022200000e0000 */
[----:B------:R-:W-:Y:S02]  /*14c0*/  IMAD.MOV.U32 R15, RZ, RZ, R9 ;  /* 0x000000ffff0f7224 */ /* 0x000fe400078e0009 */
[----:B------:R-:W-:Y:S01]  /*14d0*/  IMAD.MOV.U32 R2, RZ, RZ, R6 ;  /* 0x000000ffff027224 */ /* 0x000fe200078e0006 */
[----:B---3--:R1:W3:Y:S01]  /*14e0*/  SHFL.DOWN PT, R11, R8, 0x10, 0x1f ;  /* 0x0a001f00080b7f89 */ /* 0x0082e200000e0000 */
[----:B------:R-:W-:-:S03]  /*14f0*/  IMAD.MOV.U32 R3, RZ, RZ, R7 ;  /* 0x000000ffff037224 */ /* 0x000fc600078e0007 */
[----:B------:R1:W0:Y:S01]  /*1500*/  SHFL.DOWN PT, R12, R9, 0x10, 0x1f ;  /* 0x0a001f00090c7f89 */ /* 0x00022200000e0000 */
[----:B------:R-:W-:Y:S05]  /*1510*/  @P0 BRA `(.L_x_613) ;  /* 0x0000000000500947 */ /* 0x000fea0003800000 */
[----:B0---4-:R-:W-:Y:S01]  /*1520*/  DSETP.GEU.AND P0, PT, |R6|, |R4|, PT ;  /* 0x400000040600722a */ /* 0x011fe20003f0e200 */
[----:B---3--:R-:W-:Y:S02]  /*1530*/  IMAD.MOV.U32 R14, RZ, RZ, R11 ;  /* 0x000000ffff0e7224 */ /* 0x008fe400078e000b */
        /* <DEDUP_REMOVED lines=18> */
.L_x_613:
[----:B------:R-:W-:Y:S05]  /*1660*/  BSYNC.RECONVERGENT B1 ;  /* 0x0000000000017941 */ /* 0x000fea0003800200 */
.L_x_612:
[----:B------:R-:W-:Y:S01]  /*1670*/  ISETP.NE.AND P0, PT, R10, RZ, PT ;  /* 0x000000ff0a00720c */ /* 0x000fe20003f05270 */
[----:B------:R-:W-:-:S12]  /*1680*/  BSSY.RECONVERGENT B1, `(.L_x_614) ;  /* 0x000000a000017945 */ /* 0x000fd80003800200 */
[----:B------:R-:W-:Y:S05]  /*1690*/  @P0 BRA `(.L_x_615) ;  /* 0x0000000000200947 */ /* 0x000fea0003800000 */
[----:B-1----:R-:W1:Y:S01]  /*16a0*/  S2R R6, SR_CgaCtaId ;  /* 0x0000000000067919 */ /* 0x002e620000008800 */
[----:B0-----:R-:W-:Y:S02]  /*16b0*/  MOV R5, 0x400 ;  /* 0x0000040000057802 */ /* 0x001fe40000000f00 */
[----:B----4-:R-:W-:-:S04]  /*16c0*/  SHF.R.U32.HI R4, RZ, 0x1, R0 ;  /* 0x00000001ff047819 */ /* 0x010fc80000011600 */
[----:B------:R-:W-:Y:S02]  /*16d0*/  LOP3.LUT R4, R4, 0x1f0, RZ, 0xc0, !PT ;  /* 0x000001f004047812 */ /* 0x000fe400078ec0ff */
[----:B-1----:R-:W-:-:S05]  /*16e0*/  LEA R5, R6, R5, 0x18 ;  /* 0x0000000506057211 */ /* 0x002fca00078ec0ff */
[----:B------:R-:W-:-:S05]  /*16f0*/  IMAD.IADD R5, R4, 0x1, R5 ;  /* 0x0000000104057824 */ /* 0x000fca00078e0205 */
[----:B------:R0:W-:Y:S04]  /*1700*/  STS.64 [R5+0x10], R14 ;  /* 0x0000100e05007388 */ /* 0x0001e80000000a00 */
[----:B------:R0:W-:Y:S02]  /*1710*/  STS.64 [R5+0x8], R2 ;  /* 0x0000080205007388 */ /* 0x0001e40000000a00 */
.L_x_615:
[----:B------:R-:W-:Y:S05]  /*1720*/  BSYNC.RECONVERGENT B1 ;  /* 0x0000000000017941 */ /* 0x000fea0003800200 */
.L_x_614:
        /* <DEDUP_REMOVED lines=8> */
[----:B-1--4-:R-:W1:Y:S04]  /*17b0*/  LDS.128 R4, [R0+0x20] ;  /* 0x0000200000047984 */ /* 0x012e680000000c00 */
[----:B--2---:R2:W4:Y:S04]  /*17c0*/  LDS.64 R12, [R0+0x80] ;  /* 0x00008000000c7984 */ /* 0x0045280000000a00 */
[----:B---3--:R2:W3:Y:S01]  /*17d0*/  LDS.128 R8, [R0+0x30] ;  /* 0x0000300000087984 */ /* 0x0084e20000000c00 */
[----:B0-----:R-:W-:Y:S01]  /*17e0*/  DSETP.GEU.AND P0, PT, |R2|, |R16|, PT ;  /* 0x400000100200722a */ /* 0x001fe20003f0e200 */
[----:B------:R-:W-:Y:S01]  /*17f0*/  IMAD.MOV.U32 R24, RZ, RZ, R16 ;  /* 0x000000ffff187224 */ /* 0x000fe200078e0010 */
[----:B------:R-:W-:Y:S01]  /*1800*/  MOV R25, R17 ;  /* 0x0000001100197202 */ /* 0x000fe20000000f00 */
[----:B-1----:R-:W-:-:S02]  /*1810*/  IMAD.MOV.U32 R26, RZ, RZ, R4 ;  /* 0x000000ffff1a7224 */ /* 0x002fc400078e0004 */
[----:B------:R-:W-:-:S09]  /*1820*/  IMAD.MOV.U32 R27, RZ, RZ, R5 ;  /* 0x000000ffff1b7224 */ /* 0x000fd200078e0005 */
        /* <DEDUP_REMOVED lines=15> */
.L_x_618:
[----:B------:R-:W-:Y:S05]  /*1920*/  BSYNC.RECONVERGENT B1 ;  /* 0x0000000000017941 */ /* 0x000fea0003800200 */
.L_x_617:
        /* <DEDUP_REMOVED lines=23> */
.L_x_620:
[----:B------:R-:W-:Y:S05]  /*1aa0*/  BSYNC.RECONVERGENT B1 ;  /* 0x0000000000017941 */ /* 0x000fea0003800200 */
.L_x_619:
        /* <DEDUP_REMOVED lines=21> */
.L_x_622:
[----:B------:R-:W-:Y:S05]  /*1c00*/  BSYNC.RECONVERGENT B1 ;  /* 0x0000000000017941 */ /* 0x000fea0003800200 */
.L_x_621:
        /* <DEDUP_REMOVED lines=23> */
.L_x_624:
[----:B------:R-:W-:Y:S05]  /*1d80*/  BSYNC.RECONVERGENT B1 ;  /* 0x0000000000017941 */ /* 0x000fea0003800200 */
.L_x_623:
        /* <DEDUP_REMOVED lines=21> */
.L_x_626:
[----:B------:R-:W-:Y:S05]  /*1ee0*/  BSYNC.RECONVERGENT B1 ;  /* 0x0000000000017941 */ /* 0x000fea0003800200 */
.L_x_625:
[----:B------:R-:W-:Y:S01]  /*1ef0*/  DSETP.GEU.AND P0, PT, |R2|, |R10|, PT ;  /* 0x4000000a0200722a */ /* 0x000fe20003f0e200 */
[----:B------:R-:W-:Y:S01]  /*1f00*/  BSSY.RECONVERGENT B1, `(.L_x_627) ;  /* 0x0000014000017945 */ /* 0x000fe20003800200 */
[----:B------:R-:W-:Y:S01]  /*1f10*/  IMAD.MOV.U32 R8, RZ, RZ, R10 ;  /* 0x000000ffff087224 */ /* 0x000fe200078e000a */
[----:B---3--:R-:W-:Y:S01]  /*1f20*/  MOV R0, R5 ;  /* 0x0000000500007202 */ /* 0x008fe20000000f00 */
        /* <DEDUP_REMOVED lines=17> */
.L_x_628:
[----:B------:R-:W-:Y:S05]  /*2040*/  BSYNC.RECONVERGENT B1 ;  /* 0x0000000000017941 */ /* 0x000fea0003800200 */
.L_x_627:
        /* <DEDUP_REMOVED lines=21> */
.L_x_603:
        /* <DEDUP_REMOVED lines=9> */
[----:B------:R-:W-:Y:S02]  /*2230*/  VIADD R5, R5, UR6 ;  /* 0x0000000605057c36 */ /* 0x000fe40008000000 */
        /* <DEDUP_REMOVED lines=9> */
[----:B----4-:R-:W-:Y:S01]  /*22d0*/  IMAD.MOV.U32 R14, RZ, RZ, R12 ;  /* 0x000000ffff0e7224 */ /* 0x010fe200078e000c */
[----:B------:R-:W-:Y:S01]  /*22e0*/  MOV R6, R10 ;  /* 0x0000000a00067202 */ /* 0x000fe20000000f00 */
[----:B0-----:R-:W-:Y:S02]  /*22f0*/  IMAD.MOV.U32 R16, RZ, RZ, R13 ;  /* 0x000000ffff107224 */ /* 0x001fe400078e000d */
        /* <DEDUP_REMOVED lines=16> */
.L_x_630:
[----:B------:R-:W-:Y:S05]  /*2400*/  BSYNC.RECONVERGENT B1 ;  /* 0x0000000000017941 */ /* 0x000fea0003800200 */
.L_x_629:
        /* <DEDUP_REMOVED lines=32> */
.L_x_632:
[----:B------:R-:W-:Y:S05]  /*2610*/  BSYNC.RECONVERGENT B1 ;  /* 0x0000000000017941 */ /* 0x000fea0003800200 */
.L_x_631:
[----:B-1----:R-:W-:Y:S01]  /*2620*/  VIADD R2, R4, 0x4 ;  /* 0x0000000404027836 */ /* 0x002fe20000000000 */
[----:B------:R1:W4:Y:S01]  /*2630*/  SHFL.DOWN PT, R6, R8, 0x4, R5 ;  /* 0x0880000008067989 */ /* 0x00032200000e0005 */
[----:B------:R-:W-:Y:S01]  /*2640*/  BSSY.RECONVERGENT B1, `(.L_x_633) ;  /* 0x000001e000017945 */ /* 0x000fe20003800200 */
[----:B--2---:R-:W-:Y:S01]  /*2650*/  IMAD.MOV.U32 R14, RZ, RZ, R10 ;  /* 0x000000ffff0e7224 */ /* 0x004fe200078e000a */
[----:B------:R-:W-:Y:S01]  /*2660*/  MOV R16, R12 ;  /* 0x0000000c00107202 */ /* 0x000fe20000000f00 */
[----:B------:R1:W2:Y:S01]  /*2670*/  SHFL.DOWN PT, R7, R9, 0x4, R5 ;  /* 0x0880000009077989 */ /* 0x0002a200000e0005 */
[----:B------:R-:W-:Y:S01]  /*2680*/  ISETP.GT.AND P0, PT, R2, R5, PT ;  /* 0x000000050200720c */ /* 0x000fe20003f04270 */
[----:B------:R-:W-:Y:S02]  /*2690*/  IMAD.MOV.U32 R2, RZ, RZ, R8 ;  /* 0x000000ffff027224 */ /* 0x000fe400078e0008 */
[----:B---3--:R1:W3:Y:S01]  /*26a0*/  SHFL.DOWN PT, R11, R10, 0x4, R5 ;  /* 0x088000000a0b7989 */ /* 0x0082e200000e0005 */
[----:B------:R-:W-:-:S03]  /*26b0*/  IMAD.MOV.U32 R3, RZ, RZ, R9 ;  /* 0x000000ffff037224 */ /* 0x000fc600078e0009 */
[----:B0-----:R1:W0:Y:S06]  /*26c0*/  SHFL.DOWN PT, R13, R12, 0x4, R5 ;  /* 0x088000000c0d7989 */ /* 0x00122c00000e0005 */
        /* <DEDUP_REMOVED lines=21> */
.L_x_634:
[----:B------:R-:W-:Y:S05]  /*2820*/  BSYNC.RECONVERGENT B1 ;  /* 0x0000000000017941 */ /* 0x000fea0003800200 */
.L_x_633:
        /* <DEDUP_REMOVED lines=8> */
[----:B---3--:R3:W1:Y:S01]  /*28b0*/  SHFL.DOWN PT, R11, R14, 0x8, R5 ;  /* 0x090000000e0b7989 */ /* 0x00866200000e0005 */
[----:B--2---:R-:W-:-:S03]  /*28c0*/  IMAD.MOV.U32 R7, RZ, RZ, R3 ;  /* 0x000000ffff077224 */ /* 0x004fc600078e0003 */
[----:B0-----:R3:W0:Y:S04]  /*28d0*/  SHFL.DOWN PT, R13, R16, 0x8, R5 ;  /* 0x09000000100d7989 */ /* 0x00162800000e0005 */
        /* <DEDUP_REMOVED lines=21> */
.L_x_636:
[----:B------:R-:W-:Y:S05]  /*2a30*/  BSYNC.RECONVERGENT B1 ;  /* 0x0000000000017941 */ /* 0x000fea0003800200 */
.L_x_635:
[----:B-1----:R-:W-:Y:S01]  /*2a40*/  VIADD R2, R4, 0x10 ;  /* 0x0000001004027836 */ /* 0x002fe20000000000 */
[----:B----4-:R1:W2:Y:S01]  /*2a50*/  SHFL.DOWN PT, R8, R6, 0x10, R5 ;  /* 0x0a00000006087989 */ /* 0x0102a200000e0005 */
[----:B------:R-:W-:Y:S01]  /*2a60*/  BSSY.RECONVERGENT B1, `(.L_x_637) ;  /* 0x000001e000017945 */ /* 0x000fe20003800200 */
[----:B---3--:R-:W-:Y:S02]  /*2a70*/  IMAD.MOV.U32 R14, RZ, RZ, R10 ;  /* 0x000000ffff0e7224 */ /* 0x008fe400078e000a */
[----:B------:R-:W-:Y:S01]  /*2a80*/  ISETP.GT.AND P0, PT, R2, R5, PT ;  /* 0x000000050200720c */ /* 0x000fe20003f04270 */
[----:B------:R1:W3:Y:S01]  /*2a90*/  SHFL.DOWN PT, R9, R7, 0x10, R5 ;  /* 0x0a00000007097989 */ /* 0x0002e200000e0005 */
[----:B------:R-:W-:Y:S02]  /*2aa0*/  IMAD.MOV.U32 R15, RZ, RZ, R12 ;  /* 0x000000ffff0f7224 */ /* 0x000fe400078e000c */
[----:B------:R-:W-:Y:S01]  /*2ab0*/  IMAD.MOV.U32 R2, RZ, RZ, R6 ;  /* 0x000000ffff027224 */ /* 0x000fe200078e0006 */
[----:B------:R1:W4:Y:S01]  /*2ac0*/  SHFL.DOWN PT, R11, R10, 0x10, R5 ;  /* 0x0a0000000a0b7989 */ /* 0x00032200000e0005 */
        /* <DEDUP_REMOVED lines=23> */
.L_x_638:
[----:B------:R-:W-:Y:S05]  /*2c40*/  BSYNC.RECONVERGENT B1 ;  /* 0x0000000000017941 */ /* 0x000fea0003800200 */
.L_x_637:
        /* <DEDUP_REMOVED lines=11> */
.L_x_640:
[----:B------:R-:W-:Y:S05]  /*2d00*/  BSYNC.RECONVERGENT B1 ;  /* 0x0000000000017941 */ /* 0x000fea0003800200 */
.L_x_639:
[----:B------:R-:W-:Y:S01]  /*2d10*/  BAR.SYNC.DEFER_BLOCKING 0x0 ;  /* 0x0000000000007b1d */ /* 0x000fe20000010000 */
[----:B------:R-:W-:-:S13]  /*2d20*/  ISETP.NE.AND P1, PT, R0, RZ, PT ;  /* 0x000000ff0000720c */ /* 0x000fda0003f25270 */
[----:B------:R-:W-:Y:S05]  /*2d30*/  @P1 BRA `(.L_x_616) ;  /* 0x0000003400d41947 */ /* 0x000fea0003800000 */
[----:B------:R-:W-:Y:S01]  /*2d40*/  UISETP.GE.AND UP0, UPT, UR6, 0x21, UPT ;  /* 0x000000210600788c */ /* 0x000fe2000bf06270 */
[----:B----4-:R-:W-:Y:S02]  /*2d50*/  IMAD.MOV.U32 R11, RZ, RZ, R14 ;  /* 0x000000ffff0b7224 */ /* 0x010fe400078e000e */
[----:B--2---:R-:W-:Y:S02]  /*2d60*/  IMAD.MOV.U32 R8, RZ, RZ, R15 ;  /* 0x000000ffff087224 */ /* 0x004fe400078e000f */
        /* <DEDUP_REMOVED lines=8> */
[----:B0-----:R-:W0:Y:S01]  /*2df0*/  LDS.64 R12, [UR4+0x20] ;  /* 0x00002004ff0c7984 */ /* 0x001e220008000a00 */
[----:B-1----:R-:W-:Y:S01]  /*2e00*/  DSETP.GEU.AND P0, PT, |R2|, |R6|, PT ;  /* 0x400000060200722a */ /* 0x002fe20003f0e200 */
[----:B------:R-:W-:Y:S01]  /*2e10*/  MOV R4, R6 ;  /* 0x0000000600047202 */ /* 0x000fe20000000f00 */
[----:B------:R-:W-:Y:S02]  /*2e20*/  IMAD.MOV.U32 R5, RZ, RZ, R7 ;  /* 0x000000ffff057224 */ /* 0x000fe400078e0007 */
[----:B0-----:R-:W-:Y:S02]  /*2e30*/  IMAD.MOV.U32 R11, RZ, RZ, R12 ;  /* 0x000000ffff0b7224 */ /* 0x001fe400078e000c */
        /* <DEDUP_REMOVED lines=16> */
.L_x_642:
[----:B------:R-:W-:Y:S05]  /*2f40*/  BSYNC.RECONVERGENT B1 ;  /* 0x0000000000017941 */ /* 0x000fea0003800200 */
.L_x_641:
[----:B------:R-:W-:Y:S01]  /*2f50*/  UISETP.GE.AND UP0, UPT, UR6, 0x41, UPT ;  /* 0x000000410600788c */ /* 0x000fe2000bf06270 */
[----:B---3--:R-:W-:Y:S02]  /*2f60*/  IMAD.MOV.U32 R9, RZ, RZ, R11 ;  /* 0x000000ffff097224 */ /* 0x008fe400078e000b */
[----:B------:R-:W-:Y:S02]  /*2f70*/  IMAD.MOV.U32 R0, RZ, RZ, R8 ;  /* 0x000000ffff007224 */ /* 0x000fe400078e0008 */
[----:B------:R-:W-:Y:S02]  /*2f80*/  IMAD.MOV.U32 R2, RZ, RZ, R4 ;  /* 0x000000ffff027224 */ /* 0x000fe400078e0004 */
[----:B------:R-:W-:Y:S02]  /*2f90*/  IMAD.MOV.U32 R3, RZ, RZ, R5 ;  /* 0x000000ffff037224 */ /* 0x000fe400078e0005 */
        /* <DEDUP_REMOVED lines=8> */
[----:B------:R-:W-:Y:S02]  /*3020*/  IMAD.MOV.U32 R2, RZ, RZ, R6 ;  /* 0x000000ffff027224 */ /* 0x000fe400078e0006 */
[----:B------:R-:W-:Y:S02]  /*3030*/  IMAD.MOV.U32 R3, RZ, RZ, R7 ;  /* 0x000000ffff037224 */ /* 0x000fe400078e0007 */
[----:B0-----:R-:W-:-:S02]  /*3040*/  IMAD.MOV.U32 R9, RZ, RZ, R12 ;  /* 0x000000ffff097224 */ /* 0x001fc400078e000c */
        /* <DEDUP_REMOVED lines=16> */
.L_x_644:
[----:B------:R-:W-:Y:S05]  /*3150*/  BSYNC.RECONVERGENT B1 ;  /* 0x0000000000017941 */ /* 0x000fea0003800200 */
.L_x_643:
[----:B------:R-:W-:Y:S01]  /*3160*/  UISETP.GE.AND UP0, UPT, UR6, 0x61, UPT ;  /* 0x000000610600788c */ /* 0x000fe2000bf06270 */
[----:B------:R-:W-:Y:S01]  /*3170*/  IMAD.MOV.U32 R11, RZ, RZ, R9 ;  /* 0x000000ffff0b7224 */ /* 0x000fe200078e0009 */
[----:B------:R-:W-:Y:S01]  /*3180*/  MOV R8, R0 ;  /* 0x0000000000087202 */ /* 0x000fe20000000f00 */
[----:B------:R-:W-:Y:S02]  /*3190*/  IMAD.MOV.U32 R4, RZ, RZ, R2 ;  /* 0x000000ffff047224 */ /* 0x000fe400078e0002 */
[----:B------:R-:W-:-:S04]  /*31a0*/  IMAD.MOV.U32 R5, RZ, RZ, R3 ;  /* 0x000000ffff057224 */ /* 0x000fc800078e0003 */
        /* <DEDUP_REMOVED lines=27> */
.L_x_646:
[----:B------:R-:W-:Y:S05]  /*3360*/  BSYNC.RECONVERGENT B1 ;  /* 0x0000000000017941 */ /* 0x000fea0003800200 */
.L_x_645:
[----:B------:R-:W-:Y:S01]  /*3370*/  UISETP.GE.AND UP0, UPT, UR6, 0x81, UPT ;  /* 0x000000810600788c */ /* 0x000fe2000bf06270 */
[----:B------:R-:W-:Y:S02]  /*3380*/  IMAD.MOV.U32 R9, RZ, RZ, R11 ;  /* 0x000000ffff097224 */ /* 0x000fe400078e000b */
        /* <DEDUP_REMOVED lines=30> */
.L_x_648:
[----:B------:R-:W-:Y:S05]  /*3570*/  BSYNC.RECONVERGENT B1 ;  /* 0x0000000000017941 */ /* 0x000fea0003800200 */
.L_x_647:
        /* <DEDUP_REMOVED lines=32> */
.L_x_650:
[----:B------:R-:W-:Y:S05]  /*3780*/  BSYNC.RECONVERGENT B1 ;  /* 0x0000000000017941 */ /* 0x000fea0003800200 */
.L_x_649:
        /* <DEDUP_REMOVED lines=14> */
[----:B------:R-:W-:Y:S01]  /*3870*/  IMAD.MOV.U32 R7, RZ, RZ, R3 ;  /* 0x000000ffff077224 */ /* 0x000fe200078e0003 */
[----:B0-----:R-:W-:Y:S01]  /*3880*/  MOV R0, R13 ;  /* 0x0000000d00007202 */ /* 0x001fe20000000f00 */
        /* <DEDUP_REMOVED lines=16> */
.L_x_652:
[----:B------:R-:W-:Y:S05]  /*3990*/  BSYNC.RECONVERGENT B1 ;  /* 0x0000000000017941 */ /* 0x000fea0003800200 */
.L_x_651:
[----:B------:R-:W-:Y:S01]  /*39a0*/  UISETP.GE.AND UP0, UPT, UR6, 0xe1, UPT ;  /* 0x000000e10600788c */ /* 0x000fe2000bf06270 */
[----:B------:R-:W-:Y:S02]  /*39b0*/  IMAD.MOV.U32 R14, RZ, RZ, R9 ;  /* 0x000000ffff0e7224 */ /* 0x000fe400078e0009 */
[----:B------:R-:W-:Y:S02]  /*39c0*/  IMAD.MOV.U32 R15, RZ, RZ, R0 ;  /* 0x000000ffff0f7224 */ /* 0x000fe400078e0000 */
[----:B------:R-:W-:Y:S02]  /*39d0*/  IMAD.MOV.U32 R2, RZ, RZ, R6 ;  /* 0x000000ffff027224 */ /* 0x000fe400078e0006 */
[----:B------:R-:W-:Y:S02]  /*39e0*/  IMAD.MOV.U32 R3, RZ, RZ, R7 ;  /* 0x000000ffff037224 */ /* 0x000fe400078e0007 */
[----:B------:R-:W-:Y:S05]  /*39f0*/  BRA.U !UP0, `(.L_x_616) ;  /* 0x0000002908a47547 */ /* 0x000fea000b800000 */
[----:B------:R-:W1:Y:S01]  /*3a00*/  S2UR UR5, SR_CgaCtaId ;  /* 0x00000000000579c3 */ /* 0x000e620000008800 */
[----:B------:R-:W-:Y:S02]  /*3a10*/  UMOV UR4, 0x400 ;  /* 0x0000040000047882 */ /* 0x000fe40000000000 */
[----:B-1----:R-:W-:-:S09]  /*3a20*/  ULEA UR4, UR5, UR4, 0x18 ;  /* 0x0000000405047291 */ /* 0x002fd2000f8ec0ff */
[----:B------:R-:W1:Y:S04]  /*3a30*/  LDS.64 R4, [UR4+0x78] ;  /* 0x00007804ff047984 */ /* 0x000e680008000a00 */
[----:B------:R-:W2:Y:S01]  /*3a40*/  LDS.64 R10, [UR4+0x80] ;  /* 0x00008004ff0a7984 */ /* 0x000ea20008000a00 */
        /* <DEDUP_REMOVED lines=21> */
.L_x_584:
        /* <DEDUP_REMOVED lines=30> */
[----:B------:R-:W-:Y:S02]  /*3d80*/  ISETP.GE.U32.AND.EX P0, PT, RZ, RZ, PT, P0 ;  /* 0x000000ffff00720c */ /* 0x000fe40003f06100 */
[----:B------:R-:W-:-:S11]  /*3d90*/  IADD3.X R7, PT, PT, RZ, UR7, RZ, P1, !PT ;  /* 0x00000007ff077c10 */ /* 0x000fd60008ffe4ff */
[----:B------:R-:W-:-:S06]  /*3da0*/  DSETP.LT.OR P0, PT, |R8|, |R4|, !P0 ;  /* 0x400000040800722a */ /* 0x000fcc0004701600 */
[----:B------:R-:W-:Y:S02]  /*3db0*/  FSEL R8, R4, R8, P0 ;  /* 0x0000000804087208 */ /* 0x000fe40000000000 */
[----:B------:R-:W-:Y:S02]  /*3dc0*/  FSEL R9, R5, R9, P0 ;  /* 0x0000000905097208 */ /* 0x000fe40000000000 */
[----:B------:R-:W-:Y:S02]  /*3dd0*/  SEL R23, R6, R23, P0 ;  /* 0x0000001706177207 */ /* 0x000fe40000000000 */
[----:B------:R-:W-:-:S07]  /*3de0*/  SEL R24, R7, R24, P0 ;  /* 0x0000001807187207 */ /* 0x000fce0000000000 */
.L_x_654:
[----:B------:R-:W-:Y:S05]  /*3df0*/  BSYNC.RECONVERGENT B1 ;  /* 0x0000000000017941 */ /* 0x000fea0003800200 */
.L_x_653:
[----:B------:R-:W-:Y:S01]  /*3e00*/  UISETP.GE.U32.AND UP0, UPT, UR4, 0xa00, UPT ;  /* 0x00000a000400788c */ /* 0x000fe2000bf06070 */
[----:B------:R-:W-:-:S08]  /*3e10*/  IMAD.MOV.U32 R5, RZ, RZ, 0x500 ;  /* 0x00000500ff057424 */ /* 0x000fd000078e00ff */
[----:B------:R-:W-:Y:S05]  /*3e20*/  BRA.U !UP0, `(.L_x_655) ;  /* 0x00000005084c7547 */ /* 0x000fea000b800000 */
[----:B------:R-:W-:Y:S01]  /*3e30*/  IMAD.MOV.U32 R12, RZ, RZ, R8 ;  /* 0x000000ffff0c7224 */ /* 0x000fe200078e0008 */
[----:B------:R-:W0:Y:S01]  /*3e40*/  LDCU UR4, c[0x0][0x398] ;  /* 0x00007300ff0477ac */ /* 0x000e220008000800 */
[----:B------:R-:W-:Y:S02]  /*3e50*/  IMAD.MOV.U32 R13, RZ, RZ, R9 ;  /* 0x000000ffff0d7224 */ /* 0x000fe400078e0009 */
[----:B------:R-:W-:Y:S01]  /*3e60*/  IMAD.MOV.U32 R17, RZ, RZ, 0x500 ;  /* 0x00000500ff117424 */ /* 0x000fe200078e00ff */
[----:B------:R-:W1:Y:S01]  /*3e70*/  LDCU.64 UR6, c[0x0][0x388] ;  /* 0x00007100ff0677ac */ /* 0x000e620008000a00 */
[----:B------:R-:W-:-:S05]  /*3e80*/  NOP ;  /* 0x0000000000007918 */ /* 0x000fca0000000000 */
.L_x_656:
[----:B------:R-:W-:-:S05]  /*3e90*/  IMAD.WIDE.U32 R26, R17, 0x8, R2 ;  /* 0x00000008111a7825 */ /* 0x000fca00078e0002 */
[----:B------:R-:W2:Y:S04]  /*3ea0*/  LDG.E.64 R14, desc[UR8][R26.64] ;  /* 0x000000081a0e7981 */ /* 0x000ea8000c1e1b00 */
[----:B------:R-:W3:Y:S04]  /*3eb0*/  LDG.E.64 R4, desc[UR8][R26.64+0x800] ;  /* 0x000800081a047981 */ /* 0x000ee8000c1e1b00 */
[----:B------:R-:W4:Y:S04]  /*3ec0*/  LDG.E.64 R6, desc[UR8][R26.64+0x1000] ;  /* 0x001000081a067981 */ /* 0x000f28000c1e1b00 */
[----:B------:R-:W5:Y:S04]  /*3ed0*/  LDG.E.64 R10, desc[UR8][R26.64+0x1800] ;  /* 0x001800081a0a7981 */ /* 0x000f68000c1e1b00 */
[----:B------:R-:W5:Y:S01]  /*3ee0*/  LDG.E.64 R8, desc[UR8][R26.64+0x2000] ;  /* 0x002000081a087981 */ /* 0x000f62000c1e1b00 */
[----:B-1----:R-:W-:-:S04]  /*3ef0*/  IADD3 R18, P0, P1, R0, UR6, R17 ;  /* 0x0000000600127c10 */ /* 0x002fc8000f91e011 */
[----:B------:R-:W-:Y:S01]  /*3f00*/  IADD3.X R16, PT, PT, RZ, UR7, RZ, P0, P1 ;  /* 0x00000007ff107c10 */ /* 0x000fe200087e24ff */
[----:B------:R-:W-:Y:S01]  /*3f10*/  IMAD.MOV.U32 R20, RZ, RZ, R18 ;  /* 0x000000ffff147224 */ /* 0x000fe200078e0012 */
[----:B------:R-:W-:-:S03]  /*3f20*/  IADD3 R22, P3, PT, R18, 0x100, RZ ;  /* 0x0000010012167810 */ /* 0x000fc60007f7e0ff */
        /* <DEDUP_REMOVED lines=11> */
[----:B------:R-:W-:Y:S01]  /*3fe0*/  IMAD.X R24, RZ, RZ, R16, P3 ;  /* 0x000000ffff187224 */ /* 0x000fe200018e0610 */
[----:B------:R-:W-:-:S03]  /*3ff0*/  IADD3 R13, P3, PT, R18, 0x200, RZ ;  /* 0x00000200120d7810 */ /* 0x000fc60007f7e0ff */
[----:B---3--:R-:W-:-:S14]  /*4000*/  DSETP.GEU.AND P1, PT, |R14|, |R4|, PT ;  /* 0x400000040e00722a */ /* 0x008fdc0003f2e200 */
[----:B------:R-:W-:-:S04]  /*4010*/  @P1 ISETP.GE.U32.AND P0, PT, R20, R22, PT ;  /* 0x000000161400120c */ /* 0x000fc80003f06070 */
[----:B------:R-:W-:-:S13]  /*4020*/  @P1 ISETP.GE.AND.EX P0, PT, R19, R24, PT, P0 ;  /* 0x000000181300120c */ /* 0x000fda0003f06300 */
[----:B------:R-:W-:-:S06]  /*4030*/  @P1 DSETP.LT.OR P0, PT, |R4|, |R14|, !P0 ;  /* 0x4000000e0400122a */ /* 0x000fcc0004701600 */
[----:B------:R-:W-:Y:S01]  /*4040*/  @P1 FSEL R12, R14, R4, P0 ;  /* 0x000000040e0c1208 */ /* 0x000fe20000000000 */
[----:B------:R-:W-:Y:S01]  /*4050*/  IMAD.X R14, RZ, RZ, R16, P3 ;  /* 0x000000ffff0e7224 */ /* 0x000fe200018e0610 */
[----:B------:R-:W-:Y:S02]  /*4060*/  @P1 FSEL R15, R15, R5, P0 ;  /* 0x000000050f0f1208 */ /* 0x000fe40000000000 */
[----:B------:R-:W-:Y:S01]  /*4070*/  @P1 SEL R22, R20, R22, P0 ;  /* 0x0000001614161207 */ /* 0x000fe20000000000 */
[----:B------:R-:W-:Y:S01]  /*4080*/  @P1 IMAD.MOV.U32 R4, RZ, RZ, R12 ;  /* 0x000000ffff041224 */ /* 0x000fe200078e000c */
[----:B------:R-:W-:Y:S01]  /*4090*/  IADD3 R12, P3, PT, R18, 0x300, RZ ;  /* 0x00000300120c7810 */ /* 0x000fe20007f7e0ff */
[----:B------:R-:W-:Y:S02]  /*40a0*/  @P1 IMAD.MOV.U32 R5, RZ, RZ, R15 ;  /* 0x000000ffff051224 */ /* 0x000fe400078e000f */
[----:B------:R-:W-:Y:S01]  /*40b0*/  IMAD.MOV.U32 R15, RZ, RZ, R24 ;  /* 0x000000ffff0f7224 */ /* 0x000fe200078e0018 */
[----:B------:R-:W-:-:S03]  /*40c0*/  @P1 SEL R15, R19, R24, P0 ;  /* 0x00000018130f1207 */ /* 0x000fc60000000000 */
[----:B----4-:R-:W-:-:S14]  /*40d0*/  DSETP.GEU.AND P2, PT, |R4|, |R6|, PT ;  /* 0x400000060400722a */ /* 0x010fdc0003f4e200 */
[----:B------:R-:W-:-:S04]  /*40e0*/  @P2 ISETP.GE.U32.AND P0, PT, R22, R13, PT ;  /* 0x0000000d1600220c */ /* 0x000fc80003f06070 */
[----:B------:R-:W-:-:S13]  /*40f0*/  @P2 ISETP.GE.AND.EX P0, PT, R15, R14, PT, P0 ;  /* 0x0000000e0f00220c */ /* 0x000fda0003f06300 */
[----:B------:R-:W-:-:S06]  /*4100*/  @P2 DSETP.LT.OR P0, PT, |R6|, |R4|, !P0 ;  /* 0x400000040600222a */ /* 0x000fcc0004701600 */
[----:B------:R-:W-:Y:S02]  /*4110*/  @P2 FSEL R4, R4, R6, P0 ;  /* 0x0000000604042208 */ /* 0x000fe40000000000 */
[----:B------:R-:W-:Y:S02]  /*4120*/  @P2 FSEL R5, R5, R7, P0 ;  /* 0x0000000705052208 */ /* 0x000fe40000000000 */
[----:B------:R-:W-:Y:S01]  /*4130*/  @P2 SEL R14, R15, R14, P0 ;  /* 0x0000000e0f0e2207 */ /* 0x000fe20000000000 */
[----:B------:R-:W-:Y:S02]  /*4140*/  @P2 IMAD.MOV.U32 R6, RZ, RZ, R4 ;  /* 0x000000ffff062224 */ /* 0x000fe400078e0004 */
[----:B------:R-:W-:Y:S02]  /*4150*/  @P2 IMAD.MOV.U32 R7, RZ, RZ, R5 ;  /* 0x000000ffff072224 */ /* 0x000fe400078e0005 */
[----:B------:R-:W-:Y:S01]  /*4160*/  IMAD.MOV.U32 R5, RZ, RZ, R13 ;  /* 0x000000ffff057224 */ /* 0x000fe200078e000d */
[----:B------:R-:W-:Y:S01]  /*4170*/  @P2 SEL R5, R22, R13, P0 ;  /* 0x0000000d16052207 */ /* 0x000fe20000000000 */
        /* <DEDUP_REMOVED lines=13> */
[----:B------:R-:W-:-:S04]  /*4250*/  IADD3 R5, PT, PT, R17, 0xa00, RZ ;  /* 0x00000a0011057810 */ /* 0x000fc80007ffe0ff */
[----:B0-----:R-:W-:Y:S01]  /*4260*/  ISETP.GT.AND P1, PT, R5, UR4, PT ;  /* 0x0000000405007c0c */ /* 0x001fe2000bf24270 */
[----:B------:R-:W-:Y:S01]  /*4270*/  DSETP.GEU.AND P2, PT, |R10|, |R8|, PT ;  /* 0x400000080a00722a */ /* 0x000fe20003f4e200 */
[----:B------:R-:W-:-:S04]  /*4280*/  VIADD R5, R17, 0x500 ;  /* 0x0000050011057836 */ /* 0x000fc80000000000 */
[----:B------:R-:W-:-:S09]  /*4290*/  IMAD.MOV.U32 R17, RZ, RZ, R5 ;  /* 0x000000ffff117224 */ /* 0x000fd200078e0005 */
        /* <DEDUP_REMOVED lines=12> */
.L_x_655:
        /* <DEDUP_REMOVED lines=14> */
[----:B------:R-:W-:Y:S01]  /*4440*/  IMAD.IADD R7, R0, 0x1, R5 ;  /* 0x0000000100077824 */ /* 0x000fe200078e0205 */
[----:B------:R-:W-:-:S04]  /*4450*/  LEA.HI R4, R10, 0x1, RZ, 0x18 ;  /* 0x000000010a047811 */ /* 0x000fc800078fc0ff */
[C---:B------:R-:W-:Y:S02]  /*4460*/  IADD3 R14, P0, PT, R7.reuse, UR6, RZ ;  /* 0x00000006070e7c10 */ /* 0x040fe4000ff1e0ff */
[----:B------:R-:W-:Y:S01]  /*4470*/  LOP3.LUT R6, R4, 0x3, RZ, 0xc0, !PT ;  /* 0x0000000304067812 */ /* 0x000fe200078ec0ff */
[----:B------:R-:W-:Y:S02]  /*4480*/  IMAD.MOV.U32 R4, RZ, RZ, R0 ;  /* 0x000000ffff047224 */ /* 0x000fe400078e0000 */
[----:B------:R-:W-:Y:S02]  /*4490*/  IMAD.X R15, RZ, RZ, UR7, P0 ;  /* 0x00000007ff0f7e24 */ /* 0x000fe400080e06ff */
[----:B------:R-:W-:Y:S02]  /*44a0*/  IMAD.MOV R11, RZ, RZ, -R6 ;  /* 0x000000ffff0b7224 */ /* 0x000fe400078e0a06 */
[----:B0-----:R-:W-:-:S04]  /*44b0*/  IMAD.WIDE.U32 R2, R7, 0x8, R2 ;  /* 0x0000000807027825 */ /* 0x001fc800078e0002 */
[----:B------:R-:W-:Y:S02]  /*44c0*/  IMAD.MOV.U32 R12, RZ, RZ, R2 ;  /* 0x000000ffff0c7224 */ /* 0x000fe400078e0002 */
[----:B------:R-:W-:-:S07]  /*44d0*/  IMAD.MOV.U32 R13, RZ, RZ, R3 ;  /* 0x000000ffff0d7224 */ /* 0x000fce00078e0003 */
.L_x_663:
[----:B------:R-:W-:Y:S02]  /*44e0*/  IMAD.MOV.U32 R2, RZ, RZ, R12 ;  /* 0x000000ffff027224 */ /* 0x000fe400078e000c */
[----:B------:R-:W-:-:S06]  /*44f0*/  IMAD.MOV.U32 R3, RZ, RZ, R13 ;  /* 0x000000ffff037224 */ /* 0x000fcc00078e000d */
[----:B------:R-:W2:Y:S01]  /*4500*/  LDG.E.64 R2, desc[UR8][R2.64] ;  /* 0x0000000802027981 */ /* 0x000ea2000c1e1b00 */
[----:B------:R-:W-:Y:S01]  /*4510*/  VIADD R11, R11, 0x1 ;  /* 0x000000010b0b7836 */ /* 0x000fe20000000000 */
[----:B------:R-:W-:Y:S01]  /*4520*/  BSSY.RECONVERGENT B3, `(.L_x_661) ;  /* 0x000001b000037945 */ /* 0x000fe20003800200 */
[----:B------:R-:W-:Y:S01]  /*4530*/  IMAD.MOV.U32 R19, RZ, RZ, R23 ;  /* 0x000000ffff137224 */ /* 0x000fe200078e0017 */
[----:B------:R-:W-:Y:S01]  /*4540*/  MOV R7, R9 ;  /* 0x0000000900077202 */ /* 0x000fe20000000f00 */
[----:B------:R-:W-:Y:S01]  /*4550*/  IMAD.MOV.U32 R16, RZ, RZ, R24 ;  /* 0x000000ffff107224 */ /* 0x000fe200078e0018 */
[----:B------:R-:W-:Y:S01]  /*4560*/  ISETP.NE.AND P2, PT, R11, RZ, PT ;  /* 0x000000ff0b00720c */ /* 0x000fe20003f45270 */
[----:B------:R-:W-:Y:S01]  /*4570*/  IMAD.MOV.U32 R6, RZ, RZ, R8 ;  /* 0x000000ffff067224 */ /* 0x000fe200078e0008 */
[----:B------:R-:W-:Y:S01]  /*4580*/  IADD3 R12, P3, PT, R12, 0x800, RZ ;  /* 0x000008000c0c7810 */ /* 0x000fe20007f7e0ff */
[----:B------:R-:W-:Y:S02]  /*4590*/  IMAD.MOV.U32 R23, RZ, RZ, R14 ;  /* 0x000000ffff177224 */ /* 0x000fe400078e000e */
[----:B------:R-:W-:Y:S01]  /*45a0*/  IMAD.MOV.U32 R24, RZ, RZ, R15 ;  /* 0x000000ffff187224 */ /* 0x000fe200078e000f */
[----:B--2---:R-:W-:Y:S01]  /*45b0*/  DSETP.GEU.AND P0, PT, |R8|, |R2|, PT ;  /* 0x400000020800722a */ /* 0x004fe20003f0e200 */
[----:B------:R-:W-:-:S02]  /*45c0*/  IMAD.MOV.U32 R8, RZ, RZ, R2 ;  /* 0x000000ffff087224 */ /* 0x000fc400078e0002 */
        /* <DEDUP_REMOVED lines=16> */
.L_x_662:
[----:B------:R-:W-:Y:S05]  /*46d0*/  BSYNC.RECONVERGENT B3 ;  /* 0x0000000000037941 */ /* 0x000fea0003800200 */
.L_x_661:
[----:B------:R-:W-:Y:S01]  /*46e0*/  IADD3 R14, P0, PT, R14, 0x100, RZ ;  /* 0x000001000e0e7810 */ /* 0x000fe20007f1e0ff */
[----:B------:R-:W-:Y:S02]  /*46f0*/  VIADD R4, R4, 0x100 ;  /* 0x0000010004047836 */ /* 0x000fe40000000000 */
[----:B------:R-:W-:Y:S02]  /*4700*/  IMAD.X R13, RZ, RZ, R13, P3 ;  /* 0x000000ffff0d7224 */ /* 0x000fe400018e060d */
[----:B------:R-:W-:Y:S01]  /*4710*/  IMAD.X R15, RZ, RZ, R15, P0 ;  /* 0x000000ffff0f7224 */ /* 0x000fe200000e060f */
[----:B------:R-:W-:Y:S07]  /*4720*/  @P2 BRA `(.L_x_663) ;  /* 0xfffffffc006c2947 */ /* 0x000fee000383ffff */
.L_x_660:
[----:B------:R-:W-:Y:S05]  /*4730*/  BSYNC.RECONVERGENT B2 ;  /* 0x0000000000027941 */ /* 0x000fea0003800200 */
.L_x_659:
[----:B------:R-:W-:-:S13]  /*4740*/  ISETP.GE.U32.AND P0, PT, R10, 0x300, PT ;  /* 0x000003000a00780c */ /* 0x000fda0003f06070 */
[----:B------:R-:W-:Y:S05]  /*4750*/  @!P0 BRA `(.L_x_658) ;  /* 0x0000000400fc8947 */ /* 0x000fea0003800000 */
[----:B------:R-:W0:Y:S01]  /*4760*/  LDCU.128 UR12, c[0x0][0x380] ;  /* 0x00007000ff0c77ac */ /* 0x000e220008000c00 */
[----:B------:R-:W1:Y:S01]  /*4770*/  LDC.64 R20, c[0x0][0x380] ;  /* 0x0000e000ff147b82 */ /* 0x000e620000000a00 */
[C---:B------:R-:W-:Y:S01]  /*4780*/  IADD3 R7, P1, PT, R4.reuse, R5, RZ ;  /* 0x0000000504077210 */ /* 0x040fe20007f3e0ff */
[C---:B------:R-:W-:Y:S02]  /*4790*/  IMAD.IADD R16, R4.reuse, 0x1, R5 ;  /* 0x0000000104107824 */ /* 0x040fe400078e0205 */
[----:B------:R-:W-:Y:S02]  /*47a0*/  VIADD R22, R4, 0x200 ;  /* 0x0000020004167836 */ /* 0x000fe40000000000 */
[----:B------:R-:W-:Y:S02]  /*47b0*/  IMAD.X R10, RZ, RZ, RZ, P1 ;  /* 0x000000ffff0a7224 */ /* 0x000fe400008e06ff */
[----:B------:R-:W2:Y:S01]  /*47c0*/  LDC.64 R2, c[0x0][0x388] ;  /* 0x0000e200ff027b82 */ /* 0x000ea20000000a00 */
[----:B0-----:R-:W-:-:S02]  /*47d0*/  LEA R6, P2, R7, UR12, 0x3 ;  /* 0x0000000c07067c11 */ /* 0x001fc4000f8418ff */
[----:B------:R-:W-:Y:S02]  /*47e0*/  IADD3 R18, P0, PT, R16, UR14, RZ ;  /* 0x0000000e10127c10 */ /* 0x000fe4000ff1e0ff */
[----:B------:R-:W-:Y:S02]  /*47f0*/  IADD3 R6, P1, PT, R6, 0x1800, RZ ;  /* 0x0000180006067810 */ /* 0x000fe40007f3e0ff */
[----:B------:R-:W-:Y:S01]  /*4800*/  LEA.HI.X R5, R7, UR13, R10, 0x3, P2 ;  /* 0x0000000d07057c11 */ /* 0x000fe200090f1c0a */
[----:B-1----:R-:W-:-:S04]  /*4810*/  IMAD.WIDE.U32 R20, R16, 0x8, R20 ;  /* 0x0000000810147825 */ /* 0x002fc800078e0014 */
[----:B------:R-:W-:Y:S02]  /*4820*/  IMAD.X R19, RZ, RZ, UR15, P0 ;  /* 0x0000000fff137e24 */ /* 0x000fe400080e06ff */
[----:B------:R-:W-:-:S07]  /*4830*/  IMAD.X R5, RZ, RZ, R5, P1 ;  /* 0x000000ffff057224 */ /* 0x000fce00008e0605 */
.L_x_672:
[----:B------:R-:W3:Y:S01]  /*4840*/  LDG.E.64 R14, desc[UR8][R20.64] ;  /* 0x00000008140e7981 */ /* 0x000ee2000c1e1b00 */
[----:B------:R-:W-:-:S05]  /*4850*/  IMAD.MOV.U32 R4, RZ, RZ, R6 ;  /* 0x000000ffff047224 */ /* 0x000fca00078e0006 */
[----:B------:R0:W5:Y:S04]  /*4860*/  LDG.E.64 R10, desc[UR8][R4.64+-0x1000] ;  /* 0xfff00008040a7981 */ /* 0x000168000c1e1b00 */
[----:B------:R0:W5:Y:S01]  /*4870*/  LDG.E.64 R6, desc[UR8][R4.64+-0x800] ;  /* 0xfff8000804067981 */ /* 0x000162000c1e1b00 */
[----:B------:R-:W-:Y:S01]  /*4880*/  BSSY.RECONVERGENT B2, `(.L_x_664) ;  /* 0x0000015000027945 */ /* 0x000fe20003800200 */
[----:B------:R-:W-:Y:S02]  /*4890*/  IMAD.MOV.U32 R26, RZ, RZ, R18 ;  /* 0x000000ffff1a7224 */ /* 0x000fe400078e0012 */
[----:B------:R-:W-:Y:S01]  /*48a0*/  IMAD.MOV.U32 R25, RZ, RZ, R19 ;  /* 0x000000ffff197224 */ /* 0x000fe200078e0013 */
[----:B---3--:R-:W-:Y:S01]  /*48b0*/  DSETP.GEU.AND P0, PT, |R8|, |R14|, PT ;  /* 0x4000000e0800722a */ /* 0x008fe20003f0e200 */
[----:B------:R-:W-:Y:S01]  /*48c0*/  MOV R12, R14 ;  /* 0x0000000e000c7202 */ /* 0x000fe20000000f00 */
[----:B------:R-:W-:-:S12]  /*48d0*/  IMAD.MOV.U32 R13, RZ, RZ, R15 ;  /* 0x000000ffff0d7224 */ /* 0x000fd800078e000f */
        /* <DEDUP_REMOVED lines=15> */
.L_x_665:
[----:B------:R-:W-:Y:S05]  /*49d0*/  BSYNC.RECONVERGENT B2 ;  /* 0x0000000000027941 */ /* 0x000fea0003800200 */
.L_x_664:
[----:B-----5:R-:W-:Y:S01]  /*49e0*/  DSETP.GEU.AND P0, PT, |R12|, |R10|, PT ;  /* 0x4000000a0c00722a */ /* 0x020fe20003f0e200 */
[----:B------:R-:W-:Y:S01]  /*49f0*/  VIADD R9, R16, 0x100 ;  /* 0x0000010010097836 */ /* 0x000fe20000000000 */
[----:B------:R-:W-:Y:S01]  /*4a00*/  BSSY.RECONVERGENT B2, `(.L_x_666) ;  /* 0x0000016000027945 */ /* 0x000fe20003800200 */
[----:B------:R-:W-:-:S03]  /*4a10*/  IMAD.MOV.U32 R8, RZ, RZ, R10 ;  /* 0x000000ffff087224 */ /* 0x000fc600078e000a */
[----:B--2---:R-:W-:Y:S01]  /*4a20*/  IADD3 R23, P1, PT, R9, R2, RZ ;  /* 0x0000000209177210 */ /* 0x004fe20007f3e0ff */
[----:B------:R-:W-:-:S04]  /*4a30*/  IMAD.MOV.U32 R9, RZ, RZ, R11 ;  /* 0x000000ffff097224 */ /* 0x000fc800078e000b */
[----:B------:R-:W-:Y:S02]  /*4a40*/  IMAD.X R24, RZ, RZ, R3, P1 ;  /* 0x000000ffff187224 */ /* 0x000fe400008e0603 */
[----:B------:R-:W-:Y:S02]  /*4a50*/  IMAD.MOV.U32 R15, RZ, RZ, R23 ;  /* 0x000000ffff0f7224 */ /* 0x000fe400078e0017 */
[----:B------:R-:W-:Y:S01]  /*4a60*/  IMAD.MOV.U32 R14, RZ, RZ, R24 ;  /* 0x000000ffff0e7224 */ /* 0x000fe200078e0018 */
        /* <DEDUP_REMOVED lines=15> */
.L_x_667:
[----:B------:R-:W-:Y:S05]  /*4b60*/  BSYNC.RECONVERGENT B2 ;  /* 0x0000000000027941 */ /* 0x000fea0003800200 */
.L_x_666:
[----:B------:R0:W5:Y:S01]  /*4b70*/  LDG.E.64 R10, desc[UR8][R4.64] ;  /* 0x00000008040a7981 */ /* 0x000162000c1e1b00 */
[----:B------:R-:W-:Y:S01]  /*4b80*/  DSETP.GEU.AND P0, PT, |R8|, |R6|, PT ;  /* 0x400000060800722a */ /* 0x000fe20003f0e200 */
[----:B------:R-:W-:Y:S01]  /*4b90*/  VIADD R13, R16, 0x200 ;  /* 0x00000200100d7836 */ /* 0x000fe20000000000 */
[----:B------:R-:W-:Y:S01]  /*4ba0*/  BSSY.RECONVERGENT B2, `(.L_x_668) ;  /* 0x0000016000027945 */ /* 0x000fe20003800200 */
[----:B------:R-:W-:-:S03]  /*4bb0*/  MOV R12, R6 ;  /* 0x00000006000c7202 */ /* 0x000fc60000000f00 */
[----:B------:R-:W-:Y:S01]  /*4bc0*/  IADD3 R24, P1, PT, R13, R2, RZ ;  /* 0x000000020d187210 */ /* 0x000fe20007f3e0ff */
[----:B------:R-:W-:-:S04]  /*4bd0*/  IMAD.MOV.U32 R13, RZ, RZ, R7 ;  /* 0x000000ffff0d7224 */ /* 0x000fc800078e0007 */
[----:B------:R-:W-:Y:S02]  /*4be0*/  IMAD.X R23, RZ, RZ, R3, P1 ;  /* 0x000000ffff177224 */ /* 0x000fe400008e0603 */
        /* <DEDUP_REMOVED lines=17> */
.L_x_669:
[----:B------:R-:W-:Y:S05]  /*4d00*/  BSYNC.RECONVERGENT B2 ;  /* 0x0000000000027941 */ /* 0x000fea0003800200 */
.L_x_668:
[----:B-----5:R-:W-:Y:S01]  /*4d10*/  DSETP.GEU.AND P0, PT, |R12|, |R10|, PT ;  /* 0x4000000a0c00722a */ /* 0x020fe20003f0e200 */
[----:B------:R-:W-:Y:S01]  /*4d20*/  VIADD R7, R16, 0x300 ;  /* 0x0000030010077836 */ /* 0x000fe20000000000 */
[----:B------:R-:W-:Y:S01]  /*4d30*/  BSSY.RECONVERGENT B2, `(.L_x_670) ;  /* 0x0000016000027945 */ /* 0x000fe20003800200 */
[----:B------:R-:W-:Y:S02]  /*4d40*/  IMAD.MOV.U32 R8, RZ, RZ, R10 ;  /* 0x000000ffff087224 */ /* 0x000fe400078e000a */
[----:B------:R-:W-:Y:S01]  /*4d50*/  IMAD.MOV.U32 R9, RZ, RZ, R11 ;  /* 0x000000ffff097224 */ /* 0x000fe200078e000b */
[----:B------:R-:W-:-:S05]  /*4d60*/  IADD3 R7, P1, PT, R7, R2, RZ ;  /* 0x0000000207077210 */ /* 0x000fca0007f3e0ff */
        /* <DEDUP_REMOVED lines=18> */
.L_x_671:
[----:B------:R-:W-:Y:S05]  /*4e90*/  BSYNC.RECONVERGENT B2 ;  /* 0x0000000000027941 */ /* 0x000fea0003800200 */
.L_x_670:
[----:B------:R-:W-:Y:S01]  /*4ea0*/  VIADD R10, R22, 0x200 ;  /* 0x00000200160a7836 */ /* 0x000fe20000000000 */
[----:B------:R-:W-:Y:S01]  /*4eb0*/  IADD3 R6, P2, PT, R4, 0x2000, RZ ;  /* 0x0000200004067810 */ /* 0x000fe20007f5e0ff */
[----:B------:R-:W-:Y:S01]  /*4ec0*/  VIADD R22, R22, 0x400 ;  /* 0x0000040016167836 */ /* 0x000fe20000000000 */
[----:B------:R-:W-:Y:S01]  /*4ed0*/  IADD3 R18, P1, PT, R18, 0x400, RZ ;  /* 0x0000040012127810 */ /* 0x000fe20007f3e0ff */
[----:B------:R-:W-:Y:S01]  /*4ee0*/  VIADD R16, R16, 0x400 ;  /* 0x0000040010107836 */ /* 0x000fe20000000000 */
[----:B------:R-:W-:Y:S01]  /*4ef0*/  ISETP.GE.AND P0, PT, R10, R17, PT ;  /* 0x000000110a00720c */ /* 0x000fe20003f06270 */
[----:B------:R-:W-:Y:S01]  /*4f00*/  IMAD.X R5, RZ, RZ, R5, P2 ;  /* 0x000000ffff057224 */ /* 0x000fe200010e0605 */
[----:B------:R-:W-:Y:S02]  /*4f10*/  IADD3 R20, P2, PT, R20, 0x2000, RZ ;  /* 0x0000200014147810 */ /* 0x000fe40007f5e0ff */
[----:B------:R-:W-:-:S03]  /*4f20*/  IADD3.X R19, PT, PT, RZ, R19, RZ, P1, !PT ;  /* 0x00000013ff137210 */ /* 0x000fc60000ffe4ff */
[----:B------:R-:W-:-:S06]  /*4f30*/  IMAD.X R21, RZ, RZ, R21, P2 ;  /* 0x000000ffff157224 */ /* 0x000fcc00010e0615 */
[----:B------:R-:W-:Y:S05]  /*4f40*/  @!P0 BRA `(.L_x_672) ;  /* 0xfffffff8003c8947 */ /* 0x000fea000383ffff */
.L_x_658:
[----:B------:R-:W-:Y:S05]  /*4f50*/  BSYNC.RECONVERGENT B1 ;  /* 0x0000000000017941 */ /* 0x000fea0003800200 */
.L_x_657:
        /* <DEDUP_REMOVED lines=32> */
.L_x_674:
[----:B------:R-:W-:Y:S05]  /*5160*/  BSYNC.RECONVERGENT B1 ;  /* 0x0000000000017941 */ /* 0x000fea0003800200 */
.L_x_673:
        /* <DEDUP_REMOVED lines=31> */
.L_x_676:
[----:B------:R-:W-:Y:S05]  /*5360*/  BSYNC.RECONVERGENT B1 ;  /* 0x0000000000017941 */ /* 0x000fea0003800200 */
.L_x_675:
        /* <DEDUP_REMOVED lines=31> */
.L_x_678:
[----:B------:R-:W-:Y:S05]  /*5560*/  BSYNC.RECONVERGENT B1 ;  /* 0x0000000000017941 */ /* 0x000fea0003800200 */
.L_x_677:
[----:B------:R-:W-:Y:S01]  /*5570*/  ISETP.GT.AND P0, PT, R10, 0x17, PT ;  /* 0x000000170a00780c */ /* 0x000fe20003f04270 */
[----:B-1----:R1:W1:Y:S01]  /*5580*/  SHFL.DOWN PT, R6, R2, 0x8, 0x1f ;  /* 0x09001f0002067f89 */ /* 0x00226200000e0000 */
[----:B------:R-:W-:Y:S01]  /*5590*/  BSSY.RECONVERGENT B1, `(.L_x_679) ;  /* 0x000001d000017945 */ /* 0x000fe20003800200 */
[----:B0-----:R-:W-:Y:S01]  /*55a0*/  IMAD.MOV.U32 R8, RZ, RZ, R11 ;  /* 0x000000ffff087224 */ /* 0x001fe200078e000b */
[----:B------:R-:W-:Y:S01]  /*55b0*/  MOV R4, R2 ;  /* 0x0000000200047202 */ /* 0x000fe20000000f00 */
[----:B--2---:R0:W2:Y:S01]  /*55c0*/  SHFL.DOWN PT, R7, R3, 0x8, 0x1f ;  /* 0x09001f0003077f89 */ /* 0x0040a200000e0000 */
[----:B------:R-:W-:Y:S02]  /*55d0*/  IMAD.MOV.U32 R9, RZ, RZ, R12 ;  /* 0x000000ffff097224 */ /* 0x000fe400078e000c */
[----:B------:R-:W-:Y:S01]  /*55e0*/  IMAD.MOV.U32 R5, RZ, RZ, R3 ;  /* 0x000000ffff057224 */ /* 0x000fe200078e0003 */
[----:B---3--:R0:W3:Y:S04]  /*55f0*/  SHFL.DOWN PT, R14, R11, 0x8, 0x1f ;  /* 0x09001f000b0e7f89 */ /* 0x0080e800000e0000 */
        /* <DEDUP_REMOVED lines=22> */
.L_x_680:
[----:B------:R-:W-:Y:S05]  /*5760*/  BSYNC.RECONVERGENT B1 ;  /* 0x0000000000017941 */ /* 0x000fea0003800200 */
.L_x_679:
        /* <DEDUP_REMOVED lines=31> */
.L_x_682:
[----:B------:R-:W-:Y:S05]  /*5960*/  BSYNC.RECONVERGENT B1 ;  /* 0x0000000000017941 */ /* 0x000fea0003800200 */
.L_x_681:
        /* <DEDUP_REMOVED lines=11> */
.L_x_684:
[----:B------:R-:W-:Y:S05]  /*5a20*/  BSYNC.RECONVERGENT B1 ;  /* 0x0000000000017941 */ /* 0x000fea0003800200 */
.L_x_683:
        /* <DEDUP_REMOVED lines=31> */
.L_x_686:
[----:B------:R-:W-:Y:S05]  /*5c20*/  BSYNC.RECONVERGENT B1 ;  /* 0x0000000000017941 */ /* 0x000fea0003800200 */
.L_x_685:
        /* <DEDUP_REMOVED lines=23> */
.L_x_688:
[----:B------:R-:W-:Y:S05]  /*5da0*/  BSYNC.RECONVERGENT B1 ;  /* 0x0000000000017941 */ /* 0x000fea0003800200 */
.L_x_687:
[----:B------:R-:W-:Y:S01]  /*5db0*/  DSETP.GEU.AND P0, PT, |R4|, |R10|, PT ;  /* 0x4000000a0400722a */ /* 0x000fe20003f0e200 */
[----:B------:R-:W-:Y:S01]  /*5dc0*/  BSSY.RECONVERGENT B1, `(.L_x_689) ;  /* 0x0000014000017945 */ /* 0x000fe20003800200 */
[----:B------:R-:W-:Y:S01]  /*5dd0*/  IMAD.MOV.U32 R2, RZ, RZ, R10 ;  /* 0x000000ffff027224 */ /* 0x000fe200078e000a */
[----:B------:R-:W-:Y:S01]  /*5de0*/  MOV R3, R11 ;  /* 0x0000000b00037202 */ /* 0x000fe20000000f00 */
        /* <DEDUP_REMOVED lines=17> */
.L_x_690:
[----:B------:R-:W-:Y:S05]  /*5f00*/  BSYNC.RECONVERGENT B1 ;  /* 0x0000000000017941 */ /* 0x000fea0003800200 */
.L_x_689:
        /* <DEDUP_REMOVED lines=23> */
.L_x_692:
[----:B------:R-:W-:Y:S05]  /*6080*/  BSYNC.RECONVERGENT B1 ;  /* 0x0000000000017941 */ /* 0x000fea0003800200 */
.L_x_691:
        /* <DEDUP_REMOVED lines=21> */
.L_x_694:
[----:B------:R-:W-:Y:S05]  /*61e0*/  BSYNC.RECONVERGENT B1 ;  /* 0x0000000000017941 */ /* 0x000fea0003800200 */
.L_x_693:
        /* <DEDUP_REMOVED lines=21> */
.L_x_696:
[----:B------:R-:W-:Y:S05]  /*6340*/  BSYNC.RECONVERGENT B1 ;  /* 0x0000000000017941 */ /* 0x000fea0003800200 */
.L_x_695:
        /* <DEDUP_REMOVED lines=20> */
.L_x_616:
[----:B------:R-:W-:Y:S05]  /*6490*/  BSYNC.RECONVERGENT B0 ;  /* 0x0000000000007941 */ /* 0x000fea0003800200 */
.L_x_583:
[----:B------:R-:W-:Y:S05]  /*64a0*/  @P1 EXIT ;  /* 0x000000000000194d */ /* 0x000fea0003800000 */
[----:B012-4-:R-:W0:Y:S02]  /*64b0*/  LDC.64 R4, c[0x0][0x390] ;  /* 0x0000e400ff047b82 */ /* 0x017e240000000a00 */
[----:B0-----:R-:W-:Y:S04]  /*64c0*/  STG.E.64 desc[UR8][R4.64], R2 ;  /* 0x0000000204007986 */ /* 0x001fe8000c101b08 */
[----:B------:R-:W-:Y:S01]  /*64d0*/  STG.E.64 desc[UR8][R4.64+0x8], R14 ;  /* 0x0000080e04007986 */ /* 0x000fe2000c101b08 */
[----:B------:R-:W-:Y:S05]  /*64e0*/  EXIT ;  /* 0x000000000000794d */ /* 0x000fea0003800000 */
.L_x_697:
        /* <DEDUP_REMOVED lines=9> */
.L_x_726:


//--------------------- .text._Z16eliminate_kernelPdii --------------------------
	.section	.text._Z16eliminate_kernelPdii,"ax",@progbits
	.align	128
        .global         _Z16eliminate_kernelPdii
        .type           _Z16eliminate_kernelPdii,@function
        .size           _Z16eliminate_kernelPdii,(.L_x_717 - _Z16eliminate_kernelPdii)
        .other          _Z16eliminate_kernelPdii,@"STO_CUDA_ENTRY STV_DEFAULT"
_Z16eliminate_kernelPdii:
.text._Z16eliminate_kernelPdii:
[----:B------:R-:W-:Y:S01]  /*0000*/  LDC R1, c[0x0][0x37c] ;  /* 0x0000df00ff017b82 */ /* 0x000fe20000000800 */
[----:B------:R-:W0:Y:S07]  /*0010*/  S2R R9, SR_TID.X ;  /* 0x0000000000097919 */ /* 0x000e2e0000002100 */
[----:B------:R-:W0:Y:S08]  /*0020*/  S2UR UR4, SR_CTAID.X ;  /* 0x00000000000479c3 */ /* 0x000e300000002500 */
[----:B------:R-:W0:Y:S01]  /*0030*/  LDC R0, c[0x0][0x360] ;  /* 0x0000d800ff007b82 */ /* 0x000e220000000800 */
[----:B------:R-:W1:Y:S01]  /*0040*/  LDCU UR5, c[0x0][0x364] ;  /* 0x00006c80ff0577ac */ /* 0x000e620008000800 */
[----:B------:R-:W2:Y:S06]  /*0050*/  LDCU UR6, c[0x0][0x374] ;  /* 0x00006e80ff0677ac */ /* 0x000eac0008000800 */
[----:B------:R-:W3:Y:S01]  /*0060*/  LDC.64 R6, c[0x0][0x388] ;  /* 0x0000e200ff067b82 */ /* 0x000ee20000000a00 */
[----:B0-----:R-:W-:-:S02]  /*0070*/  IMAD R9, R0, UR4, R9 ;  /* 0x0000000400097c24 */ /* 0x001fc4000f8e0209 */
[----:B---3--:R-:W-:-:S04]  /*0080*/  VIADD R4, R7, 0x1 ;  /* 0x0000000107047836 */ /* 0x008fc80000000000 */
[----:B------:R-:W-:-:S05]  /*0090*/  IMAD.IADD R9, R9, 0x1, R4 ;  /* 0x0000000109097824 */ /* 0x000fca00078e0204 */
[----:B------:R-:W-:-:S13]  /*00a0*/  ISETP.GE.AND P0, PT, R9, R6, PT ;  /* 0x000000060900720c */ /* 0x000fda0003f06270 */
[----:B-12---:R-:W-:Y:S05]  /*00b0*/  @P0 EXIT ;  /* 0x000000000000094d */ /* 0x006fea0003800000 */
[----:B------:R-:W0:Y:S01]  /*00c0*/  S2R R12, SR_CTAID.Y ;  /* 0x00000000000c7919 */ /* 0x000e220000002600 */
[----:B------:R-:W-:Y:S01]  /*00d0*/  UIMAD UR4, UR5, UR6, URZ ;  /* 0x00000006050472a4 */ /* 0x000fe2000f8e02ff */
[----:B------:R-:W1:Y:S01]  /*00e0*/  LDC.64 R16, c[0x0][0x380] ;  /* 0x0000e000ff107b82 */ /* 0x000e620000000a00 */
[----:B------:R-:W-:Y:S01]  /*00f0*/  IMAD R21, R7, R6, R7 ;  /* 0x0000000607157224 */ /* 0x000fe200078e0207 */
[----:B------:R-:W2:Y:S03]  /*0100*/  S2R R13, SR_TID.Y ;  /* 0x00000000000d7919 */ /* 0x000ea60000002200 */
[----:B------:R-:W-:Y:S02]  /*0110*/  IADD3 R15, PT, PT, RZ, -UR4, RZ ;  /* 0x80000004ff0f7c10 */ /* 0x000fe4000fffe0ff */
[----:B------:R-:W-:Y:S01]  /*0120*/  ISETP.NE.U32.AND P3, PT, RZ, UR4, PT ;  /* 0x00000004ff007c0c */ /* 0x000fe2000bf65070 */
[----:B------:R-:W3:Y:S08]  /*0130*/  I2F.U32.RP R10, UR4 ;  /* 0x00000004000a7d06 */ /* 0x000ef00008209000 */
[----:B---3--:R-:W3:Y:S01]  /*0140*/  MUFU.RCP R10, R10 ;  /* 0x0000000a000a7308 */ /* 0x008ee20000001000 */
[----:B-1----:R-:W-:Y:S01]  /*0150*/  IMAD.WIDE R20, R21, 0x8, R16 ;  /* 0x0000000815147825 */ /* 0x002fe200078e0210 */
[----:B0-----:R-:W-:Y:S01]  /*0160*/  IADD3 R3, PT, PT, R12, UR6, RZ ;  /* 0x000000060c037c10 */ /* 0x001fe2000fffe0ff */
[----:B------:R-:W0:Y:S02]  /*0170*/  LDCU.64 UR6, c[0x0][0x358] ;  /* 0x00006b00ff0677ac */ /* 0x000e240008000a00 */
[----:B--2---:R-:W-:-:S02]  /*0180*/  IMAD.IADD R2, R13, 0x1, R7 ;  /* 0x000000010d027824 */ /* 0x004fc400078e0207 */
[----:B------:R-:W-:Y:S02]  /*0190*/  IMAD R3, R3, UR5, RZ ;  /* 0x0000000503037c24 */ /* 0x000fe4000f8e02ff */
[----:B---3--:R-:W-:-:S03]  /*01a0*/  VIADD R11, R10, 0xffffffe ;  /* 0x0ffffffe0a0b7836 */ /* 0x008fc60000000000 */
[----:B------:R-:W-:Y:S02]  /*01b0*/  IADD3 R5, PT, PT, R2, 0x1, R3 ;  /* 0x0000000102057810 */ /* 0x000fe40007ffe003 */
[----:B------:R-:W-:Y:S02]  /*01c0*/  LOP3.LUT R8, RZ, R3, RZ, 0x33, !PT ;  /* 0x00000003ff087212 */ /* 0x000fe400078e33ff */
[----:B------:R-:W-:Y:S01]  /*01d0*/  VIADDMNMX R5, R6, 0x1, R5, !PT ;  /* 0x0000000106057846 */ /* 0x000fe20007800105 */
[----:B------:R-:W1:Y:S03]  /*01e0*/  F2I.FTZ.U32.TRUNC.NTZ R3, R11 ;  /* 0x0000000b00037305 */ /* 0x000e66000021f000 */
[----:B------:R-:W-:Y:S01]  /*01f0*/  IADD3 R5, PT, PT, -R2, R5, R8 ;  /* 0x0000000502057210 */ /* 0x000fe20007ffe108 */
[----:B------:R-:W-:-:S03]  /*0200*/  IMAD.MOV.U32 R2, RZ, RZ, RZ ;  /* 0x000000ffff027224 */ /* 0x000fc600078e00ff */
[C---:B------:R-:W-:Y:S01]  /*0210*/  ISETP.NE.AND P0, PT, R5.reuse, RZ, PT ;  /* 0x000000ff0500720c */ /* 0x040fe20003f05270 */
[----:B------:R-:W-:Y:S02]  /*0220*/  VIADD R8, R5, 0xffffffff ;  /* 0xffffffff05087836 */ /* 0x000fe40000000000 */
[----:B-1----:R-:W-:-:S04]  /*0230*/  IMAD R15, R15, R3, RZ ;  /* 0x000000030f0f7224 */ /* 0x002fc800078e02ff */
[----:B------:R-:W-:-:S06]  /*0240*/  IMAD.HI.U32 R3, R3, R15, R2 ;  /* 0x0000000f03037227 */ /* 0x000fcc00078e0002 */
[----:B------:R-:W-:Y:S02]  /*0250*/  @!P0 IADD3 R8, PT, PT, R5, RZ, RZ ;  /* 0x000000ff05088210 */ /* 0x000fe40007ffe0ff */
[----:B------:R-:W-:-:S03]  /*0260*/  SEL R5, RZ, 0x1, !P0 ;  /* 0x00000001ff057807 */ /* 0x000fc60004000000 */
[----:B------:R-:W-:-:S04]  /*0270*/  IMAD.HI.U32 R10, R3, R8, RZ ;  /* 0x00000008030a7227 */ /* 0x000fc800078e00ff */
[----:B------:R-:W-:-:S04]  /*0280*/  IMAD.MOV R3, RZ, RZ, -R10 ;  /* 0x000000ffff037224 */ /* 0x000fc800078e0a0a */
[----:B------:R-:W-:Y:S02]  /*0290*/  IMAD R8, R3, UR4, R8 ;  /* 0x0000000403087c24 */ /* 0x000fe4000f8e0208 */
[----:B------:R-:W-:Y:S01]  /*02a0*/  IMAD R3, R12, UR5, R13 ;  /* 0x000000050c037c24 */ /* 0x000fe2000f8e020d */
[----:B------:R-:W1:Y:S02]  /*02b0*/  LDCU UR5, c[0x0][0x370] ;  /* 0x00006e00ff0577ac */ /* 0x000e640008000800 */
[----:B------:R-:W-:Y:S02]  /*02c0*/  ISETP.GE.U32.AND P1, PT, R8, UR4, PT ;  /* 0x0000000408007c0c */ /* 0x000fe4000bf26070 */
[----:B------:R-:W-:-:S05]  /*02d0*/  IADD3 R3, PT, PT, R4, R3, RZ ;  /* 0x0000000304037210 */ /* 0x000fca0007ffe0ff */
[C---:B------:R-:W-:Y:S02]  /*02e0*/  VIADD R2, R3.reuse, UR4 ;  /* 0x0000000403027c36 */ /* 0x040fe40008000000 */
[-CC-:B------:R-:W-:Y:S02]  /*02f0*/  IMAD R19, R3, R6.reuse, R7.reuse ;  /* 0x0000000603137224 */ /* 0x180fe400078e0207 */
[----:B------:R-:W-:Y:S02]  /*0300*/  VIADD R4, R2, UR4 ;  /* 0x0000000402047c36 */ /* 0x000fe40008000000 */
[----:B------:R-:W-:Y:S02]  /*0310*/  @P1 VIADD R8, R8, -UR4 ;  /* 0x8000000408081c36 */ /* 0x000fe40008000000 */
[----:B------:R-:W-:Y:S02]  /*0320*/  @P1 VIADD R10, R10, 0x1 ;  /* 0x000000010a0a1836 */ /* 0x000fe40000000000 */
[----:B------:R-:W-:Y:S01]  /*0330*/  IMAD R7, R4, R6, R7 ;  /* 0x0000000604077224 */ /* 0x000fe200078e0207 */
[----:B------:R-:W-:Y:S01]  /*0340*/  ISETP.GE.U32.AND P2, PT, R8, UR4, PT ;  /* 0x0000000408007c0c */ /* 0x000fe2000bf46070 */
[----:B------:R-:W-:-:S04]  /*0350*/  IMAD.WIDE R18, R19, 0x8, R16 ;  /* 0x0000000813127825 */ /* 0x000fc800078e0210 */
[----:B------:R-:W-:Y:S01]  /*0360*/  IMAD.WIDE R16, R7, 0x8, R16 ;  /* 0x0000000807107825 */ /* 0x000fe200078e0210 */
[----:B------:R-:W-:-:S03]  /*0370*/  MOV R7, R9 ;  /* 0x0000000900077202 */ /* 0x000fc60000000f00 */
[----:B-1----:R-:W-:-:S04]  /*0380*/  IMAD R6, R0, UR5, RZ ;  /* 0x0000000500067c24 */ /* 0x002fc8000f8e02ff */
[----:B------:R-:W-:Y:S02]  /*0390*/  @P2 IADD3 R10, PT, PT, R10, 0x1, RZ ;  /* 0x000000010a0a2810 */ /* 0x000fe40007ffe0ff */
[----:B------:R-:W-:-:S05]  /*03a0*/  @!P3 LOP3.LUT R10, RZ, UR4, RZ, 0x33, !PT ;  /* 0x00000004ff0abc12 */ /* 0x000fca000f8e33ff */
[----:B0-----:R-:W-:-:S07]  /*03b0*/  IMAD.IADD R5, R5, 0x1, R10 ;  /* 0x0000000105057824 */ /* 0x001fce00078e020a */
.L_x_705:
[----:B--2---:R-:W2:Y:S01]  /*03c0*/  LDG.E.64 R10, desc[UR6][R20.64] ;  /* 0x00000006140a7981 */ /* 0x004ea2000c1e1b00 */
[----:B01-3--:R-:W0:Y:S08]  /*03d0*/  LDC.64 R12, c[0x0][0x388] ;  /* 0x0000e200ff0c7b82 */ /* 0x00be300000000a00 */
[----:B------:R-:W1:Y:S01]  /*03e0*/  LDC.64 R14, c[0x0][0x380] ;  /* 0x0000e000ff0e7b82 */ /* 0x000e620000000a00 */
[----:B0-----:R-:W-:-:S04]  /*03f0*/  IMAD R13, R13, R12, R7 ;  /* 0x0000000c0d0d7224 */ /* 0x001fc800078e0207 */
[----:B-1----:R-:W-:-:S06]  /*0400*/  IMAD.WIDE R14, R13, 0x8, R14 ;  /* 0x000000080d0e7825 */ /* 0x002fcc00078e020e */
[----:B------:R-:W3:Y:S01]  /*0410*/  LDG.E.64 R14, desc[UR6][R14.64] ;  /* 0x000000060e0e7981 */ /* 0x000ee2000c1e1b00 */
[----:B------:R-:W-:Y:S01]  /*0420*/  IMAD.MOV.U32 R8, RZ, RZ, 0x1 ;  /* 0x00000001ff087424 */ /* 0x000fe200078e00ff */
[----:B------:R-:W-:Y:S01]  /*0430*/  BSSY.RECONVERGENT B0, `(.L_x_698) ;  /* 0x0000013000007945 */ /* 0x000fe20003800200 */
[----:B------:R-:W-:Y:S01]  /*0440*/  ISETP.GT.AND P1, PT, R3, R12, PT ;  /* 0x0000000c0300720c */ /* 0x000fe20003f24270 */
[----:B--2---:R-:W0:Y:S03]  /*0450*/  MUFU.RCP64H R9, R11 ;  /* 0x0000000b00097308 */ /* 0x004e260000001800 */
[----:B0-----:R-:W-:-:S08]  /*0460*/  DFMA R22, -R10, R8, 1 ;  /* 0x3ff000000a16742b */ /* 0x001fd00000000108 */
[----:B------:R-:W-:-:S08]  /*0470*/  DFMA R22, R22, R22, R22 ;  /* 0x000000161616722b */ /* 0x000fd00000000016 */
[----:B------:R-:W-:Y:S01]  /*0480*/  DFMA R22, R8, R22, R8 ;  /* 0x000000160816722b */ /* 0x000fe20000000008 */
[----:B---3--:R-:W-:-:S07]  /*0490*/  FSETP.GEU.AND P2, PT, |R15|, 6.5827683646048100446e-37, PT ;  /* 0x036000000f00780b */ /* 0x008fce0003f4e200 */
[----:B------:R-:W-:-:S08]  /*04a0*/  DFMA R8, -R10, R22, 1 ;  /* 0x3ff000000a08742b */ /* 0x000fd00000000116 */
[----:B------:R-:W-:-:S08]  /*04b0*/  DFMA R8, R22, R8, R22 ;  /* 0x000000081608722b */ /* 0x000fd00000000016 */
[----:B------:R-:W-:-:S08]  /*04c0*/  DMUL R22, R14, R8 ;  /* 0x000000080e167228 */ /* 0x000fd00000000000 */
[----:B------:R-:W-:-:S08]  /*04d0*/  DFMA R24, -R10, R22, R14 ;  /* 0x000000160a18722b */ /* 0x000fd0000000010e */
[----:B------:R-:W-:-:S10]  /*04e0*/  DFMA R8, R8, R24, R22 ;  /* 0x000000180808722b */ /* 0x000fd40000000016 */
[----:B------:R-:W-:-:S05]  /*04f0*/  FFMA R0, RZ, R11, R9 ;  /* 0x0000000bff007223 */ /* 0x000fca0000000009 */
[----:B------:R-:W-:-:S13]  /*0500*/  FSETP.GT.AND P0, PT, |R0|, 1.469367938527859385e-39, PT ;  /* 0x001000000000780b */ /* 0x000fda0003f04200 */
[----:B------:R-:W-:Y:S05]  /*0510*/  @P0 BRA P2, `(.L_x_699) ;  /* 0x0000000000100947 */ /* 0x000fea0001000000 */
[----:B------:R-:W-:-:S07]  /*0520*/  MOV R0, 0x540 ;  /* 0x0000054000007802 */ /* 0x000fce0000000f00 */
[----:B------:R-:W-:Y:S05]  /*0530*/  CALL.REL.NOINC `($__internal_0_$__cuda_sm20_div_rn_f64_full) ;  /* 0x0000000400647944 */ /* 0x000fea0003c00000 */
[----:B------:R-:W-:Y:S01]  /*0540*/  IMAD.MOV.U32 R8, RZ, RZ, R10 ;  /* 0x000000ffff087224 */ /* 0x000fe200078e000a */
[----:B------:R-:W-:-:S07]  /*0550*/  MOV R9, R11 ;  /* 0x0000000b00097202 */ /* 0x000fce0000000f00 */
.L_x_699:
[----:B------:R-:W-:Y:S05]  /*0560*/  BSYNC.RECONVERGENT B0 ;  /* 0x0000000000007941 */ /* 0x000fea0003800200 */
.L_x_698:
[----:B------:R-:W-:Y:S04]  /*0570*/  BSSY.RECONVERGENT B0, `(.L_x_700) ;  /* 0x0000050000007945 */ /* 0x000fe80003800200 */
[----:B------:R-:W-:Y:S05]  /*0580*/  @P1 BRA `(.L_x_701) ;  /* 0x0000000400381947 */ /* 0x000fea0003800000 */
[----:B------:R-:W-:Y:S01]  /*0590*/  LOP3.LUT R24, R5, 0x3, RZ, 0xc0, !PT ;  /* 0x0000000305187812 */ /* 0x000fe200078ec0ff */
[----:B------:R-:W-:Y:S01]  /*05a0*/  BSSY.RECONVERGENT B1, `(.L_x_702) ;  /* 0x0000022000017945 */ /* 0x000fe20003800200 */
[----:B------:R-:W-:Y:S02]  /*05b0*/  IMAD.MOV.U32 R29, RZ, RZ, R3 ;  /* 0x000000ffff1d7224 */ /* 0x000fe400078e0003 */
[----:B------:R-:W-:-:S13]  /*05c0*/  ISETP.NE.AND P0, PT, R24, 0x3, PT ;  /* 0x000000031800780c */ /* 0x000fda0003f05270 */
[----:B------:R-:W-:Y:S05]  /*05d0*/  @!P0 BRA `(.L_x_703) ;  /* 0x0000000000788947 */ /* 0x000fea0003800000 */
[----:B------:R-:W0:Y:S01]  /*05e0*/  LDC R0, c[0x0][0x388] ;  /* 0x0000e200ff007b82 */ /* 0x000e220000000800 */
[----:B------:R-:W2:Y:S07]  /*05f0*/  LDG.E.64 R12, desc[UR6][R18.64] ;  /* 0x00000006120c7981 */ /* 0x000eae000c1e1b00 */
[----:B------:R-:W1:Y:S01]  /*0600*/  LDC.64 R10, c[0x0][0x380] ;  /* 0x0000e000ff0a7b82 */ /* 0x000e620000000a00 */
[----:B0-----:R-:W-:-:S04]  /*0610*/  IMAD R15, R3, R0, R7 ;  /* 0x00000000030f7224 */ /* 0x001fc800078e0207 */
[----:B-1----:R-:W-:-:S05]  /*0620*/  IMAD.WIDE R14, R15, 0x8, R10 ;  /* 0x000000080f0e7825 */ /* 0x002fca00078e020a */
[----:B------:R-:W2:Y:S01]  /*0630*/  LDG.E.64 R22, desc[UR6][R14.64] ;  /* 0x000000060e167981 */ /* 0x000ea2000c1e1b00 */
[----:B------:R-:W-:Y:S01]  /*0640*/  ISETP.NE.AND P0, PT, R24, RZ, PT ;  /* 0x000000ff1800720c */ /* 0x000fe20003f05270 */
[----:B------:R-:W-:Y:S01]  /*0650*/  IMAD.MOV.U32 R29, RZ, RZ, R2 ;  /* 0x000000ffff1d7224 */ /* 0x000fe200078e0002 */
[----:B--2---:R-:W-:-:S07]  /*0660*/  DFMA R12, R12, -R8, R22 ;  /* 0x800000080c0c722b */ /* 0x004fce0000000016 */
[----:B------:R0:W-:Y:S04]  /*0670*/  STG.E.64 desc[UR6][R14.64], R12 ;  /* 0x0000000c0e007986 */ /* 0x0001e8000c101b06 */
[----:B------:R-:W-:Y:S05]  /*0680*/  @!P0 BRA `(.L_x_703) ;  /* 0x00000000004c8947 */ /* 0x000fea0003800000 */
[----:B------:R-:W1:Y:S01]  /*0690*/  LDCU UR5, c[0x0][0x38c] ;  /* 0x00007180ff0577ac */ /* 0x000e620008000800 */
[----:B0-----:R-:W-:-:S04]  /*06a0*/  IMAD R13, R2, R0, R7 ;  /* 0x00000000020d7224 */ /* 0x001fc800078e0207 */
[----:B------:R-:W-:-:S05]  /*06b0*/  IMAD.WIDE R12, R13, 0x8, R10 ;  /* 0x000000080d0c7825 */ /* 0x000fca00078e020a */
[----:B------:R-:W2:Y:S01]  /*06c0*/  LDG.E.64 R22, desc[UR6][R12.64] ;  /* 0x000000060c167981 */ /* 0x000ea2000c1e1b00 */
[----:B-1----:R-:W-:-:S04]  /*06d0*/  IMAD R15, R2, R0, UR5 ;  /* 0x00000005020f7e24 */ /* 0x002fc8000f8e0200 */
[----:B------:R-:W-:-:S06]  /*06e0*/  IMAD.WIDE R14, R15, 0x8, R10 ;  /* 0x000000080f0e7825 */ /* 0x000fcc00078e020a */
[----:B------:R-:W2:Y:S01]  /*06f0*/  LDG.E.64 R14, desc[UR6][R14.64] ;  /* 0x000000060e0e7981 */ /* 0x000ea2000c1e1b00 */
[----:B------:R-:W-:Y:S02]  /*0700*/  ISETP.NE.AND P0, PT, R24, 0x1, PT ;  /* 0x000000011800780c */ /* 0x000fe40003f05270 */
[----:B------:R-:W-:Y:S01]  /*0710*/  MOV R29, R4 ;  /* 0x00000004001d7202 */ /* 0x000fe20000000f00 */
[----:B--2---:R-:W-:-:S07]  /*0720*/  DFMA R22, R14, -R8, R22 ;  /* 0x800000080e16722b */ /* 0x004fce0000000016 */
[----:B------:R1:W-:Y:S03]  /*0730*/  STG.E.64 desc[UR6][R12.64], R22 ;  /* 0x000000160c007986 */ /* 0x0003e6000c101b06 */
[----:B------:R-:W-:Y:S05]  /*0740*/  @!P0 BRA `(.L_x_703) ;  /* 0x00000000001c8947 */ /* 0x000fea0003800000 */
[----:B-1----:R-:W-:-:S04]  /*0750*/  IMAD R13, R4, R0, R7 ;  /* 0x00000000040d7224 */ /* 0x002fc800078e0207 */
[----:B------:R-:W-:Y:S02]  /*0760*/  IMAD.WIDE R12, R13, 0x8, R10 ;  /* 0x000000080d0c7825 */ /* 0x000fe400078e020a */
[----:B------:R-:W2:Y:S04]  /*0770*/  LDG.E.64 R10, desc[UR6][R16.64] ;  /* 0x00000006100a7981 */ /* 0x000ea8000c1e1b00 */
[----:B------:R-:W2:Y:S01]  /*0780*/  LDG.E.64 R14, desc[UR6][R12.64] ;  /* 0x000000060c0e7981 */ /* 0x000ea2000c1e1b00 */
[----:B------:R-:W-:Y:S01]  /*0790*/  VIADD R29, R4, UR4 ;  /* 0x00000004041d7c36 */ /* 0x000fe20008000000 */
[----:B--2---:R-:W-:-:S07]  /*07a0*/  DFMA R10, R10, -R8, R14 ;  /* 0x800000080a0a722b */ /* 0x004fce000000000e */
[----:B------:R2:W-:Y:S04]  /*07b0*/  STG.E.64 desc[UR6][R12.64], R10 ;  /* 0x0000000a0c007986 */ /* 0x0005e8000c101b06 */
.L_x_703:
[----:B------:R-:W-:Y:S05]  /*07c0*/  BSYNC.RECONVERGENT B1 ;  /* 0x0000000000017941 */ /* 0x000fea0003800200 */
.L_x_702:
[----:B------:R-:W-:-:S13]  /*07d0*/  ISETP.GE.U32.AND P0, PT, R5, 0x3, PT ;  /* 0x000000030500780c */ /* 0x000fda0003f06070 */
[----:B------:R-:W-:Y:S05]  /*07e0*/  @!P0 BRA `(.L_x_701) ;  /* 0x0000000000a08947 */ /* 0x000fea0003800000 */
.L_x_704:
[----:B--2---:R-:W2:Y:S08]  /*07f0*/  LDC.64 R10, c[0x0][0x388] ;  /* 0x0000e200ff0a7b82 */ /* 0x004eb00000000a00 */
[----:B01-3--:R-:W0:Y:S01]  /*0800*/  LDC.64 R12, c[0x0][0x380] ;  /* 0x0000e000ff0c7b82 */ /* 0x00be220000000a00 */
[CC--:B--2---:R-:W-:Y:S02]  /*0810*/  IMAD R25, R29.reuse, R10.reuse, R11 ;  /* 0x0000000a1d197224 */ /* 0x0c4fe400078e020b */
[----:B------:R-:W-:-:S02]  /*0820*/  IMAD R15, R29, R10, R7 ;  /* 0x0000000a1d0f7224 */ /* 0x000fc400078e0207 */
[----:B0-----:R-:W-:-:S04]  /*0830*/  IMAD.WIDE R24, R25, 0x8, R12 ;  /* 0x0000000819187825 */ /* 0x001fc800078e020c */
[----:B------:R-:W-:Y:S02]  /*0840*/  IMAD.WIDE R14, R15, 0x8, R12 ;  /* 0x000000080f0e7825 */ /* 0x000fe400078e020c */
[----:B------:R-:W2:Y:S04]  /*0850*/  LDG.E.64 R24, desc[UR6][R24.64] ;  /* 0x0000000618187981 */ /* 0x000ea8000c1e1b00 */
[----:B------:R-:W2:Y:S01]  /*0860*/  LDG.E.64 R22, desc[UR6][R14.64] ;  /* 0x000000060e167981 */ /* 0x000ea2000c1e1b00 */
[----:B------:R-:W-:-:S04]  /*0870*/  VIADD R0, R29, UR4 ;  /* 0x000000041d007c36 */ /* 0x000fc80008000000 */
[----:B------:R-:W-:-:S04]  /*0880*/  IMAD R29, R0, R10, R11 ;  /* 0x0000000a001d7224 */ /* 0x000fc800078e020b */
[----:B------:R-:W-:Y:S01]  /*0890*/  IMAD.WIDE R28, R29, 0x8, R12 ;  /* 0x000000081d1c7825 */ /* 0x000fe200078e020c */
[----:B--2---:R-:W-:-:S03]  /*08a0*/  DFMA R26, R24, -R8, R22 ;  /* 0x80000008181a722b */ /* 0x004fc60000000016 */
[----:B------:R-:W-:-:S04]  /*08b0*/  IMAD R23, R0, R10, R7 ;  /* 0x0000000a00177224 */ /* 0x000fc800078e0207 */
[----:B------:R-:W-:Y:S01]  /*08c0*/  IMAD.WIDE R22, R23, 0x8, R12 ;  /* 0x0000000817167825 */ /* 0x000fe200078e020c */
[----:B------:R0:W-:Y:S04]  /*08d0*/  STG.E.64 desc[UR6][R14.64], R26 ;  /* 0x0000001a0e007986 */ /* 0x0001e8000c101b06 */
[----:B------:R-:W2:Y:S04]  /*08e0*/  LDG.E.64 R28, desc[UR6][R28.64] ;  /* 0x000000061c1c7981 */ /* 0x000ea8000c1e1b00 */
[----:B------:R-:W2:Y:S01]  /*08f0*/  LDG.E.64 R30, desc[UR6][R22.64] ;  /* 0x00000006161e7981 */ /* 0x000ea2000c1e1b00 */
[----:B------:R-:W-:-:S05]  /*0900*/  IADD3 R0, PT, PT, R0, UR4, RZ ;  /* 0x0000000400007c10 */ /* 0x000fca000fffe0ff */
[CC--:B------:R-:W-:Y:S02]  /*0910*/  IMAD R33, R0.reuse, R10.reuse, R11 ;  /* 0x0000000a00217224 */ /* 0x0c0fe400078e020b */
[----:B------:R-:W-:Y:S02]  /*0920*/  IMAD R25, R0, R10, R7 ;  /* 0x0000000a00197224 */ /* 0x000fe400078e0207 */
[----:B------:R-:W-:-:S04]  /*0930*/  IMAD.WIDE R32, R33, 0x8, R12 ;  /* 0x0000000821207825 */ /* 0x000fc800078e020c */
[----:B0-----:R-:W-:Y:S01]  /*0940*/  IMAD.WIDE R14, R25, 0x8, R12 ;  /* 0x00000008190e7825 */ /* 0x001fe200078e020c */
[----:B--2---:R-:W-:-:S07]  /*0950*/  DFMA R30, R28, -R8, R30 ;  /* 0x800000081c1e722b */ /* 0x004fce000000001e */
[----:B------:R0:W-:Y:S04]  /*0960*/  STG.E.64 desc[UR6][R22.64], R30 ;  /* 0x0000001e16007986 */ /* 0x0001e8000c101b06 */
[----:B------:R-:W2:Y:S04]  /*0970*/  LDG.E.64 R24, desc[UR6][R32.64] ;  /* 0x0000000620187981 */ /* 0x000ea8000c1e1b00 */
[----:B------:R-:W2:Y:S01]  /*0980*/  LDG.E.64 R26, desc[UR6][R14.64] ;  /* 0x000000060e1a7981 */ /* 0x000ea2000c1e1b00 */
[----:B------:R-:W-:Y:S01]  /*0990*/  VIADD R0, R0, UR4 ;  /* 0x0000000400007c36 */ /* 0x000fe20008000000 */
[----:B--2---:R-:W-:-:S03]  /*09a0*/  DFMA R24, R24, -R8, R26 ;  /* 0x800000081818722b */ /* 0x004fc6000000001a */
[CC--:B------:R-:W-:Y:S02]  /*09b0*/  IMAD R27, R0.reuse, R10.reuse, R11 ;  /* 0x0000000a001b7224 */ /* 0x0c0fe400078e020b */
[C---:B------:R-:W-:Y:S02]  /*09c0*/  IMAD R11, R0.reuse, R10, R7 ;  /* 0x0000000a000b7224 */ /* 0x040fe400078e0207 */
[--C-:B------:R-:W-:Y:S01]  /*09d0*/  IMAD.WIDE R26, R27, 0x8, R12.reuse ;  /* 0x000000081b1a7825 */ /* 0x100fe200078e020c */
[----:B------:R3:W-:Y:S03]  /*09e0*/  STG.E.64 desc[UR6][R14.64], R24 ;  /* 0x000000180e007986 */ /* 0x0007e6000c101b06 */
[----:B------:R-:W-:Y:S02]  /*09f0*/  IMAD.WIDE R12, R11, 0x8, R12 ;  /* 0x000000080b0c7825 */ /* 0x000fe400078e020c */
[----:B------:R-:W2:Y:S04]  /*0a00*/  LDG.E.64 R26, desc[UR6][R26.64] ;  /* 0x000000061a1a7981 */ /* 0x000ea8000c1e1b00 */
[----:B0-----:R-:W2:Y:S01]  /*0a10*/  LDG.E.64 R22, desc[UR6][R12.64] ;  /* 0x000000060c167981 */ /* 0x001ea2000c1e1b00 */
[----:B------:R-:W-:-:S05]  /*0a20*/  VIADD R29, R0, UR4 ;  /* 0x00000004001d7c36 */ /* 0x000fca0008000000 */
[----:B------:R-:W-:Y:S01]  /*0a30*/  ISETP.GT.AND P0, PT, R29, R10, PT ;  /* 0x0000000a1d00720c */ /* 0x000fe20003f04270 */
[----:B--2---:R-:W-:-:S07]  /*0a40*/  DFMA R22, R26, -R8, R22 ;  /* 0x800000081a16722b */ /* 0x004fce0000000016 */
[----:B------:R3:W-:Y:S05]  /*0a50*/  STG.E.64 desc[UR6][R12.64], R22 ;  /* 0x000000160c007986 */ /* 0x0007ea000c101b06 */
[----:B------:R-:W-:Y:S05]  /*0a60*/  @!P0 BRA `(.L_x_704) ;  /* 0xfffffffc00608947 */ /* 0x000fea000383ffff */
.L_x_701:
[----:B------:R-:W-:Y:S05]  /*0a70*/  BSYNC.RECONVERGENT B0 ;  /* 0x0000000000007941 */ /* 0x000fea0003800200 */
.L_x_700:
[----:B------:R-:W4:Y:S01]  /*0a80*/  LDCU UR5, c[0x0][0x388] ;  /* 0x00007100ff0577ac */ /* 0x000f220008000800 */
[----:B------:R-:W-:-:S04]  /*0a90*/  IADD3 R7, PT, PT, R6, R7, RZ ;  /* 0x0000000706077210 */ /* 0x000fc80007ffe0ff */
[----:B----4-:R-:W-:-:S13]  /*0aa0*/  ISETP.GE.AND P0, PT, R7, UR5, PT ;  /* 0x0000000507007c0c */ /* 0x010fda000bf06270 */
[----:B------:R-:W-:Y:S05]  /*0ab0*/  @!P0 BRA `(.L_x_705) ;  /* 0xfffffff800408947 */ /* 0x000fea000383ffff */
[----:B------:R-:W-:Y:S05]  /*0ac0*/  EXIT ;  /* 0x000000000000794d */ /* 0x000fea0003800000 */
        .weak           $__internal_0_$__cuda_sm20_div_rn_f64_full
        .type           $__internal_0_$__cuda_sm20_div_rn_f64_full,@function
        .size           $__internal_0_$__cuda_sm20_div_rn_f64_full,(.L_x_717 - $__internal_0_$__cuda_sm20_div_rn_f64_full)
$__internal_0_$__cuda_sm20_div_rn_f64_full:
[----:B------:R-:W-:Y:S01]  /*0ad0*/  FSETP.GEU.AND P3, PT, |R15|, 1.469367938527859385e-39, PT ;  /* 0x001000000f00780b */ /* 0x000fe20003f6e200 */
[----:B------:R-:W-:Y:S01]  /*0ae0*/  IMAD.MOV.U32 R26, RZ, RZ, 0x1 ;  /* 0x00000001ff1a7424 */ /* 0x000fe200078e00ff */
[C---:B------:R-:W-:Y:S01]  /*0af0*/  FSETP.GEU.AND P0, PT, |R11|.reuse, 1.469367938527859385e-39, PT ;  /* 0x001000000b00780b */ /* 0x040fe20003f0e200 */
[----:B------:R-:W-:Y:S01]  /*0b00*/  BSSY.RECONVERGENT B1, `(.L_x_706) ;  /* 0x0000054000017945 */ /* 0x000fe20003800200 */
[----:B------:R-:W-:Y:S02]  /*0b10*/  LOP3.LUT R12, R11, 0x800fffff, RZ, 0xc0, !PT ;  /* 0x800fffff0b0c7812 */ /* 0x000fe400078ec0ff */
[----:B------:R-:W-:Y:S02]  /*0b20*/  LOP3.LUT R8, R15, 0x7ff00000, RZ, 0xc0, !PT ;  /* 0x7ff000000f087812 */ /* 0x000fe400078ec0ff */
[----:B------:R-:W-:Y:S01]  /*0b30*/  LOP3.LUT R13, R12, 0x3ff00000, RZ, 0xfc, !PT ;  /* 0x3ff000000c0d7812 */ /* 0x000fe200078efcff */
[----:B------:R-:W-:Y:S01]  /*0b40*/  IMAD.MOV.U32 R12, RZ, RZ, R10 ;  /* 0x000000ffff0c7224 */ /* 0x000fe200078e000a */
[----:B------:R-:W-:-:S02]  /*0b50*/  LOP3.LUT R31, R11, 0x7ff00000, RZ, 0xc0, !PT ;  /* 0x7ff000000b1f7812 */ /* 0x000fc400078ec0ff */
[----:B------:R-:W-:Y:S01]  /*0b60*/  MOV R22, R14 ;  /* 0x0000000e00167202 */ /* 0x000fe20000000f00 */
[----:B------:R-:W-:Y:S01]  /*0b70*/  @!P3 IMAD.MOV.U32 R24, RZ, RZ, RZ ;  /* 0x000000ffff18b224 */ /* 0x000fe200078e00ff */
[----:B------:R-:W-:Y:S01]  /*0b80*/  @!P3 LOP3.LUT R9, R11, 0x7ff00000, RZ, 0xc0, !PT ;  /* 0x7ff000000b09b812 */ /* 0x000fe200078ec0ff */
[----:B------:R-:W-:Y:S01]  /*0b90*/  @!P0 DMUL R12, R10, 8.98846567431157953865e+307 ;  /* 0x7fe000000a0c8828 */ /* 0x000fe20000000000 */
[C---:B------:R-:W-:Y:S02]  /*0ba0*/  ISETP.GE.U32.AND P2, PT, R8.reuse, R31, PT ;  /* 0x0000001f0800720c */ /* 0x040fe40003f46070 */
[----:B------:R-:W-:Y:S01]  /*0bb0*/  @!P3 ISETP.GE.U32.AND P4, PT, R8, R9, PT ;  /* 0x000000090800b20c */ /* 0x000fe20003f86070 */
[----:B------:R-:W-:Y:S02]  /*0bc0*/  IMAD.MOV.U32 R9, RZ, RZ, 0x1ca00000 ;  /* 0x1ca00000ff097424 */ /* 0x000fe400078e00ff */
[----:B------:R-:W0:Y:S03]  /*0bd0*/  MUFU.RCP64H R27, R13 ;  /* 0x0000000d001b7308 */ /* 0x000e260000001800 */
[----:B------:R-:W-:-:S02]  /*0be0*/  @!P3 SEL R25, R9, 0x63400000, !P4 ;  /* 0x634000000919b807 */ /* 0x000fc40006000000 */
[----:B------:R-:W-:Y:S02]  /*0bf0*/  SEL R23, R9, 0x63400000, !P2 ;  /* 0x6340000009177807 */ /* 0x000fe40005000000 */
[--C-:B------:R-:W-:Y:S02]  /*0c00*/  @!P3 LOP3.LUT R25, R25, 0x80000000, R15.reuse, 0xf8, !PT ;  /* 0x800000001919b812 */ /* 0x100fe400078ef80f */
[----:B------:R-:W-:Y:S02]  /*0c10*/  LOP3.LUT R23, R23, 0x800fffff, R15, 0xf8, !PT ;  /* 0x800fffff17177812 */ /* 0x000fe400078ef80f */
[----:B------:R-:W-:Y:S02]  /*0c20*/  @!P3 LOP3.LUT R25, R25, 0x100000, RZ, 0xfc, !PT ;  /* 0x001000001919b812 */ /* 0x000fe400078efcff */
[----:B------:R-:W-:-:S04]  /*0c30*/  @!P0 LOP3.LUT R31, R13, 0x7ff00000, RZ, 0xc0, !PT ;  /* 0x7ff000000d1f8812 */ /* 0x000fc800078ec0ff */
[----:B------:R-:W-:Y:S02]  /*0c40*/  @!P3 DFMA R22, R22, 2, -R24 ;  /* 0x400000001616b82b */ /* 0x000fe40000000818 */
[----:B0-----:R-:W-:-:S08]  /*0c50*/  DFMA R24, R26, -R12, 1 ;  /* 0x3ff000001a18742b */ /* 0x001fd0000000080c */
[----:B------:R-:W-:-:S08]  /*0c60*/  DFMA R24, R24, R24, R24 ;  /* 0x000000181818722b */ /* 0x000fd00000000018 */
[----:B------:R-:W-:-:S08]  /*0c70*/  DFMA R24, R26, R24, R26 ;  /* 0x000000181a18722b */ /* 0x000fd0000000001a */
[----:B------:R-:W-:-:S08]  /*0c80*/  DFMA R26, R24, -R12, 1 ;  /* 0x3ff00000181a742b */ /* 0x000fd0000000080c */
[----:B------:R-:W-:-:S08]  /*0c90*/  DFMA R24, R24, R26, R24 ;  /* 0x0000001a1818722b */ /* 0x000fd00000000018 */
[----:B------:R-:W-:-:S08]  /*0ca0*/  DMUL R26, R24, R22 ;  /* 0x00000016181a7228 */ /* 0x000fd00000000000 */
[----:B------:R-:W-:-:S08]  /*0cb0*/  DFMA R28, R26, -R12, R22 ;  /* 0x8000000c1a1c722b */ /* 0x000fd00000000016 */
[----:B------:R-:W-:Y:S01]  /*0cc0*/  DFMA R28, R24, R28, R26 ;  /* 0x0000001c181c722b */ /* 0x000fe2000000001a */
[----:B------:R-:W-:Y:S02]  /*0cd0*/  MOV R24, R8 ;  /* 0x0000000800187202 */ /* 0x000fe40000000f00 */
[----:B------:R-:W-:-:S05]  /*0ce0*/  @!P3 LOP3.LUT R24, R23, 0x7ff00000, RZ, 0xc0, !PT ;  /* 0x7ff000001718b812 */ /* 0x000fca00078ec0ff */
[----:B------:R-:W-:-:S05]  /*0cf0*/  VIADD R25, R24, 0xffffffff ;  /* 0xffffffff18197836 */ /* 0x000fca0000000000 */
[----:B------:R-:W-:Y:S01]  /*0d00*/  ISETP.GT.U32.AND P0, PT, R25, 0x7feffffe, PT ;  /* 0x7feffffe1900780c */ /* 0x000fe20003f04070 */
[----:B------:R-:W-:-:S05]  /*0d10*/  VIADD R25, R31, 0xffffffff ;  /* 0xffffffff1f197836 */ /* 0x000fca0000000000 */
[----:B------:R-:W-:-:S13]  /*0d20*/  ISETP.GT.U32.OR P0, PT, R25, 0x7feffffe, P0 ;  /* 0x7feffffe1900780c */ /* 0x000fda0000704470 */
[----:B------:R-:W-:Y:S05]  /*0d30*/  @P0 BRA `(.L_x_707) ;  /* 0x00000000006c0947 */ /* 0x000fea0003800000 */
[----:B------:R-:W-:-:S04]  /*0d40*/  LOP3.LUT R15, R11, 0x7ff00000, RZ, 0xc0, !PT ;  /* 0x7ff000000b0f7812 */ /* 0x000fc800078ec0ff */
[CC--:B------:R-:W-:Y:S02]  /*0d50*/  VIADDMNMX R14, R8.reuse, -R15.reuse, 0xb9600000, !PT ;  /* 0xb9600000080e7446 */ /* 0x0c0fe4000780090f */
[----:B------:R-:W-:Y:S02]  /*0d60*/  ISETP.GE.U32.AND P0, PT, R8, R15, PT ;  /* 0x0000000f0800720c */ /* 0x000fe40003f06070 */
[----:B------:R-:W-:Y:S02]  /*0d70*/  VIMNMX R14, PT, PT, R14, 0x46a00000, PT ;  /* 0x46a000000e0e7848 */ /* 0x000fe40003fe0100 */
[----:B------:R-:W-:-:S04]  /*0d80*/  SEL R9, R9, 0x63400000, !P0 ;  /* 0x6340000009097807 */ /* 0x000fc80004000000 */
[----:B------:R-:W-:Y:S01]  /*0d90*/  IADD3 R24, PT, PT, -R9, R14, RZ ;  /* 0x0000000e09187210 */ /* 0x000fe20007ffe1ff */
[----:B------:R-:W-:-:S04]  /*0da0*/  IMAD.MOV.U32 R14, RZ, RZ, RZ ;  /* 0x000000ffff0e7224 */ /* 0x000fc800078e00ff */
[----:B------:R-:W-:-:S06]  /*0db0*/  VIADD R15, R24, 0x7fe00000 ;  /* 0x7fe00000180f7836 */ /* 0x000fcc0000000000 */
[----:B------:R-:W-:-:S10]  /*0dc0*/  DMUL R8, R28, R14 ;  /* 0x0000000e1c087228 */ /* 0x000fd40000000000 */
[----:B------:R-:W-:-:S13]  /*0dd0*/  FSETP.GTU.AND P0, PT, |R9|, 1.469367938527859385e-39, PT ;  /* 0x001000000900780b */ /* 0x000fda0003f0c200 */
[----:B------:R-:W-:Y:S05]  /*0de0*/  @P0 BRA `(.L_x_708) ;  /* 0x0000000000940947 */ /* 0x000fea0003800000 */
[----:B------:R-:W-:Y:S01]  /*0df0*/  DFMA R12, R28, -R12, R22 ;  /* 0x8000000c1c0c722b */ /* 0x000fe20000000016 */
[----:B------:R-:W-:-:S09]  /*0e00*/  MOV R14, RZ ;  /* 0x000000ff000e7202 */ /* 0x000fd20000000f00 */
[C---:B------:R-:W-:Y:S02]  /*0e10*/  FSETP.NEU.AND P0, PT, R13.reuse, RZ, PT ;  /* 0x000000ff0d00720b */ /* 0x040fe40003f0d000 */
[----:B------:R-:W-:-:S04]  /*0e20*/  LOP3.LUT R23, R13, 0x80000000, R11, 0x48, !PT ;  /* 0x800000000d177812 */ /* 0x000fc800078e480b */
[----:B------:R-:W-:-:S07]  /*0e30*/  LOP3.LUT R15, R23, R15, RZ, 0xfc, !PT ;  /* 0x0000000f170f7212 */ /* 0x000fce00078efcff */
[----:B------:R-:W-:Y:S05]  /*0e40*/  @!P0 BRA `(.L_x_708) ;  /* 0x00000000007c8947 */ /* 0x000fea0003800000 */
[----:B------:R-:W-:Y:S01]  /*0e50*/  IMAD.MOV R11, RZ, RZ, -R24 ;  /* 0x000000ffff0b7224 */ /* 0x000fe200078e0a18 */
[----:B------:R-:W-:Y:S01]  /*0e60*/  DMUL.RP R14, R28, R14 ;  /* 0x0000000e1c0e7228 */ /* 0x000fe20000008000 */
[----:B------:R-:W-:-:S06]  /*0e70*/  IMAD.MOV.U32 R10, RZ, RZ, RZ ;  /* 0x000000ffff0a7224 */ /* 0x000fcc00078e00ff */
[----:B------:R-:W-:-:S03]  /*0e80*/  DFMA R10, R8, -R10, R28 ;  /* 0x8000000a080a722b */ /* 0x000fc6000000001c */
[----:B------:R-:W-:-:S03]  /*0e90*/  LOP3.LUT R23, R15, R23, RZ, 0x3c, !PT ;  /* 0x000000170f177212 */ /* 0x000fc600078e3cff */
[----:B------:R-:W-:-:S04]  /*0ea0*/  IADD3 R10, PT, PT, -R24, -0x43300000, RZ ;  /* 0xbcd00000180a7810 */ /* 0x000fc80007ffe1ff */
[----:B------:R-:W-:-:S04]  /*0eb0*/  FSETP.NEU.AND P0, PT, |R11|, R10, PT ;  /* 0x0000000a0b00720b */ /* 0x000fc80003f0d200 */
[----:B------:R-:W-:Y:S02]  /*0ec0*/  FSEL R8, R14, R8, !P0 ;  /* 0x000000080e087208 */ /* 0x000fe40004000000 */
[----:B------:R-:W-:Y:S01]  /*0ed0*/  FSEL R9, R23, R9, !P0 ;  /* 0x0000000917097208 */ /* 0x000fe20004000000 */
[----:B------:R-:W-:Y:S06]  /*0ee0*/  BRA `(.L_x_708) ;  /* 0x0000000000547947 */ /* 0x000fec0003800000 */
.L_x_707:
[----:B------:R-:W-:-:S14]  /*0ef0*/  DSETP.NAN.AND P0, PT, R14, R14, PT ;  /* 0x0000000e0e00722a */ /* 0x000fdc0003f08000 */
[----:B------:R-:W-:Y:S05]  /*0f00*/  @P0 BRA `(.L_x_709) ;  /* 0x0000000000440947 */ /* 0x000fea0003800000 */
[----:B------:R-:W-:-:S14]  /*0f10*/  DSETP.NAN.AND P0, PT, R10, R10, PT ;  /* 0x0000000a0a00722a */ /* 0x000fdc0003f08000 */
[----:B------:R-:W-:Y:S05]  /*0f20*/  @P0 BRA `(.L_x_710) ;  /* 0x0000000000300947 */ /* 0x000fea0003800000 */
[----:B------:R-:W-:Y:S01]  /*0f30*/  ISETP.NE.AND P0, PT, R24, R31, PT ;  /* 0x0000001f1800720c */ /* 0x000fe20003f05270 */
[----:B------:R-:W-:Y:S01]  /*0f40*/  IMAD.MOV.U32 R9, RZ, RZ, -0x80000 ;  /* 0xfff80000ff097424 */ /* 0x000fe200078e00ff */
[----:B------:R-:W-:-:S11]  /*0f50*/  MOV R8, 0x0 ;  /* 0x0000000000087802 */ /* 0x000fd60000000f00 */
[----:B------:R-:W-:Y:S05]  /*0f60*/  @!P0 BRA `(.L_x_708) ;  /* 0x0000000000348947 */ /* 0x000fea0003800000 */
[----:B------:R-:W-:Y:S02]  /*0f70*/  ISETP.NE.AND P0, PT, R24, 0x7ff00000, PT ;  /* 0x7ff000001800780c */ /* 0x000fe40003f05270 */
[----:B------:R-:W-:Y:S02]  /*0f80*/  LOP3.LUT R9, R15, 0x80000000, R11, 0x48, !PT ;  /* 0x800000000f097812 */ /* 0x000fe400078e480b */
[----:B------:R-:W-:-:S13]  /*0f90*/  ISETP.EQ.OR P0, PT, R31, RZ, !P0 ;  /* 0x000000ff1f00720c */ /* 0x000fda0004702670 */
[----:B------:R-:W-:Y:S01]  /*0fa0*/  @P0 LOP3.LUT R10, R9, 0x7ff00000, RZ, 0xfc, !PT ;  /* 0x7ff00000090a0812 */ /* 0x000fe200078efcff */
[----:B------:R-:W-:Y:S01]  /*0fb0*/  @!P0 IMAD.MOV.U32 R8, RZ, RZ, RZ ;  /* 0x000000ffff088224 */ /* 0x000fe200078e00ff */
[----:B------:R-:W-:-:S03]  /*0fc0*/  @P0 MOV R8, RZ ;  /* 0x000000ff00080202 */ /* 0x000fc60000000f00 */
[----:B------:R-:W-:Y:S01]  /*0fd0*/  @P0 IMAD.MOV.U32 R9, RZ, RZ, R10 ;  /* 0x000000ffff090224 */ /* 0x000fe200078e000a */
[----:B------:R-:W-:Y:S06]  /*0fe0*/  BRA `(.L_x_708) ;  /* 0x0000000000147947 */ /* 0x000fec0003800000 */
.L_x_710:
[----:B------:R-:W-:Y:S01]  /*0ff0*/  LOP3.LUT R9, R11, 0x80000, RZ, 0xfc, !PT ;  /* 0x000800000b097812 */ /* 0x000fe200078efcff */
[----:B------:R-:W-:Y:S01]  /*1000*/  IMAD.MOV.U32 R8, RZ, RZ, R10 ;  /* 0x000000ffff087224 */ /* 0x000fe200078e000a */
[----:B------:R-:W-:Y:S06]  /*1010*/  BRA `(.L_x_708) ;  /* 0x0000000000087947 */ /* 0x000fec0003800000 */
.L_x_709:
[----:B------:R-:W-:Y:S02]  /*1020*/  LOP3.LUT R9, R15, 0x80000, RZ, 0xfc, !PT ;  /* 0x000800000f097812 */ /* 0x000fe400078efcff */
[----:B------:R-:W-:-:S07]  /*1030*/  MOV R8, R14 ;  /* 0x0000000e00087202 */ /* 0x000fce0000000f00 */
.L_x_708:
[----:B------:R-:W-:Y:S05]  /*1040*/  BSYNC.RECONVERGENT B1 ;  /* 0x0000000000017941 */ /* 0x000fea0003800200 */
.L_x_706:
[----:B------:R-:W-:Y:S01]  /*1050*/  MOV R11, R9 ;  /* 0x00000009000b7202 */ /* 0x000fe20000000f00 */
[----:B------:R-:W-:Y:S02]  /*1060*/  HFMA2 R9, -RZ, RZ, 0, 0 ;  /* 0x00000000ff097431 */ /* 0x000fe400000001ff */
[----:B------:R-:W-:Y:S02]  /*1070*/  IMAD.MOV.U32 R10, RZ, RZ, R8 ;  /* 0x000000ffff0a7224 */ /* 0x000fe400078e0008 */
[----:B------:R-:W-:-:S04]  /*1080*/  IMAD.MOV.U32 R8, RZ, RZ, R0 ;  /* 0x000000ffff087224 */ /* 0x000fc800078e0000 */
[----:B------:R-:W-:Y:S05]  /*1090*/  RET.REL.NODEC R8 `(_Z16eliminate_kernelPdii) ;  /* 0xffffffec08d87950 */ /* 0x000fea0003c3ffff */
.L_x_711:
        /* <DEDUP_REMOVED lines=14> */
.L_x_717:


//--------------------- .text._Z15row_swap_kernelPdiii --------------------------
	.section	.text._Z15row_swap_kernelPdiii,"ax",@progbits
	.align	128
        .global         _Z15row_swap_kernelPdiii
        .type           _Z15row_swap_kernelPdiii,@function
        .size           _Z15row_swap_kernelPdiii,(.L_x_728 - _Z15row_swap_kernelPdiii)
        .other          _Z15row_swap_kernelPdiii,@"STO_CUDA_ENTRY STV_DEFAULT"
_Z15row_swap_kernelPdiii:
.text._Z15row_swap_kernelPdiii:
[----:B------:R-:W-:Y:S01]  /*0000*/  LDC R1, c[0x0][0x37c] ;  /* 0x0000df00ff017b82 */ /* 0x000fe20000000800 */
[----:B------:R-:W0:Y:S07]  /*0010*/  S2R R11, SR_TID.X ;  /* 0x00000000000b7919 */ /* 0x000e2e0000002100 */
[----:B------:R-:W0:Y:S01]  /*0020*/  S2UR UR5, SR_CTAID.X ;  /* 0x00000000000579c3 */ /* 0x000e220000002500 */
[----:B------:R-:W1:Y:S07]  /*0030*/  LDCU UR8, c[0x0][0x388] ;  /* 0x00007100ff0877ac */ /* 0x000e6e0008000800 */
[----:B------:R-:W0:Y:S08]  /*0040*/  LDC R6, c[0x0][0x360] ;  /* 0x0000d800ff067b82 */ /* 0x000e300000000800 */
[----:B------:R-:W2:Y:S01]  /*0050*/  LDC R13, c[0x0][0x370] ;  /* 0x0000dc00ff0d7b82 */ /* 0x000ea20000000800 */
[----:B0-----:R-:W-:-:S05]  /*0060*/  IMAD R7, R6, UR5, R11 ;  /* 0x0000000506077c24 */ /* 0x001fca000f8e020b */
[----:B-1----:R-:W-:-:S13]  /*0070*/  ISETP.GT.AND P0, PT, R7, UR8, PT ;  /* 0x0000000807007c0c */ /* 0x002fda000bf04270 */
[----:B--2---:R-:W-:Y:S05]  /*0080*/  @P0 EXIT ;  /* 0x000000000000094d */ /* 0x004fea0003800000 */
[----:B------:R-:W-:Y:S01]  /*0090*/  IMAD R0, R6, R13, RZ ;  /* 0x0000000d06007224 */ /* 0x000fe200078e02ff */
[----:B------:R-:W-:Y:S01]  /*00a0*/  UIADD3 UR4, UPT, UPT, UR8, 0x1, URZ ;  /* 0x0000000108047890 */ /* 0x000fe2000fffe0ff */
[----:B------:R-:W-:Y:S01]  /*00b0*/  BSSY.RECONVERGENT B0, `(.L_x_712) ;  /* 0x0000037000007945 */ /* 0x000fe20003800200 */
[----:B------:R-:W0:Y:S02]  /*00c0*/  LDCU.64 UR6, c[0x0][0x358] ;  /* 0x00006b00ff0677ac */ /* 0x000e240008000a00 */
[C---:B------:R-:W-:Y:S02]  /*00d0*/  VIMNMX.U32 R10, PT, PT, R0.reuse, 0x1, !PT ;  /* 0x00000001000a7848 */ /* 0x040fe40007fe0000 */
[----:B------:R-:W-:Y:S02]  /*00e0*/  IADD3 R4, PT, PT, R0, R7, RZ ;  /* 0x0000000700047210 */ /* 0x000fe40007ffe0ff */
[----:B------:R-:W1:Y:S01]  /*00f0*/  I2F.U32.RP R8, R10 ;  /* 0x0000000a00087306 */ /* 0x000e620000209000 */
[----:B------:R-:W-:-:S02]  /*0100*/  IADD3 R9, PT, PT, RZ, -R10, RZ ;  /* 0x8000000aff097210 */ /* 0x000fc40007ffe0ff */
[C---:B------:R-:W-:Y:S02]  /*0110*/  ISETP.GE.AND P0, PT, R4.reuse, UR4, PT ;  /* 0x0000000404007c0c */ /* 0x040fe4000bf06270 */
[----:B------:R-:W-:Y:S02]  /*0120*/  VIMNMX R5, PT, PT, R4, UR4, !PT ;  /* 0x0000000404057c48 */ /* 0x000fe4000ffe0100 */
[----:B------:R-:W-:Y:S01]  /*0130*/  ISETP.NE.U32.AND P2, PT, R10, RZ, PT ;  /* 0x000000ff0a00720c */ /* 0x000fe20003f45070 */
[----:B-1----:R-:W1:Y:S02]  /*0140*/  MUFU.RCP R8, R8 ;  /* 0x0000000800087308 */ /* 0x002e640000001000 */
[----:B-1----:R-:W-:Y:S02]  /*0150*/  IADD3 R2, PT, PT, R8, 0xffffffe, RZ ;  /* 0x0ffffffe08027810 */ /* 0x002fe40007ffe0ff */
[----:B------:R-:W-:-:S04]  /*0160*/  SEL R8, RZ, 0x1, P0 ;  /* 0x00000001ff087807 */ /* 0x000fc80000000000 */
[----:B------:R1:W2:Y:S01]  /*0170*/  F2I.FTZ.U32.TRUNC.NTZ R3, R2 ;  /* 0x0000000200037305 */ /* 0x0002a2000021f000 */
[----:B------:R-:W-:Y:S02]  /*0180*/  IADD3 R5, PT, PT, R5, -R4, -R8 ;  /* 0x8000000405057210 */ /* 0x000fe40007ffe808 */
[----:B------:R-:W3:Y:S01]  /*0190*/  LDC R4, c[0x0][0x38c] ;  /* 0x0000e300ff047b82 */ /* 0x000ee20000000800 */
[----:B-1----:R-:W-:Y:S02]  /*01a0*/  HFMA2 R2, -RZ, RZ, 0, 0 ;  /* 0x00000000ff027431 */ /* 0x002fe400000001ff */
[----:B--2---:R-:W-:-:S04]  /*01b0*/  IMAD R9, R9, R3, RZ ;  /* 0x0000000309097224 */ /* 0x004fc800078e02ff */
[----:B------:R-:W-:-:S06]  /*01c0*/  IMAD.HI.U32 R2, R3, R9, R2 ;  /* 0x0000000903027227 */ /* 0x000fcc00078e0002 */
[----:B------:R-:W-:-:S05]  /*01d0*/  IMAD.HI.U32 R9, R2, R5, RZ ;  /* 0x0000000502097227 */ /* 0x000fca00078e00ff */
[----:B------:R-:W-:-:S05]  /*01e0*/  IADD3 R2, PT, PT, -R9, RZ, RZ ;  /* 0x000000ff09027210 */ /* 0x000fca0007ffe1ff */
[----:B------:R-:W-:Y:S02]  /*01f0*/  IMAD R5, R10, R2, R5 ;  /* 0x000000020a057224 */ /* 0x000fe400078e0205 */
[----:B------:R-:W1:Y:S03]  /*0200*/  LDC.64 R2, c[0x0][0x380] ;  /* 0x0000e000ff027b82 */ /* 0x000e660000000a00 */
[----:B------:R-:W-:-:S13]  /*0210*/  ISETP.GE.U32.AND P0, PT, R5, R10, PT ;  /* 0x0000000a0500720c */ /* 0x000fda0003f06070 */
[----:B------:R-:W-:Y:S02]  /*0220*/  @P0 IADD3 R5, PT, PT, -R10, R5, RZ ;  /* 0x000000050a050210 */ /* 0x000fe40007ffe1ff */
[----:B------:R-:W-:Y:S02]  /*0230*/  @P0 IADD3 R9, PT, PT, R9, 0x1, RZ ;  /* 0x0000000109090810 */ /* 0x000fe40007ffe0ff */
[----:B------:R-:W-:Y:S02]  /*0240*/  ISETP.GE.U32.AND P1, PT, R5, R10, PT ;  /* 0x0000000a0500720c */ /* 0x000fe40003f26070 */
[----:B------:R-:W2:Y:S11]  /*0250*/  LDC R5, c[0x0][0x390] ;  /* 0x0000e400ff057b82 */ /* 0x000eb60000000800 */
[----:B------:R-:W-:-:S02]  /*0260*/  @P1 IADD3 R9, PT, PT, R9, 0x1, RZ ;  /* 0x0000000109091810 */ /* 0x000fc40007ffe0ff */
[----:B------:R-:W-:-:S04]  /*0270*/  @!P2 LOP3.LUT R9, RZ, R10, RZ, 0x33, !PT ;  /* 0x0000000aff09a212 */ /* 0x000fc800078e33ff */
[----:B------:R-:W-:-:S04]  /*0280*/  IADD3 R10, PT, PT, R8, R9, RZ ;  /* 0x00000009080a7210 */ /* 0x000fc80007ffe0ff */
[C---:B------:R-:W-:Y:S02]  /*0290*/  LOP3.LUT R8, R10.reuse, 0x3, RZ, 0xc0, !PT ;  /* 0x000000030a087812 */ /* 0x040fe400078ec0ff */
[----:B------:R-:W-:Y:S02]  /*02a0*/  ISETP.GE.U32.AND P1, PT, R10, 0x3, PT ;  /* 0x000000030a00780c */ /* 0x000fe40003f26070 */
[----:B------:R-:W-:-:S13]  /*02b0*/  ISETP.NE.AND P0, PT, R8, 0x3, PT ;  /* 0x000000030800780c */ /* 0x000fda0003f05270 */
[----:B01-3--:R-:W-:Y:S05]  /*02c0*/  @!P0 BRA `(.L_x_713) ;  /* 0x0000000000548947 */ /* 0x00bfea0003800000 */
[----:B------:R-:W0:Y:S01]  /*02d0*/  LDC R14, c[0x0][0x38c] ;  /* 0x0000e300ff0e7b82 */ /* 0x000e220000000800 */
[----:B------:R-:W-:-:S04]  /*02e0*/  IADD3 R10, PT, PT, R10, 0x1, RZ ;  /* 0x000000010a0a7810 */ /* 0x000fc80007ffe0ff */
[----:B------:R-:W-:-:S03]  /*02f0*/  LOP3.LUT R10, R10, 0x3, RZ, 0xc0, !PT ;  /* 0x000000030a0a7812 */ /* 0x000fc600078ec0ff */
[----:B------:R-:W1:Y:S01]  /*0300*/  LDC R12, c[0x0][0x390] ;  /* 0x0000e400ff0c7b82 */ /* 0x000e620000000800 */
[C---:B------:R-:W-:Y:S01]  /*0310*/  IADD3 R18, PT, PT, -R10.reuse, RZ, RZ ;  /* 0x000000ff0a127210 */ /* 0x040fe20007ffe1ff */
[----:B------:R-:W-:-:S06]  /*0320*/  IMAD R13, R10, R13, UR5 ;  /* 0x000000050a0d7e24 */ /* 0x000fcc000f8e020d */
[----:B------:R-:W3:Y:S01]  /*0330*/  LDC.64 R8, c[0x0][0x380] ;  /* 0x0000e000ff087b82 */ /* 0x000ee20000000a00 */
[C---:B0-----:R-:W-:Y:S02]  /*0340*/  IMAD R21, R7.reuse, UR8, R14 ;  /* 0x0000000807157c24 */ /* 0x041fe4000f8e020e */
[----:B-1----:R-:W-:Y:S02]  /*0350*/  IMAD R19, R7, UR8, R12 ;  /* 0x0000000807137c24 */ /* 0x002fe4000f8e020c */
[----:B------:R-:W-:-:S07]  /*0360*/  IMAD R7, R13, R6, R11 ;  /* 0x000000060d077224 */ /* 0x000fce00078e020b */
.L_x_714:
[----:B0--3--:R-:W-:-:S04]  /*0370*/  IMAD.WIDE R14, R19, 0x8, R8 ;  /* 0x00000008130e7825 */ /* 0x009fc800078e0208 */
[----:B------:R-:W-:Y:S01]  /*0380*/  IMAD.WIDE R10, R21, 0x8, R8 ;  /* 0x00000008150a7825 */ /* 0x000fe200078e0208 */
[----:B------:R-:W3:Y:S04]  /*0390*/  LDG.E.64 R16, desc[UR6][R14.64] ;  /* 0x000000060e107981 */ /* 0x000ee8000c1e1b00 */
[----:B------:R-:W4:Y:S01]  /*03a0*/  LDG.E.64 R12, desc[UR6][R10.64] ;  /* 0x000000060a0c7981 */ /* 0x000f22000c1e1b00 */
[----:B------:R-:W-:Y:S01]  /*03b0*/  IADD3 R18, PT, PT, R18, 0x1, RZ ;  /* 0x0000000112127810 */ /* 0x000fe20007ffe0ff */
[C---:B------:R-:W-:Y:S02]  /*03c0*/  IMAD R19, R0.reuse, UR8, R19 ;  /* 0x0000000800137c24 */ /* 0x040fe4000f8e0213 */
[----:B------:R-:W-:Y:S01]  /*03d0*/  IMAD R21, R0, UR8, R21 ;  /* 0x0000000800157c24 */ /* 0x000fe2000f8e0215 */
[----:B------:R-:W-:Y:S01]  /*03e0*/  ISETP.NE.AND P0, PT, R18, RZ, PT ;  /* 0x000000ff1200720c */ /* 0x000fe20003f05270 */
[----:B---3--:R0:W-:Y:S04]  /*03f0*/  STG.E.64 desc[UR6][R10.64], R16 ;  /* 0x000000100a007986 */ /* 0x0081e8000c101b06 */
[----:B----4-:R0:W-:Y:S08]  /*0400*/  STG.E.64 desc[UR6][R14.64], R12 ;  /* 0x0000000c0e007986 */ /* 0x0101f0000c101b06 */
[----:B------:R-:W-:Y:S05]  /*0410*/  @P0 BRA `(.L_x_714) ;  /* 0xfffffffc00d40947 */ /* 0x000fea000383ffff */
.L_x_713:
[----:B------:R-:W-:Y:S05]  /*0420*/  BSYNC.RECONVERGENT B0 ;  /* 0x0000000000007941 */ /* 0x000fea0003800200 */
.L_x_712:
[----:B------:R-:W-:Y:S05]  /*0430*/  @!P1 EXIT ;  /* 0x000000000000994d */ /* 0x000fea0003800000 */
.L_x_715:
[C---:B012---:R-:W-:Y:S02]  /*0440*/  IMAD R11, R7.reuse, UR8, R5 ;  /* 0x00000008070b7c24 */ /* 0x047fe4000f8e0205 */
[----:B------:R-:W-:Y:S02]  /*0450*/  IMAD R17, R7, UR8, R4 ;  /* 0x0000000807117c24 */ /* 0x000fe4000f8e0204 */
[----:B------:R-:W-:-:S04]  /*0460*/  IMAD.WIDE R10, R11, 0x8, R2 ;  /* 0x000000080b0a7825 */ /* 0x000fc800078e0202 */
[----:B------:R-:W-:Y:S01]  /*0470*/  IMAD.WIDE R16, R17, 0x8, R2 ;  /* 0x0000000811107825 */ /* 0x000fe200078e0202 */
[----:B------:R-:W2:Y:S04]  /*0480*/  LDG.E.64 R20, desc[UR6][R10.64] ;  /* 0x000000060a147981 */ /* 0x000ea8000c1e1b00 */
[----:B------:R-:W3:Y:S01]  /*0490*/  LDG.E.64 R18, desc[UR6][R16.64] ;  /* 0x0000000610127981 */ /* 0x000ee2000c1e1b00 */
[----:B------:R-:W-:-:S05]  /*04a0*/  IADD3 R13, PT, PT, R0, R7, RZ ;  /* 0x00000007000d7210 */ /* 0x000fca0007ffe0ff */
[C---:B------:R-:W-:Y:S02]  /*04b0*/  IMAD R7, R13.reuse, UR8, R5 ;  /* 0x000000080d077c24 */ /* 0x040fe4000f8e0205 */
[----:B------:R-:W-:Y:S02]  /*04c0*/  IMAD R9, R13, UR8, R4 ;  /* 0x000000080d097c24 */ /* 0x000fe4000f8e0204 */
[----:B------:R-:W-:-:S04]  /*04d0*/  IMAD.WIDE R6, R7, 0x8, R2 ;  /* 0x0000000807067825 */ /* 0x000fc800078e0202 */
[----:B------:R-:W-:Y:S01]  /*04e0*/  IMAD.WIDE R8, R9, 0x8, R2 ;  /* 0x0000000809087825 */ /* 0x000fe200078e0202 */
[----:B--2---:R0:W-:Y:S04]  /*04f0*/  STG.E.64 desc[UR6][R16.64], R20 ;  /* 0x0000001410007986 */ /* 0x0041e8000c101b06 */
[----:B---3--:R1:W-:Y:S04]  /*0500*/  STG.E.64 desc[UR6][R10.64], R18 ;  /* 0x000000120a007986 */ /* 0x0083e8000c101b06 */
        /* <DEDUP_REMOVED lines=9> */
[----:B0-----:R-:W4:Y:S04]  /*05a0*/  LDG.E.64 R16, desc[UR6][R12.64] ;  /* 0x000000060c107981 */ /* 0x001f28000c1e1b00 */
[----:B-1----:R-:W5:Y:S01]  /*05b0*/  LDG.E.64 R10, desc[UR6][R14.64] ;  /* 0x000000060e0a7981 */ /* 0x002f62000c1e1b00 */
[----:B------:R-:W-:-:S05]  /*05c0*/  IADD3 R27, PT, PT, R0, R27, RZ ;  /* 0x0000001b001b7210 */ /* 0x000fca0007ffe0ff */
[C---:B------:R-:W-:Y:S02]  /*05d0*/  IMAD R21, R27.reuse, UR8, R5 ;  /* 0x000000081b157c24 */ /* 0x040fe4000f8e0205 */
[----:B------:R-:W-:Y:S02]  /*05e0*/  IMAD R19, R27, UR8, R4 ;  /* 0x000000081b137c24 */ /* 0x000fe4000f8e0204 */
[----:B------:R-:W-:-:S04]  /*05f0*/  IMAD.WIDE R20, R21, 0x8, R2 ;  /* 0x0000000815147825 */ /* 0x000fc800078e0202 */
[----:B------:R-:W-:Y:S01]  /*0600*/  IMAD.WIDE R18, R19, 0x8, R2 ;  /* 0x0000000813127825 */ /* 0x000fe200078e0202 */
[----:B----4-:R1:W-:Y:S04]  /*0610*/  STG.E.64 desc[UR6][R14.64], R16 ;  /* 0x000000100e007986 */ /* 0x0103e8000c101b06 */
[----:B-----5:R1:W-:Y:S04]  /*0620*/  STG.E.64 desc[UR6][R12.64], R10 ;  /* 0x0000000a0c007986 */ /* 0x0203e8000c101b06 */
[----:B--2---:R-:W2:Y:S04]  /*0630*/  LDG.E.64 R24, desc[UR6][R20.64] ;  /* 0x0000000614187981 */ /* 0x004ea8000c1e1b00 */
[----:B------:R-:W4:Y:S01]  /*0640*/  LDG.E.64 R8, desc[UR6][R18.64] ;  /* 0x0000000612087981 */ /* 0x000f22000c1e1b00 */
[----:B---3--:R-:W-:-:S04]  /*0650*/  IADD3 R7, PT, PT, R0, R27, RZ ;  /* 0x0000001b00077210 */ /* 0x008fc80007ffe0ff */
[----:B------:R-:W-:Y:S01]  /*0660*/  ISETP.GT.AND P0, PT, R7, UR8, PT ;  /* 0x0000000807007c0c */ /* 0x000fe2000bf04270 */
[----:B--2---:R1:W-:Y:S04]  /*0670*/  STG.E.64 desc[UR6][R18.64], R24 ;  /* 0x0000001812007986 */ /* 0x0043e8000c101b06 */
[----:B----4-:R1:W-:Y:S08]  /*0680*/  STG.E.64 desc[UR6][R20.64], R8 ;  /* 0x0000000814007986 */ /* 0x0103f0000c101b06 */
[----:B------:R-:W-:Y:S05]  /*0690*/  @!P0 BRA `(.L_x_715) ;  /* 0xfffffffc00688947 */ /* 0x000fea000383ffff */
[----:B------:R-:W-:Y:S05]  /*06a0*/  EXIT ;  /* 0x000000000000794d */ /* 0x000fea0003800000 */
.L_x_716:
        /* <DEDUP_REMOVED lines=13> */
.L_x_728:


//--------------------- .nv.shared._ZN3cub18CUB_300001_SM_10006detail11EmptyKernelIvEEvv --------------------------
	.section	.nv.shared._ZN3cub18CUB_300001_SM_10006detail11EmptyKernelIvEEvv,"aw",@nobits
	.sectionflags	@""
	.align	16
	.zero		1024


//--------------------- .nv.shared.reserved.0     --------------------------
	.section	.nv.shared.reserved.0,"aw",@nobits
	.weak		__nv_reservedSMEM_offset_0_alias
	.size		__nv_reservedSMEM_offset_0_alias, 0, 64
	.other		__nv_reservedSMEM_offset_0_alias,@"STO_CUDA_RESERVED_SHARED STV_DEFAULT"
__nv_reservedSMEM_offset_0_alias:
	.zero		0
	.zero		64


//--------------------- .nv.global                --------------------------
	.section	.nv.global,"aw",@nobits
.nv.global:
	.type		_ZN34_INTERNAL_982e2422_4_k_cu_22fa4f9f6thrust24THRUST_300001_SM_1000_NS12placeholders2_8E,@object
	.size		_ZN34_INTERNAL_982e2422_4_k_cu_22fa4f9f6thrust24THRUST_300001_SM_1000_NS12placeholders2_8E,(_ZN34_INTERNAL_982e2422_4_k_cu_22fa4f9f4cuda3std3__436_GLOBAL__N__982e2422_4_k_cu_22fa4f9f6ignoreE - _ZN34_INTERNAL_982e2422_4_k_cu_22fa4f9f6thrust24THRUST_300001_SM_1000_NS12placeholders2_8E)
_ZN34_INTERNAL_982e2422_4_k_cu_22fa4f9f6thrust24THRUST_300001_SM_1000_NS12placeholders2_8E:
	.zero		1
	.type		_ZN34_INTERNAL_982e2422_4_k_cu_22fa4f9f4cuda3std3__436_GLOBAL__N__982e2422_4_k_cu_22fa4f9f6ignoreE,@object
	.size		_ZN34_INTERNAL_982e2422_4_k_cu_22fa4f9f4cuda3std3__436_GLOBAL__N__982e2422_4_k_cu_22fa4f9f6ignoreE,(_ZN34_INTERNAL_982e2422_4_k_cu_22fa4f9f4cuda3std6ranges3__45__cpo4dataE - _ZN34_INTERNAL_982e2422_4_k_cu_22fa4f9f4cuda3std3__436_GLOBAL__N__982e2422_4_k_cu_22fa4f9f6ignoreE)
_ZN34_INTERNAL_982e2422_4_k_cu_22fa4f9f4cuda3std3__436_GLOBAL__N__982e2422_4_k_cu_22fa4f9f6ignoreE:
	.zero		1
	.type		_ZN34_INTERNAL_982e2422_4_k_cu_22fa4f9f4cuda3std6ranges3__45__cpo4dataE,@object
	.size		_ZN34_INTERNAL_982e2422_4_k_cu_22fa4f9f4cuda3std6ranges3__45__cpo4dataE,(_ZN34_INTERNAL_982e2422_4_k_cu_22fa4f9f6thrust24THRUST_300001_SM_1000_NS6system3cpp3parE - _ZN34_INTERNAL_982e2422_4_k_cu_22fa4f9f4cuda3std6ranges3__45__cpo4dataE)
_ZN34_INTERNAL_982e2422_4_k_cu_22fa4f9f4cuda3std6ranges3__45__cpo4dataE:
	.zero		1
	.type		_ZN34_INTERNAL_982e2422_4_k_cu_22fa4f9f6thrust24THRUST_300001_SM_1000_NS6system3cpp3parE,@object
	.size		_ZN34_INTERNAL_982e2422_4_k_cu_22fa4f9f6thrust24THRUST_300001_SM_1000_NS6system3cpp3parE,(_ZN34_INTERNAL_982e2422_4_k_cu_22fa4f9f4cuda3std3__45__cpo5beginE - _ZN34_INTERNAL_982e2422_4_k_cu_22fa4f9f6thrust24THRUST_300001_SM_1000_NS6system3cpp3parE)
_ZN34_INTERNAL_982e2422_4_k_cu_22fa4f9f6thrust24THRUST_300001_SM_1000_NS6system3cpp3parE:
	.zero		1
	.type		_ZN34_INTERNAL_982e2422_4_k_cu_22fa4f9f4cuda3std3__45__cpo5beginE,@object
	.size		_ZN34_INTERNAL_982e2422_4_k_cu_22fa4f9f4cuda3std3__45__cpo5beginE,(_ZN34_INTERNAL_982e2422_4_k_cu_22fa4f9f4cuda3std6ranges3__45__cpo5beginE - _ZN34_INTERNAL_982e2422_4_k_cu_22fa4f9f4cuda3std3__45__cpo5beginE)
_ZN34_INTERNAL_982e2422_4_k_cu_22fa4f9f4cuda3std3__45__cpo5beginE:
	.zero		1
	.type		_ZN34_INTERNAL_982e2422_4_k_cu_22fa4f9f4cuda3std6ranges3__45__cpo5beginE,@object
	.size		_ZN34_INTERNAL_982e2422_4_k_cu_22fa4f9f4cuda3std6ranges3__45__cpo5beginE,(_ZN34_INTERNAL_982e2422_4_k_cu_22fa4f9f6thrust24THRUST_300001_SM_1000_NS6deviceE - _ZN34_INTERNAL_982e2422_4_k_cu_22fa4f9f4cuda3std6ranges3__45__cpo5beginE)
_ZN34_INTERNAL_982e2422_4_k_cu_22fa4f9f4cuda3std6ranges3__45__cpo5beginE:
	.zero		1
	.type		_ZN34_INTERNAL_982e2422_4_k_cu_22fa4f9f6thrust24THRUST_300001_SM_1000_NS6deviceE,@object
	.size		_ZN34_INTERNAL_982e2422_4_k_cu_22fa4f9f6thrust24THRUST_300001_SM_1000_NS6deviceE,(_ZN34_INTERNAL_982e2422_4_k_cu_22fa4f9f4cuda3std3__47nulloptE - _ZN34_INTERNAL_982e2422_4_k_cu_22fa4f9f6thrust24THRUST_300001_SM_1000_NS6deviceE)
_ZN34_INTERNAL_982e2422_4_k_cu_22fa4f9f6thrust24THRUST_300001_SM_1000_NS6deviceE:
	.zero		1
	.type		_ZN34_INTERNAL_982e2422_4_k_cu_22fa4f9f4cuda3std3__47nulloptE,@object
	.size		_ZN34_INTERNAL_982e2422_4_k_cu_22fa4f9f4cuda3std3__47nulloptE,(_ZN34_INTERNAL_982e2422_4_k_cu_22fa4f9f4cuda3std6ranges3__45__cpo8distanceE - _ZN34_INTERNAL_982e2422_4_k_cu_22fa4f9f4cuda3std3__47nulloptE)
_ZN34_INTERNAL_982e2422_4_k_cu_22fa4f9f4cuda3std3__47nulloptE:
	.zero		1
	.type		_ZN34_INTERNAL_982e2422_4_k_cu_22fa4f9f4cuda3std6ranges3__45__cpo8distanceE,@object
	.size		_ZN34_INTERNAL_982e2422_4_k_cu_22fa4f9f4cuda3std6ranges3__45__cpo8distanceE,(_ZN34_INTERNAL_982e2422_4_k_cu_22fa4f9f6thrust24THRUST_300001_SM_1000_NS12placeholders2_4E - _ZN34_INTERNAL_982e2422_4_k_cu_22fa4f9f4cuda3std6ranges3__45__cpo8distanceE)
_ZN34_INTERNAL_982e2422_4_k_cu_22fa4f9f4cuda3std6ranges3__45__cpo8distanceE:
	.zero		1
	.type		_ZN34_INTERNAL_982e2422_4_k_cu_22fa4f9f6thrust24THRUST_300001_SM_1000_NS12placeholders2_4E,@object
	.size		_ZN34_INTERNAL_982e2422_4_k_cu_22fa4f9f6thrust24THRUST_300001_SM_1000_NS12placeholders2_4E,(_ZN34_INTERNAL_982e2422_4_k_cu_22fa4f9f4cuda3std3__45__cpo6rbeginE - _ZN34_INTERNAL_982e2422_4_k_cu_22fa4f9f6thrust24THRUST_300001_SM_1000_NS12placeholders2_4E)
_ZN34_INTERNAL_982e2422_4_k_cu_22fa4f9f6thrust24THRUST_300001_SM_1000_NS12placeholders2_4E:
	.zero		1
	.type		_ZN34_INTERNAL_982e2422_4_k_cu_22fa4f9f4cuda3std3__45__cpo6rbeginE,@object
	.size		_ZN34_INTERNAL_982e2422_4_k_cu_22fa4f9f4cuda3std3__45__cpo6rbeginE,(_ZN34_INTERNAL_982e2422_4_k_cu_22fa4f9f4cuda3std6ranges3__45__cpo7advanceE - _ZN34_INTERNAL_982e2422_4_k_cu_22fa4f9f4cuda3std3__45__cpo6rbeginE)
_ZN34_INTERNAL_982e2422_4_k_cu_22fa4f9f4cuda3std3__45__cpo6rbeginE:
	.zero		1
	.type		_ZN34_INTERNAL_982e2422_4_k_cu_22fa4f9f4cuda3std6ranges3__45__cpo7advanceE,@object
	.size		_ZN34_INTERNAL_982e2422_4_k_cu_22fa4f9f4cuda3std6ranges3__45__cpo7advanceE,(_ZN34_INTERNAL_982e2422_4_k_cu_22fa4f9f6thrust24THRUST_300001_SM_1000_NS12placeholders3_10E - _ZN34_INTERNAL_982e2422_4_k_cu_22fa4f9f4cuda3std6ranges3__45__cpo7advanceE)
_ZN34_INTERNAL_982e2422_4_k_cu_22fa4f9f4cuda3std6ranges3__45__cpo7advanceE:
	.zero		1
	.type		_ZN34_INTERNAL_982e2422_4_k_cu_22fa4f9f6thrust24THRUST_300001_SM_1000_NS12placeholders3_10E,@object
	.size		_ZN34_INTERNAL_982e2422_4_k_cu_22fa4f9f6thrust24THRUST_300001_SM_1000_NS12placeholders3_10E,(_ZN34_INTERNAL_982e2422_4_k_cu_22fa4f9f4cuda3std3__48in_placeE - _ZN34_INTERNAL_982e2422_4_k_cu_22fa4f9f6thrust24THRUST_300001_SM_1000_NS12placeholders3_10E)
_ZN34_INTERNAL_982e2422_4_k_cu_22fa4f9f6thrust24THRUST_300001_SM_1000_NS12placeholders3_10E:
	.zero		1
	.type		_ZN34_INTERNAL_982e2422_4_k_cu_22fa4f9f4cuda3std3__48in_placeE,@object
	.size		_ZN34_INTERNAL_982e2422_4_k_cu_22fa4f9f4cuda3std3__48in_placeE,(_ZN34_INTERNAL_982e2422_4_k_cu_22fa4f9f4cuda3std6ranges3__45__cpo4sizeE - _ZN34_INTERNAL_982e2422_4_k_cu_22fa4f9f4cuda3std3__48in_placeE)
_ZN34_INTERNAL_982e2422_4_k_cu_22fa4f9f4cuda3std3__48in_placeE:
	.zero		1
	.type		_ZN34_INTERNAL_982e2422_4_k_cu_22fa4f9f4cuda3std6ranges3__45__cpo4sizeE,@object
	.size		_ZN34_INTERNAL_982e2422_4_k_cu_22fa4f9f4cuda3std6ranges3__45__cpo4sizeE,(_ZN34_INTERNAL_982e2422_4_k_cu_22fa4f9f6thrust24THRUST_300001_SM_1000_NS12placeholders2_2E - _ZN34_INTERNAL_982e2422_4_k_cu_22fa4f9f4cuda3std6ranges3__45__cpo4sizeE)
_ZN34_INTERNAL_982e2422_4_k_cu_22fa4f9f4cuda3std6ranges3__45__cpo4sizeE:
	.zero		1
	.type		_ZN34_INTERNAL_982e2422_4_k_cu_22fa4f9f6thrust24THRUST_300001_SM_1000_NS12placeholders2_2E,@object
	.size		_ZN34_INTERNAL_982e2422_4_k_cu_22fa4f9f6thrust24THRUST_300001_SM_1000_NS12placeholders2_2E,(_ZN34_INTERNAL_982e2422_4_k_cu_22fa4f9f4cuda3std3__45__cpo6cbeginE - _ZN34_INTERNAL_982e2422_4_k_cu_22fa4f9f6thrust24THRUST_300001_SM_1000_NS12placeholders2_2E)
_ZN34_INTERNAL_982e2422_4_k_cu_22fa4f9f6thrust24THRUST_300001_SM_1000_NS12placeholders2_2E:
	.zero		1
	.type		_ZN34_INTERNAL_982e2422_4_k_cu_22fa4f9f4cuda3std3__45__cpo6cbeginE,@object
	.size		_ZN34_INTERNAL_982e2422_4_k_cu_22fa4f9f4cuda3std3__45__cpo6cbeginE,(_ZN34_INTERNAL_982e2422_4_k_cu_22fa4f9f4cuda3std6ranges3__45__cpo6cbeginE - _ZN34_INTERNAL_982e2422_4_k_cu_22fa4f9f4cuda3std3__45__cpo6cbeginE)
_ZN34_INTERNAL_982e2422_4_k_cu_22fa4f9f4cuda3std3__45__cpo6cbeginE:
	.zero		1
	.type		_ZN34_INTERNAL_982e2422_4_k_cu_22fa4f9f4cuda3std6ranges3__45__cpo6cbeginE,@object
	.size		_ZN34_INTERNAL_982e2422_4_k_cu_22fa4f9f4cuda3std6ranges3__45__cpo6cbeginE,(_ZN34_INTERNAL_982e2422_4_k_cu_22fa4f9f6thrust24THRUST_300001_SM_1000_NS12placeholders2_6E - _ZN34_INTERNAL_982e2422_4_k_cu_22fa4f9f4cuda3std6ranges3__45__cpo6cbeginE)
_ZN34_INTERNAL_982e2422_4_k_cu_22fa4f9f4cuda3std6ranges3__45__cpo6cbeginE:
	.zero		1
	.type		_ZN34_INTERNAL_982e2422_4_k_cu_22fa4f9f6thrust24THRUST_300001_SM_1000_NS12placeholders2_6E,@object
	.size		_ZN34_INTERNAL_982e2422_4_k_cu_22fa4f9f6thrust24THRUST_300001_SM_1000_NS12placeholders2_6E,(_ZN34_INTERNAL_982e2422_4_k_cu_22fa4f9f4cuda3std3__45__cpo7crbeginE - _ZN34_INTERNAL_982e2422_4_k_cu_22fa4f9f6thrust24THRUST_300001_SM_1000_NS12placeholders2_6E)
_ZN34_INTERNAL_982e2422_4_k_cu_22fa4f9f6thrust24THRUST_300001_SM_1000_NS12placeholders2_6E:
	.zero		1
	.type		_ZN34_INTERNAL_982e2422_4_k_cu_22fa4f9f4cuda3std3__45__cpo7crbeginE,@object
	.size		_ZN34_INTERNAL_982e2422_4_k_cu_22fa4f9f4cuda3std3__45__cpo7crbeginE,(_ZN34_INTERNAL_982e2422_4_k_cu_22fa4f9f4cuda3std6ranges3__45__cpo4nextE - _ZN34_INTERNAL_982e2422_4_k_cu_22fa4f9f4cuda3std3__45__cpo7crbeginE)
_ZN34_INTERNAL_982e2422_4_k_cu_22fa4f9f4cuda3std3__45__cpo7crbeginE:
	.zero		1
	.type		_ZN34_INTERNAL_982e2422_4_k_cu_22fa4f9f4cuda3std6ranges3__45__cpo4nextE,@object
	.size		_ZN34_INTERNAL_982e2422_4_k_cu_22fa4f9f4cuda3std6ranges3__45__cpo4nextE,(_ZN34_INTERNAL_982e2422_4_k_cu_22fa4f9f4cuda3std6ranges3__45__cpo4swapE - _ZN34_INTERNAL_982e2422_4_k_cu_22fa4f9f4cuda3std6ranges3__45__cpo4nextE)
_ZN34_INTERNAL_982e2422_4_k_cu_22fa4f9f4cuda3std6ranges3__45__cpo4nextE:
	.zero		1
	.type		_ZN34_INTERNAL_982e2422_4_k_cu_22fa4f9f4cuda3std6ranges3__45__cpo4swapE,@object
	.size		_ZN34_INTERNAL_982e2422_4_k_cu_22fa4f9f4cuda3std6ranges3__45__cpo4swapE,(_ZN34_INTERNAL_982e2422_4_k_cu_22fa4f9f6thrust24THRUST_300001_SM_1000_NS8cuda_cub10par_nosyncE - _ZN34_INTERNAL_982e2422_4_k_cu_22fa4f9f4cuda3std6ranges3__45__cpo4swapE)
_ZN34_INTERNAL_982e2422_4_k_cu_22fa4f9f4cuda3std6ranges3__45__cpo4swapE:
	.zero		1
	.type		_ZN34_INTERNAL_982e2422_4_k_cu_22fa4f9f6thrust24THRUST_300001_SM_1000_NS8cuda_cub10par_nosyncE,@object
	.size		_ZN34_INTERNAL_982e2422_4_k_cu_22fa4f9f6thrust24THRUST_300001_SM_1000_NS8cuda_cub10par_nosyncE,(_ZN34_INTERNAL_982e2422_4_k_cu_22fa4f9f6thrust24THRUST_300001_SM_1000_NS3seqE - _ZN34_INTERNAL_982e2422_4_k_cu_22fa4f9f6thrust24THRUST_300001_SM_1000_NS8cuda_cub10par_nosyncE)
_ZN34_INTERNAL_982e2422_4_k_cu_22fa4f9f6thrust24THRUST_300001_SM_1000_NS8cuda_cub10par_nosyncE:
	.zero		1
	.type		_ZN34_INTERNAL_982e2422_4_k_cu_22fa4f9f6thrust24THRUST_300001_SM_1000_NS3seqE,@object
	.size		_ZN34_INTERNAL_982e2422_4_k_cu_22fa4f9f6thrust24THRUST_300001_SM_1000_NS3seqE,(_ZN34_INTERNAL_982e2422_4_k_cu_22fa4f9f4cuda3std3__420unreachable_sentinelE - _ZN34_INTERNAL_982e2422_4_k_cu_22fa4f9f6thrust24THRUST_300001_SM_1000_NS3seqE)
_ZN34_INTERNAL_982e2422_4_k_cu_22fa4f9f6thrust24THRUST_300001_SM_1000_NS3seqE:
	.zero		1
	.type		_ZN34_INTERNAL_982e2422_4_k_cu_22fa4f9f4cuda3std3__420unreachable_sentinelE,@object
	.size		_ZN34_INTERNAL_982e2422_4_k_cu_22fa4f9f4cuda3std3__420unreachable_sentinelE,(_ZN34_INTERNAL_982e2422_4_k_cu_22fa4f9f4cuda3std6ranges3__45__cpo5ssizeE - _ZN34_INTERNAL_982e2422_4_k_cu_22fa4f9f4cuda3std3__420unreachable_sentinelE)
_ZN34_INTERNAL_982e2422_4_k_cu_22fa4f9f4cuda3std3__420unreachable_sentinelE:
	.zero		1
	.type		_ZN34_INTERNAL_982e2422_4_k_cu_22fa4f9f4cuda3std6ranges3__45__cpo5ssizeE,@object
	.size		_ZN34_INTERNAL_982e2422_4_k_cu_22fa4f9f4cuda3std6ranges3__45__cpo5ssizeE,(_ZN34_INTERNAL_982e2422_4_k_cu_22fa4f9f6thrust24THRUST_300001_SM_1000_NS12placeholders2_3E - _ZN34_INTERNAL_982e2422_4_k_cu_22fa4f9f4cuda3std6ranges3__45__cpo5ssizeE)
_ZN34_INTERNAL_982e2422_4_k_cu_22fa4f9f4cuda3std6ranges3__45__cpo5ssizeE:
	.zero		1
	.type		_ZN34_INTERNAL_982e2422_4_k_cu_22fa4f9f6thrust24THRUST_300001_SM_1000_NS12placeholders2_3E,@object
	.size		_ZN34_INTERNAL_982e2422_4_k_cu_22fa4f9f6thrust24THRUST_300001_SM_1000_NS12placeholders2_3E,(_ZN34_INTERNAL_982e2422_4_k_cu_22fa4f9f4cuda3std3__45__cpo4cendE - _ZN34_INTERNAL_982e2422_4_k_cu_22fa4f9f6thrust24THRUST_300001_SM_1000_NS12placeholders2_3E)
_ZN34_INTERNAL_982e2422_4_k_cu_22fa4f9f6thrust24THRUST_300001_SM_1000_NS12placeholders2_3E:
	.zero		1
	.type		_ZN34_INTERNAL_982e2422_4_k_cu_22fa4f9f4cuda3std3__45__cpo4cendE,@object
	.size		_ZN34_INTERNAL_982e2422_4_k_cu_22fa4f9f4cuda3std3__45__cpo4cendE,(_ZN34_INTERNAL_982e2422_4_k_cu_22fa4f9f4cuda3std6ranges3__45__cpo4cendE - _ZN34_INTERNAL_982e2422_4_k_cu_22fa4f9f4cuda3std3__45__cpo4cendE)
_ZN34_INTERNAL_982e2422_4_k_cu_22fa4f9f4cuda3std3__45__cpo4cendE:
	.zero		1
	.type		_ZN34_INTERNAL_982e2422_4_k_cu_22fa4f9f4cuda3std6ranges3__45__cpo4cendE,@object
	.size		_ZN34_INTERNAL_982e2422_4_k_cu_22fa4f9f4cuda3std6ranges3__45__cpo4cendE,(_ZN34_INTERNAL_982e2422_4_k_cu_22fa4f9f6thrust24THRUST_300001_SM_1000_NS12placeholders2_7E - _ZN34_INTERNAL_982e2422_4_k_cu_22fa4f9f4cuda3std6ranges3__45__cpo4cendE)
_ZN34_INTERNAL_982e2422_4_k_cu_22fa4f9f4cuda3std6ranges3__45__cpo4cendE:
	.zero		1
	.type		_ZN34_INTERNAL_982e2422_4_k_cu_22fa4f9f6thrust24THRUST_300001_SM_1000_NS12placeholders2_7E,@object
	.size		_ZN34_INTERNAL_982e2422_4_k_cu_22fa4f9f6thrust24THRUST_300001_SM_1000_NS12placeholders2_7E,(_ZN34_INTERNAL_982e2422_4_k_cu_22fa4f9f4cuda3std3__45__cpo5crendE - _ZN34_INTERNAL_982e2422_4_k_cu_22fa4f9f6thrust24THRUST_300001_SM_1000_NS12placeholders2_7E)
_ZN34_INTERNAL_982e2422_4_k_cu_22fa4f9f6thrust24THRUST_300001_SM_1000_NS12placeholders2_7E:
	.zero		1
	.type		_ZN34_INTERNAL_982e2422_4_k_cu_22fa4f9f4cuda3std3__45__cpo5crendE,@object
	.size		_ZN34_INTERNAL_982e2422_4_k_cu_22fa4f9f4cuda3std3__45__cpo5crendE,(_ZN34_INTERNAL_982e2422_4_k_cu_22fa4f9f4cuda3std6ranges3__45__cpo4prevE - _ZN34_INTERNAL_982e2422_4_k_cu_22fa4f9f4cuda3std3__45__cpo5crendE)
_ZN34_INTERNAL_982e2422_4_k_cu_22fa4f9f4cuda3std3__45__cpo5crendE:
	.zero		1
	.type		_ZN34_INTERNAL_982e2422_4_k_cu_22fa4f9f4cuda3std6ranges3__45__cpo4prevE,@object
	.size		_ZN34_INTERNAL_982e2422_4_k_cu_22fa4f9f4cuda3std6ranges3__45__cpo4prevE,(_ZN34_INTERNAL_982e2422_4_k_cu_22fa4f9f4cuda3std6ranges3__45__cpo9iter_moveE - _ZN34_INTERNAL_982e2422_4_k_cu_22fa4f9f4cuda3std6ranges3__45__cpo4prevE)
_ZN34_INTERNAL_982e2422_4_k_cu_22fa4f9f4cuda3std6ranges3__45__cpo4prevE:
	.zero		1
	.type		_ZN34_INTERNAL_982e2422_4_k_cu_22fa4f9f4cuda3std6ranges3__45__cpo9iter_moveE,@object
	.size		_ZN34_INTERNAL_982e2422_4_k_cu_22fa4f9f4cuda3std6ranges3__45__cpo9iter_moveE,(_ZN34_INTERNAL_982e2422_4_k_cu_22fa4f9f6thrust24THRUST_300001_SM_1000_NS6system6detail10sequential3seqE - _ZN34_INTERNAL_982e2422_4_k_cu_22fa4f9f4cuda3std6ranges3__45__cpo9iter_moveE)
_ZN34_INTERNAL_982e2422_4_k_cu_22fa4f9f4cuda3std6ranges3__45__cpo9iter_moveE:
	.zero		1
	.type		_ZN34_INTERNAL_982e2422_4_k_cu_22fa4f9f6thrust24THRUST_300001_SM_1000_NS6system6detail10sequential3seqE,@object
	.size		_ZN34_INTERNAL_982e2422_4_k_cu_22fa4f9f6thrust24THRUST_300001_SM_1000_NS6system6detail10sequential3seqE,(_ZN34_INTERNAL_982e2422_4_k_cu_22fa4f9f6thrust24THRUST_300001_SM_1000_NS12placeholders2_9E - _ZN34_INTERNAL_982e2422_4_k_cu_22fa4f9f6thrust24THRUST_300001_SM_1000_NS6system6detail10sequential3seqE)
_ZN34_INTERNAL_982e2422_4_k_cu_22fa4f9f6thrust24THRUST_300001_SM_1000_NS6system6detail10sequential3seqE:
	.zero		1
	.type		_ZN34_INTERNAL_982e2422_4_k_cu_22fa4f9f6thrust24THRUST_300001_SM_1000_NS12placeholders2_9E,@object
	.size		_ZN34_INTERNAL_982e2422_4_k_cu_22fa4f9f6thrust24THRUST_300001_SM_1000_NS12placeholders2_9E,(_ZN34_INTERNAL_982e2422_4_k_cu_22fa4f9f4cuda3std3__419piecewise_constructE - _ZN34_INTERNAL_982e2422_4_k_cu_22fa4f9f6thrust24THRUST_300001_SM_1000_NS12placeholders2_9E)
_ZN34_INTERNAL_982e2422_4_k_cu_22fa4f9f6thrust24THRUST_300001_SM_1000_NS12placeholders2_9E:
	.zero		1
	.type		_ZN34_INTERNAL_982e2422_4_k_cu_22fa4f9f4cuda3std3__419piecewise_constructE,@object
	.size		_ZN34_INTERNAL_982e2422_4_k_cu_22fa4f9f4cuda3std3__419piecewise_constructE,(_ZN34_INTERNAL_982e2422_4_k_cu_22fa4f9f4cuda3std6ranges3__45__cpo5cdataE - _ZN34_INTERNAL_982e2422_4_k_cu_22fa4f9f4cuda3std3__419piecewise_constructE)
_ZN34_INTERNAL_982e2422_4_k_cu_22fa4f9f4cuda3std3__419piecewise_constructE:
	.zero		1
	.type		_ZN34_INTERNAL_982e2422_4_k_cu_22fa4f9f4cuda3std6ranges3__45__cpo5cdataE,@object
	.size		_ZN34_INTERNAL_982e2422_4_k_cu_22fa4f9f4cuda3std6ranges3__45__cpo5cdataE,(_ZN34_INTERNAL_982e2422_4_k_cu_22fa4f9f6thrust24THRUST_300001_SM_1000_NS12placeholders2_1E - _ZN34_INTERNAL_982e2422_4_k_cu_22fa4f9f4cuda3std6ranges3__45__cpo5cdataE)
_ZN34_INTERNAL_982e2422_4_k_cu_22fa4f9f4cuda3std6ranges3__45__cpo5cdataE:
	.zero		1
	.type		_ZN34_INTERNAL_982e2422_4_k_cu_22fa4f9f6thrust24THRUST_300001_SM_1000_NS12placeholders2_1E,@object
	.size		_ZN34_INTERNAL_982e2422_4_k_cu_22fa4f9f6thrust24THRUST_300001_SM_1000_NS12placeholders2_1E,(_ZN34_INTERNAL_982e2422_4_k_cu_22fa4f9f4cuda3std3__45__cpo3endE - _ZN34_INTERNAL_982e2422_4_k_cu_22fa4f9f6thrust24THRUST_300001_SM_1000_NS12placeholders2_1E)
_ZN34_INTERNAL_982e2422_4_k_cu_22fa4f9f6thrust24THRUST_300001_SM_1000_NS12placeholders2_1E:
	.zero		1
	.type		_ZN34_INTERNAL_982e2422_4_k_cu_22fa4f9f4cuda3std3__45__cpo3endE,@object
	.size		_ZN34_INTERNAL_982e2422_4_k_cu_22fa4f9f4cuda3std3__45__cpo3endE,(_ZN34_INTERNAL_982e2422_4_k_cu_22fa4f9f4cuda3std6ranges3__45__cpo3endE - _ZN34_INTERNAL_982e2422_4_k_cu_22fa4f9f4cuda3std3__45__cpo3endE)
_ZN34_INTERNAL_982e2422_4_k_cu_22fa4f9f4cuda3std3__45__cpo3endE:
	.zero		1
	.type		_ZN34_INTERNAL_982e2422_4_k_cu_22fa4f9f4cuda3std6ranges3__45__cpo3endE,@object
	.size		_ZN34_INTERNAL_982e2422_4_k_cu_22fa4f9f4cuda3std6ranges3__45__cpo3endE,(_ZN34_INTERNAL_982e2422_4_k_cu_22fa4f9f6thrust24THRUST_300001_SM_1000_NS12placeholders2_5E - _ZN34_INTERNAL_982e2422_4_k_cu_22fa4f9f4cuda3std6ranges3__45__cpo3endE)
_ZN34_INTERNAL_982e2422_4_k_cu_22fa4f9f4cuda3std6ranges3__45__cpo3endE:
	.zero		1
	.type		_ZN34_INTERNAL_982e2422_4_k_cu_22fa4f9f6thrust24THRUST_300001_SM_1000_NS12placeholders2_5E,@object
	.size		_ZN34_INTERNAL_982e2422_4_k_cu_22fa4f9f6thrust24THRUST_300001_SM_1000_NS12placeholders2_5E,(_ZN34_INTERNAL_982e2422_4_k_cu_22fa4f9f4cuda3std3__45__cpo4rendE - _ZN34_INTERNAL_982e2422_4_k_cu_22fa4f9f6thrust24THRUST_300001_SM_1000_NS12placeholders2_5E)
_ZN34_INTERNAL_982e2422_4_k_cu_22fa4f9f6thrust24THRUST_300001_SM_1000_NS12placeholders2_5E:
	.zero		1
	.type		_ZN34_INTERNAL_982e2422_4_k_cu_22fa4f9f4cuda3std3__45__cpo4rendE,@object
	.size		_ZN34_INTERNAL_982e2422_4_k_cu_22fa4f9f4cuda3std3__45__cpo4rendE,(_ZN34_INTERNAL_982e2422_4_k_cu_22fa4f9f4cuda3std6ranges3__45__cpo9iter_swapE - _ZN34_INTERNAL_982e2422_4_k_cu_22fa4f9f4cuda3std3__45__cpo4rendE)
_ZN34_INTERNAL_982e2422_4_k_cu_22fa4f9f4cuda3std3__45__cpo4rendE:
	.zero		1
	.type		_ZN34_INTERNAL_982e2422_4_k_cu_22fa4f9f4cuda3std6ranges3__45__cpo9iter_swapE,@object
	.size		_ZN34_INTERNAL_982e2422_4_k_cu_22fa4f9f4cuda3std6ranges3__45__cpo9iter_swapE,(_ZN34_INTERNAL_982e2422_4_k_cu_22fa4f9f4cuda3std3__48unexpectE - _ZN34_INTERNAL_982e2422_4_k_cu_22fa4f9f4cuda3std6ranges3__45__cpo9iter_swapE)
_ZN34_INTERNAL_982e2422_4_k_cu_22fa4f9f4cuda3std6ranges3__45__cpo9iter_swapE:
	.zero		1
	.type		_ZN34_INTERNAL_982e2422_4_k_cu_22fa4f9f4cuda3std3__48unexpectE,@object
	.size		_ZN34_INTERNAL_982e2422_4_k_cu_22fa4f9f4cuda3std3__48unexpectE,(_ZN34_INTERNAL_982e2422_4_k_cu_22fa4f9f6thrust24THRUST_300001_SM_1000_NS8cuda_cub3parE - _ZN34_INTERNAL_982e2422_4_k_cu_22fa4f9f4cuda3std3__48unexpectE)
_ZN34_INTERNAL_982e2422_4_k_cu_22fa4f9f4cuda3std3__48unexpectE:
	.zero		1
	.type		_ZN34_INTERNAL_982e2422_4_k_cu_22fa4f9f6thrust24THRUST_300001_SM_1000_NS8cuda_cub3parE,@object
	.size		_ZN34_INTERNAL_982e2422_4_k_cu_22fa4f9f6thrust24THRUST_300001_SM_1000_NS8cuda_cub3parE,(.L_29 - _ZN34_INTERNAL_982e2422_4_k_cu_22fa4f9f6thrust24THRUST_300001_SM_1000_NS8cuda_cub3parE)
_ZN34_INTERNAL_982e2422_4_k_cu_22fa4f9f6thrust24THRUST_300001_SM_1000_NS8cuda_cub3parE:
	.zero		1
.L_29:


//--------------------- .nv.shared._ZN6thrust24THRUST_300001_SM_1000_NS8cuda_cub4core6detail13_kernel_agentINS1_8__reduce11ReduceAgentIPN4cuda3std3__45tupleIJdlEEESC_SB_lNS1_9__extrema9arg_max_fIdl7AbsLessEEEEJSC_SC_iSG_EEEvDpT0_ --------------------------
	.section	.nv.shared._ZN6thrust24THRUST_300001_SM_1000_NS8cuda_cub4core6detail13_kernel_agentINS1_8__reduce11ReduceAgentIPN4cuda3std3__45tupleIJdlEEESC_SB_lNS1_9__extrema9arg_max_fIdl7AbsLessEEEEJSC_SC_iSG_EEEvDpT0_,"aw",@nobits
	.sectionflags	@""
	.align	16
	.zero		1024


//--------------------- .nv.shared._ZN6thrust24THRUST_300001_SM_1000_NS8cuda_cub4core6detail13_kernel_agentINS1_8__reduce10DrainAgentIlEEJN3cub18CUB_300001_SM_10009GridQueueIyEElEEEvDpT0_ --------------------------
	.section	.nv.shared._ZN6thrust24THRUST_300001_SM_1000_NS8cuda_cub4core6detail13_kernel_agentINS1_8__reduce10DrainAgentIlEEJN3cub18CUB_300001_SM_10009GridQueueIyEElEEEvDpT0_,"aw",@nobits
	.sectionflags	@""
	.align	16
	.zero		1024


//--------------------- .nv.shared._ZN6thrust24THRUST_300001_SM_1000_NS8cuda_cub4core6detail13_kernel_agentINS1_8__reduce11ReduceAgentINS0_12zip_iteratorIN4cuda3std3__45tupleIJNS0_10device_ptrIdEENS0_17counting_iteratorIlNS0_11use_defaultESF_SF_EEEEEEEPNSB_IJdlEEESJ_lNS1_9__extrema9arg_max_fIdl7AbsLessEEEEJSI_SK_lN3cub18CUB_300001_SM_100013GridEvenShareIlEENSR_9GridQueueIyEESO_EEEvDpT0_ --------------------------
	.section	.nv.shared._ZN6thrust24THRUST_300001_SM_1000_NS8cuda_cub4core6detail13_kernel_agentINS1_8__reduce11ReduceAgentINS0_12zip_iteratorIN4cuda3std3__45tupleIJNS0_10device_ptrIdEENS0_17counting_iteratorIlNS0_11use_defaultESF_SF_EEEEEEEPNSB_IJdlEEESJ_lNS1_9__extrema9arg_max_fIdl7AbsLessEEEEJSI_SK_lN3cub18CUB_300001_SM_100013GridEvenShareIlEENSR_9GridQueueIyEESO_EEEvDpT0_,"aw",@nobits
	.sectionflags	@""
	.align	16
	.zero		1024


//--------------------- .nv.shared._ZN6thrust24THRUST_300001_SM_1000_NS8cuda_cub4core6detail13_kernel_agentINS1_8__reduce11ReduceAgentINS0_12zip_iteratorIN4cuda3std3__45tupleIJNS0_10device_ptrIdEENS0_17counting_iteratorIlNS0_11use_defaultESF_SF_EEEEEEEPNSB_IJdlEEESJ_lNS1_9__extrema9arg_max_fIdl7AbsLessEEEEJSI_SK_lSO_EEEvDpT0_ --------------------------
	.section	.nv.shared._ZN6thrust24THRUST_300001_SM_1000_NS8cuda_cub4core6detail13_kernel_agentINS1_8__reduce11ReduceAgentINS0_12zip_iteratorIN4cuda3std3__45tupleIJNS0_10device_ptrIdEENS0_17counting_iteratorIlNS0_11use_defaultESF_SF_EEEEEEEPNSB_IJdlEEESJ_lNS1_9__extrema9arg_max_fIdl7AbsLessEEEEJSI_SK_lSO_EEEvDpT0_,"aw",@nobits
	.sectionflags	@""
	.align	16
	.zero		1024


//--------------------- .nv.shared._ZN6thrust24THRUST_300001_SM_1000_NS8cuda_cub4core6detail13_kernel_agentINS1_8__reduce11ReduceAgentIPN4cuda3std3__45tupleIJdlEEESC_SB_iNS1_9__extrema9arg_max_fIdl7AbsLessEEEEJSC_SC_iSG_EEEvDpT0_ --------------------------
	.section	.nv.shared._ZN6thrust24THRUST_300001_SM_1000_NS8cuda_cub4core6detail13_kernel_agentINS1_8__reduce11ReduceAgentIPN4cuda3std3__45tupleIJdlEEESC_SB_iNS1_9__extrema9arg_max_fIdl7AbsLessEEEEJSC_SC_iSG_EEEvDpT0_,"aw",@nobits
	.sectionflags	@""
	.align	16
	.zero		1024


//--------------------- .nv.shared._ZN6thrust24THRUST_300001_SM_1000_NS8cuda_cub4core6detail13_kernel_agentINS1_8__reduce10DrainAgentIiEEJN3cub18CUB_300001_SM_10009GridQueueIjEEiEEEvDpT0_ --------------------------
	.section	.nv.shared._ZN6thrust24THRUST_300001_SM_1000_NS8cuda_cub4core6detail13_kernel_agentINS1_8__reduce10DrainAgentIiEEJN3cub18CUB_300001_SM_10009GridQueueIjEEiEEEvDpT0_,"aw",@nobits
	.sectionflags	@""
	.align	16
	.zero		1024


//--------------------- .nv.shared._ZN6thrust24THRUST_300001_SM_1000_NS8cuda_cub4core6detail13_kernel_agentINS1_8__reduce11ReduceAgentINS0_12zip_iteratorIN4cuda3std3__45tupleIJNS0_10device_ptrIdEENS0_17counting_iteratorIlNS0_11use_defaultESF_SF_EEEEEEEPNSB_IJdlEEESJ_iNS1_9__extrema9arg_max_fIdl7AbsLessEEEEJSI_SK_iN3cub18CUB_300001_SM_100013GridEvenShareIiEENSR_9GridQueueIjEESO_EEEvDpT0_ --------------------------
	.section	.nv.shared._ZN6thrust24THRUST_300001_SM_1000_NS8cuda_cub4core6detail13_kernel_agentINS1_8__reduce11ReduceAgentINS0_12zip_iteratorIN4cuda3std3__45tupleIJNS0_10device_ptrIdEENS0_17counting_iteratorIlNS0_11use_defaultESF_SF_EEEEEEEPNSB_IJdlEEESJ_iNS1_9__extrema9arg_max_fIdl7AbsLessEEEEJSI_SK_iN3cub18CUB_300001_SM_100013GridEvenShareIiEENSR_9GridQueueIjEESO_EEEvDpT0_,"aw",@nobits
	.sectionflags	@""
	.align	16
	.zero		1024


//--------------------- .nv.shared._ZN6thrust24THRUST_300001_SM_1000_NS8cuda_cub4core6detail13_kernel_agentINS1_8__reduce11ReduceAgentINS0_12zip_iteratorIN4cuda3std3__45tupleIJNS0_10device_ptrIdEENS0_17counting_iteratorIlNS0_11use_defaultESF_SF_EEEEEEEPNSB_IJdlEEESJ_iNS1_9__extrema9arg_max_fIdl7AbsLessEEEEJSI_SK_iSO_EEEvDpT0_ --------------------------
	.section	.nv.shared._ZN6thrust24THRUST_300001_SM_1000_NS8cuda_cub4core6detail13_kernel_agentINS1_8__reduce11ReduceAgentINS0_12zip_iteratorIN4cuda3std3__45tupleIJNS0_10device_ptrIdEENS0_17counting_iteratorIlNS0_11use_defaultESF_SF_EEEEEEEPNSB_IJdlEEESJ_iNS1_9__extrema9arg_max_fIdl7AbsLessEEEEJSI_SK_iSO_EEEvDpT0_,"aw",@nobits
	.sectionflags	@""
	.align	16
	.zero		1024


//--------------------- .nv.shared._Z16eliminate_kernelPdii --------------------------
	.section	.nv.shared._Z16eliminate_kernelPdii,"aw",@nobits
	.sectionflags	@""
	.align	16
	.zero		1024


//--------------------- .nv.shared._Z15row_swap_kernelPdiii --------------------------
	.section	.nv.shared._Z15row_swap_kernelPdiii,"aw",@nobits
	.sectionflags	@""
	.align	16
	.zero		1024


//--------------------- .nv.constant0._ZN3cub18CUB_300001_SM_10006detail11EmptyKernelIvEEvv --------------------------
	.section	.nv.constant0._ZN3cub18CUB_300001_SM_10006detail11EmptyKernelIvEEvv,"a",@progbits
	.sectionflags	@""
	.align	4
.nv.constant0._ZN3cub18CUB_300001_SM_10006detail11EmptyKernelIvEEvv:
	.zero		896


//--------------------- .nv.constant0._ZN6thrust24THRUST_300001_SM_1000_NS8cuda_cub4core6detail13_kernel_agentINS1_8__reduce11ReduceAgentIPN4cuda3std3__45tupleIJdlEEESC_SB_lNS1_9__extrema9arg_max_fIdl7AbsLessEEEEJSC_SC_iSG_EEEvDpT0_ --------------------------
	.section	.nv.constant0._ZN6thrust24THRUST_300001_SM_1000_NS8cuda_cub4core6detail13_kernel_agentINS1_8__reduce11ReduceAgentIPN4cuda3std3__45tupleIJdlEEESC_SB_lNS1_9__extrema9arg_max_fIdl7AbsLessEEEEJSC_SC_iSG_EEEvDpT0_,"a",@progbits
	.sectionflags	@""
	.align	4
.nv.constant0._ZN6thrust24THRUST_300001_SM_1000_NS8cuda_cub4core6detail13_kernel_agentINS1_8__reduce11ReduceAgentIPN4cuda3std3__45tupleIJdlEEESC_SB_lNS1_9__extrema9arg_max_fIdl7AbsLessEEEEJSC_SC_iSG_EEEvDpT0_:
	.zero		917


//--------------------- .nv.constant0._ZN6thrust24THRUST_300001_SM_1000_NS8cuda_cub4core6detail13_kernel_agentINS1_8__reduce10DrainAgentIlEEJN3cub18CUB_300001_SM_10009GridQueueIyEElEEEvDpT0_ --------------------------
	.section	.nv.constant0._ZN6thrust24THRUST_300001_SM_1000_NS8cuda_cub4core6detail13_kernel_agentINS1_8__reduce10DrainAgentIlEEJN3cub18CUB_300001_SM_10009GridQueueIyEElEEEvDpT0_,"a",@progbits
	.sectionflags	@""
	.align	4
.nv.constant0._ZN6thrust24THRUST_300001_SM_1000_NS8cuda_cub4core6detail13_kernel_agentINS1_8__reduce10DrainAgentIlEEJN3cub18CUB_300001_SM_10009GridQueueIyEElEEEvDpT0_:
	.zero		912


//--------------------- .nv.constant0._ZN6thrust24THRUST_300001_SM_1000_NS8cuda_cub4core6detail13_kernel_agentINS1_8__reduce11ReduceAgentINS0_12zip_iteratorIN4cuda3std3__45tupleIJNS0_10device_ptrIdEENS0_17counting_iteratorIlNS0_11use_defaultESF_SF_EEEEEEEPNSB_IJdlEEESJ_lNS1_9__extrema9arg_max_fIdl7AbsLessEEEEJSI_SK_lN3cub18CUB_300001_SM_100013GridEvenShareIlEENSR_9GridQueueIyEESO_EEEvDpT0_ --------------------------
	.section	.nv.constant0._ZN6thrust24THRUST_300001_SM_1000_NS8cuda_cub4core6detail13_kernel_agentINS1_8__reduce11ReduceAgentINS0_12zip_iteratorIN4cuda3std3__45tupleIJNS0_10device_ptrIdEENS0_17counting_iteratorIlNS0_11use_defaultESF_SF_EEEEEEEPNSB_IJdlEEESJ_lNS1_9__extrema9arg_max_fIdl7AbsLessEEEEJSI_SK_lN3cub18CUB_300001_SM_100013GridEvenShareIlEENSR_9GridQueueIyEESO_EEEvDpT0_,"a",@progbits
	.sectionflags	@""
	.align	4
.nv.constant0._ZN6thrust24THRUST_300001_SM_1000_NS8cuda_cub4core6detail13_kernel_agentINS1_8__reduce11ReduceAgentINS0_12zip_iteratorIN4cuda3std3__45tupleIJNS0_10device_ptrIdEENS0_17counting_iteratorIlNS0_11use_defaultESF_SF_EEEEEEEPNSB_IJdlEEESJ_lNS1_9__extrema9arg_max_fIdl7AbsLessEEEEJSI_SK_lN3cub18CUB_300001_SM_100013GridEvenShareIlEENSR_9GridQueueIyEESO_EEEvDpT0_:
	.zero		1009


//--------------------- .nv.constant0._ZN6thrust24THRUST_300001_SM_1000_NS8cuda_cub4core6detail13_kernel_agentINS1_8__reduce11ReduceAgentINS0_12zip_iteratorIN4cuda3std3__45tupleIJNS0_10device_ptrIdEENS0_17counting_iteratorIlNS0_11use_defaultESF_SF_EEEEEEEPNSB_IJdlEEESJ_lNS1_9__extrema9arg_max_fIdl7AbsLessEEEEJSI_SK_lSO_EEEvDpT0_ --------------------------
	.section	.nv.constant0._ZN6thrust24THRUST_300001_SM_1000_NS8cuda_cub4core6detail13_kernel_agentINS1_8__reduce11ReduceAgentINS0_12zip_iteratorIN4cuda3std3__45tupleIJNS0_10device_ptrIdEENS0_17counting_iteratorIlNS0_11use_defaultESF_SF_EEEEEEEPNSB_IJdlEEESJ_lNS1_9__extrema9arg_max_fIdl7AbsLessEEEEJSI_SK_lSO_EEEvDpT0_,"a",@progbits
	.sectionflags	@""
	.align	4
.nv.constant0._ZN6thrust24THRUST_300001_SM_1000_NS8cuda_cub4core6detail13_kernel_agentINS1_8__reduce11ReduceAgentINS0_12zip_iteratorIN4cuda3std3__45tupleIJNS0_10device_ptrIdEENS0_17counting_iteratorIlNS0_11use_defaultESF_SF_EEEEEEEPNSB_IJdlEEESJ_lNS1_9__extrema9arg_max_fIdl7AbsLessEEEEJSI_SK_lSO_EEEvDpT0_:
	.zero		929


//--------------------- .nv.constant0._ZN6thrust24THRUST_300001_SM_1000_NS8cuda_cub4core6detail13_kernel_agentINS1_8__reduce11ReduceAgentIPN4cuda3std3__45tupleIJdlEEESC_SB_iNS1_9__extrema9arg_max_fIdl7AbsLessEEEEJSC_SC_iSG_EEEvDpT0_ --------------------------
	.section	.nv.constant0._ZN6thrust24THRUST_300001_SM_1000_NS8cuda_cub4core6detail13_kernel_agentINS1_8__reduce11ReduceAgentIPN4cuda3std3__45tupleIJdlEEESC_SB_iNS1_9__extrema9arg_max_fIdl7AbsLessEEEEJSC_SC_iSG_EEEvDpT0_,"a",@progbits
	.sectionflags	@""
	.align	4
.nv.constant0._ZN6thrust24THRUST_300001_SM_1000_NS8cuda_cub4core6detail13_kernel_agentINS1_8__reduce11ReduceAgentIPN4cuda3std3__45tupleIJdlEEESC_SB_iNS1_9__extrema9arg_max_fIdl7AbsLessEEEEJSC_SC_iSG_EEEvDpT0_:
	.zero		917


//--------------------- .nv.constant0._ZN6thrust24THRUST_300001_SM_1000_NS8cuda_cub4core6detail13_kernel_agentINS1_8__reduce10DrainAgentIiEEJN3cub18CUB_300001_SM_10009GridQueueIjEEiEEEvDpT0_ --------------------------
	.section	.nv.constant0._ZN6thrust24THRUST_300001_SM_1000_NS8cuda_cub4core6detail13_kernel_agentINS1_8__reduce10DrainAgentIiEEJN3cub18CUB_300001_SM_10009GridQueueIjEEiEEEvDpT0_,"a",@progbits
	.sectionflags	@""
	.align	4
.nv.constant0._ZN6thrust24THRUST_300001_SM_1000_NS8cuda_cub4core6detail13_kernel_agentINS1_8__reduce10DrainAgentIiEEJN3cub18CUB_300001_SM_10009GridQueueIjEEiEEEvDpT0_:
	.zero		908


//--------------------- .nv.constant0._ZN6thrust24THRUST_300001_SM_1000_NS8cuda_cub4core6detail13_kernel_agentINS1_8__reduce11ReduceAgentINS0_12zip_iteratorIN4cuda3std3__45tupleIJNS0_10device_ptrIdEENS0_17counting_iteratorIlNS0_11use_defaultESF_SF_EEEEEEEPNSB_IJdlEEESJ_iNS1_9__extrema9arg_max_fIdl7AbsLessEEEEJSI_SK_iN3cub18CUB_300001_SM_100013GridEvenShareIiEENSR_9GridQueueIjEESO_EEEvDpT0_ --------------------------
	.section	.nv.constant0._ZN6thrust24THRUST_300001_SM_1000_NS8cuda_cub4core6detail13_kernel_agentINS1_8__reduce11ReduceAgentINS0_12zip_iteratorIN4cuda3std3__45tupleIJNS0_10device_ptrIdEENS0_17counting_iteratorIlNS0_11use_defaultESF_SF_EEEEEEEPNSB_IJdlEEESJ_iNS1_9__extrema9arg_max_fIdl7AbsLessEEEEJSI_SK_iN3cub18CUB_300001_SM_100013GridEvenShareIiEENSR_9GridQueueIjEESO_EEEvDpT0_,"a",@progbits
	.sectionflags	@""
	.align	4
.nv.constant0._ZN6thrust24THRUST_300001_SM_1000_NS8cuda_cub4core6detail13_kernel_agentINS1_8__reduce11ReduceAgentINS0_12zip_iteratorIN4cuda3std3__45tupleIJNS0_10device_ptrIdEENS0_17counting_iteratorIlNS0_11use_defaultESF_SF_EEEEEEEPNSB_IJdlEEESJ_iNS1_9__extrema9arg_max_fIdl7AbsLessEEEEJSI_SK_iN3cub18CUB_300001_SM_100013GridEvenShareIiEENSR_9GridQueueIjEESO_EEEvDpT0_:
	.zero		977


//--------------------- .nv.constant0._ZN6thrust24THRUST_300001_SM_1000_NS8cuda_cub4core6detail13_kernel_agentINS1_8__reduce11ReduceAgentINS0_12zip_iteratorIN4cuda3std3__45tupleIJNS0_10device_ptrIdEENS0_17counting_iteratorIlNS0_11use_defaultESF_SF_EEEEEEEPNSB_IJdlEEESJ_iNS1_9__extrema9arg_max_fIdl7AbsLessEEEEJSI_SK_iSO_EEEvDpT0_ --------------------------
	.section	.nv.constant0._ZN6thrust24THRUST_300001_SM_1000_NS8cuda_cub4core6detail13_kernel_agentINS1_8__reduce11ReduceAgentINS0_12zip_iteratorIN4cuda3std3__45tupleIJNS0_10device_ptrIdEENS0_17counting_iteratorIlNS0_11use_defaultESF_SF_EEEEEEEPNSB_IJdlEEESJ_iNS1_9__extrema9arg_max_fIdl7AbsLessEEEEJSI_SK_iSO_EEEvDpT0_,"a",@progbits
	.sectionflags	@""
	.align	4
.nv.constant0._ZN6thrust24THRUST_300001_SM_1000_NS8cuda_cub4core6detail13_kernel_agentINS1_8__reduce11ReduceAgentINS0_12zip_iteratorIN4cuda3std3__45tupleIJNS0_10device_ptrIdEENS0_17counting_iteratorIlNS0_11use_defaultESF_SF_EEEEEEEPNSB_IJdlEEESJ_iNS1_9__extrema9arg_max_fIdl7AbsLessEEEEJSI_SK_iSO_EEEvDpT0_:
	.zero		925


//--------------------- .nv.constant0._Z16eliminate_kernelPdii --------------------------
	.section	.nv.constant0._Z16eliminate_kernelPdii,"a",@progbits
	.sectionflags	@""
	.align	4
.nv.constant0._Z16eliminate_kernelPdii:
	.zero		912


//--------------------- .nv.constant0._Z15row_swap_kernelPdiii --------------------------
	.section	.nv.constant0._Z15row_swap_kernelPdiii,"a",@progbits
	.sectionflags	@""
	.align	4
.nv.constant0._Z15row_swap_kernelPdiii:
	.zero		916


//--------------------- SYMBOLS --------------------------

	.type		.nv.reservedSmem.offset0,@object
	.size		.nv.reservedSmem.offset0,0x4
	.type		.nv.reservedSmem.cap,@object
	.size		.nv.reservedSmem.cap,0x4
